	.target	sm_100a

	.elftype	@"ET_EXEC"


//--------------------- .note.nv.tkinfo           --------------------------
	.section	.note.nv.tkinfo,"",@"SHT_NOTE"
	.sectionflags	@"SHF_NOTE_NV_TKINFO"
	.tkinfo
        /*0018*/ 	.word	0x00000002
        /*0030*/ 	.string	""
        /*0030*/ 	.string	"ptxas"
        /*0030*/ 	.string	"Cuda compilation tools, release 13.0, V13.0.88"
        /*0030*/ 	.string	"Build cuda_13.0.r13.0/compiler.36424714_0"
        /*0030*/ 	.string	"-arch sm_100a -m 64 "



//--------------------- .note.nv.cuinfo           --------------------------
	.section	.note.nv.cuinfo,"",@"SHT_NOTE"
	.sectionflags	@"SHF_NOTE_NV_CUINFO"
        /*0018*/ 	.short	0x0002
        /*001a*/ 	.short	0x0064
        /*001c*/ 	.short	0x0082
	.zero		2


//--------------------- .nv.info                  --------------------------
	.section	.nv.info,"",@"SHT_CUDA_INFO"
	.align	4


	//----- nvinfo : EIATTR_REGCOUNT
	.align		4
        /*0000*/ 	.byte	0x04, 0x2f
        /*0002*/ 	.short	(.L_12 - .L_11)
	.align		4
.L_11:
        /*0004*/ 	.word	index@(_ZN7cutlass6KernelINS_4gemm6kernel15Rank2KUniversalINS1_11threadblock13MmaMultistageINS1_9GemmShapeILi64ELi64ELi16EEENS_9transform11threadblock28PredicatedTileAccessIteratorINS_11MatrixShapeILi64ELi16EEEdNS_6layout11ColumnMajorELi1ENS8_31PitchLinearWarpStripedThreadMapINS_16PitchLinearShapeILi64ELi16EEELi128ENSG_ILi16ELi2EEELi1EEENS_5ArrayIdLi1ELb1EEELb0ENSD_9NoPermuteEEENS9_25RegularTileAccessIteratorISC_dNSD_43ColumnMajorTensorOpMultiplicandCongruous64bELi1ESJ_Li8EEELNS_4arch14CacheOperation4KindE0ENSA_INSB_ILi16ELi64EEEdNSD_8RowMajorELi0ESJ_SL_Lb0ESM_EENSO_ISU_dNSD_40RowMajorTensorOpMultiplicandCongruous64bELi0ESJ_Li8EEELST_0EdSV_NS4_9MmaPolicyINS1_4warp11MmaTensorOpINS6_ILi32ELi32ELi16EEEdSP_dSX_dSV_NS10_17MmaTensorOpPolicyINSR_3MmaINS6_ILi8ELi8ELi4EEELi32EdSV_dSE_dSV_NSR_13OpMultiplyAddEEENSB_ILi1ELi1EEEEELi1ELb0EbEENSB_ILi0ELi0EEES1B_Li1EEELi3ELNS1_23SharedMemoryClearOptionE0EbEES1E_NS_8epilogue11threadblock8EpilogueIS7_S1A_Li1ENS1G_27PredicatedTileIteratorBlas3INS1G_26OutputTileOptimalThreadMapINS1G_15OutputTileShapeILi64ELi8ELi2ELi1ELi1EEENS1K_ILi1ELi4ELi1ELi1ELi4EEELi128ELi1ELi64EEEdLNS_8BlasModeE1EEENS1F_4warp24FragmentIteratorTensorOpIS12_S15_dNSK_IdLi2ELb1EEESV_EENS1Q_20TileIteratorTensorOpIS12_S15_dSV_EENS1G_18SharedLoadIteratorINS1N_18CompactedThreadMapEdLi8EEENS1F_6thread17LinearCombinationIdLi1EddLNS1Z_9ScaleType4KindE0ELNS_15FloatRoundStyleE2EdEENSB_ILi0ELi4EEELi1ELi1EEENS4_30GemmIdentityThreadblockSwizzleILi1EEELNS_8FillModeE1ELS1O_1EEEEEvNT_6ParamsE)
        /*0008*/ 	.word	0x000000a2


	//----- nvinfo : EIATTR_FRAME_SIZE
	.align		4
.L_12:
        /*000c*/ 	.byte	0x04, 0x11
        /*000e*/ 	.short	(.L_14 - .L_13)
	.align		4
.L_13:
        /*0010*/ 	.word	index@($__internal_1_$__cuda_sm20_rem_u64)
        /*0014*/ 	.word	0x00000000


	//----- nvinfo : EIATTR_FRAME_SIZE
	.align		4
.L_14:
        /*0018*/ 	.byte	0x04, 0x11
        /*001a*/ 	.short	(.L_16 - .L_15)
	.align		4
.L_15:
        /*001c*/ 	.word	index@($__internal_0_$__cuda_sm20_div_u64)
        /*0020*/ 	.word	0x00000000


	//----- nvinfo : EIATTR_FRAME_SIZE
	.align		4
.L_16:
        /*0024*/ 	.byte	0x04, 0x11
        /*0026*/ 	.short	(.L_18 - .L_17)
	.align		4
.L_17:
        /*0028*/ 	.word	index@(_ZN7cutlass6KernelINS_4gemm6kernel15Rank2KUniversalINS1_11threadblock13MmaMultistageINS1_9GemmShapeILi64ELi64ELi16EEENS_9transform11threadblock28PredicatedTileAccessIteratorINS_11MatrixShapeILi64ELi16EEEdNS_6layout11ColumnMajorELi1ENS8_31PitchLinearWarpStripedThreadMapINS_16PitchLinearShapeILi64ELi16EEELi128ENSG_ILi16ELi2EEELi1EEENS_5ArrayIdLi1ELb1EEELb0ENSD_9NoPermuteEEENS9_25RegularTileAccessIteratorISC_dNSD_43ColumnMajorTensorOpMultiplicandCongruous64bELi1ESJ_Li8EEELNS_4arch14CacheOperation4KindE0ENSA_INSB_ILi16ELi64EEEdNSD_8RowMajorELi0ESJ_SL_Lb0ESM_EENSO_ISU_dNSD_40RowMajorTensorOpMultiplicandCongruous64bELi0ESJ_Li8EEELST_0EdSV_NS4_9MmaPolicyINS1_4warp11MmaTensorOpINS6_ILi32ELi32ELi16EEEdSP_dSX_dSV_NS10_17MmaTensorOpPolicyINSR_3MmaINS6_ILi8ELi8ELi4EEELi32EdSV_dSE_dSV_NSR_13OpMultiplyAddEEENSB_ILi1ELi1EEEEELi1ELb0EbEENSB_ILi0ELi0EEES1B_Li1EEELi3ELNS1_23SharedMemoryClearOptionE0EbEES1E_NS_8epilogue11threadblock8EpilogueIS7_S1A_Li1ENS1G_27PredicatedTileIteratorBlas3INS1G_26OutputTileOptimalThreadMapINS1G_15OutputTileShapeILi64ELi8ELi2ELi1ELi1EEENS1K_ILi1ELi4ELi1ELi1ELi4EEELi128ELi1ELi64EEEdLNS_8BlasModeE1EEENS1F_4warp24FragmentIteratorTensorOpIS12_S15_dNSK_IdLi2ELb1EEESV_EENS1Q_20TileIteratorTensorOpIS12_S15_dSV_EENS1G_18SharedLoadIteratorINS1N_18CompactedThreadMapEdLi8EEENS1F_6thread17LinearCombinationIdLi1EddLNS1Z_9ScaleType4KindE0ELNS_15FloatRoundStyleE2EdEENSB_ILi0ELi4EEELi1ELi1EEENS4_30GemmIdentityThreadblockSwizzleILi1EEELNS_8FillModeE1ELS1O_1EEEEEvNT_6ParamsE)
        /*002c*/ 	.word	0x00000000


	//----- nvinfo : EIATTR_MIN_STACK_SIZE
	.align		4
.L_18:
        /*0030*/ 	.byte	0x04, 0x12
        /*0032*/ 	.short	(.L_20 - .L_19)
	.align		4
.L_19:
        /*0034*/ 	.word	index@(_ZN7cutlass6KernelINS_4gemm6kernel15Rank2KUniversalINS1_11threadblock13MmaMultistageINS1_9GemmShapeILi64ELi64ELi16EEENS_9transform11threadblock28PredicatedTileAccessIteratorINS_11MatrixShapeILi64ELi16EEEdNS_6layout11ColumnMajorELi1ENS8_31PitchLinearWarpStripedThreadMapINS_16PitchLinearShapeILi64ELi16EEELi128ENSG_ILi16ELi2EEELi1EEENS_5ArrayIdLi1ELb1EEELb0ENSD_9NoPermuteEEENS9_25RegularTileAccessIteratorISC_dNSD_43ColumnMajorTensorOpMultiplicandCongruous64bELi1ESJ_Li8EEELNS_4arch14CacheOperation4KindE0ENSA_INSB_ILi16ELi64EEEdNSD_8RowMajorELi0ESJ_SL_Lb0ESM_EENSO_ISU_dNSD_40RowMajorTensorOpMultiplicandCongruous64bELi0ESJ_Li8EEELST_0EdSV_NS4_9MmaPolicyINS1_4warp11MmaTensorOpINS6_ILi32ELi32ELi16EEEdSP_dSX_dSV_NS10_17MmaTensorOpPolicyINSR_3MmaINS6_ILi8ELi8ELi4EEELi32EdSV_dSE_dSV_NSR_13OpMultiplyAddEEENSB_ILi1ELi1EEEEELi1ELb0EbEENSB_ILi0ELi0EEES1B_Li1EEELi3ELNS1_23SharedMemoryClearOptionE0EbEES1E_NS_8epilogue11threadblock8EpilogueIS7_S1A_Li1ENS1G_27PredicatedTileIteratorBlas3INS1G_26OutputTileOptimalThreadMapINS1G_15OutputTileShapeILi64ELi8ELi2ELi1ELi1EEENS1K_ILi1ELi4ELi1ELi1ELi4EEELi128ELi1ELi64EEEdLNS_8BlasModeE1EEENS1F_4warp24FragmentIteratorTensorOpIS12_S15_dNSK_IdLi2ELb1EEESV_EENS1Q_20TileIteratorTensorOpIS12_S15_dSV_EENS1G_18SharedLoadIteratorINS1N_18CompactedThreadMapEdLi8EEENS1F_6thread17LinearCombinationIdLi1EddLNS1Z_9ScaleType4KindE0ELNS_15FloatRoundStyleE2EdEENSB_ILi0ELi4EEELi1ELi1EEENS4_30GemmIdentityThreadblockSwizzleILi1EEELNS_8FillModeE1ELS1O_1EEEEEvNT_6ParamsE)
        /*0038*/ 	.word	0x00000000
.L_20:


//--------------------- .nv.compat                --------------------------
	.section	.nv.compat,"",@"SHT_CUDA_COMPAT_INFO"
	.align	4
        /*0000*/ 	.byte	0x02, 0x09, 0x01, 0x00, 0x02, 0x02, 0x01, 0x00, 0x02, 0x05, 0x05, 0x00, 0x03, 0x07, 0x01, 0x01
        /*0010*/ 	.byte	0x02, 0x03, 0x00, 0x00, 0x02, 0x06, 0x01, 0x00, 0x04, 0x0b, 0x08, 0x00, 0x01, 0x00, 0x00, 0x00
        /*0020*/ 	.byte	0x00, 0x00, 0x00, 0x00


//--------------------- .nv.info._ZN7cutlass6KernelINS_4gemm6kernel15Rank2KUniversalINS1_11threadblock13MmaMultistageINS1_9GemmShapeILi64ELi64ELi16EEENS_9transform11threadblock28PredicatedTileAccessIteratorINS_11MatrixShapeILi64ELi16EEEdNS_6layout11ColumnMajorELi1ENS8_31PitchLinearWarpStripedThreadMapINS_16PitchLinearShapeILi64ELi16EEELi128ENSG_ILi16ELi2EEELi1EEENS_5ArrayIdLi1ELb1EEELb0ENSD_9NoPermuteEEENS9_25RegularTileAccessIteratorISC_dNSD_43ColumnMajorTensorOpMultiplicandCongruous64bELi1ESJ_Li8EEELNS_4arch14CacheOperation4KindE0ENSA_INSB_ILi16ELi64EEEdNSD_8RowMajorELi0ESJ_SL_Lb0ESM_EENSO_ISU_dNSD_40RowMajorTensorOpMultiplicandCongruous64bELi0ESJ_Li8EEELST_0EdSV_NS4_9MmaPolicyINS1_4warp11MmaTensorOpINS6_ILi32ELi32ELi16EEEdSP_dSX_dSV_NS10_17MmaTensorOpPolicyINSR_3MmaINS6_ILi8ELi8ELi4EEELi32EdSV_dSE_dSV_NSR_13OpMultiplyAddEEENSB_ILi1ELi1EEEEELi1ELb0EbEENSB_ILi0ELi0EEES1B_Li1EEELi3ELNS1_23SharedMemoryClearOptionE0EbEES1E_NS_8epilogue11threadblock8EpilogueIS7_S1A_Li1ENS1G_27PredicatedTileIteratorBlas3INS1G_26OutputTileOptimalThreadMapINS1G_15OutputTileShapeILi64ELi8ELi2ELi1ELi1EEENS1K_ILi1ELi4ELi1ELi1ELi4EEELi128ELi1ELi64EEEdLNS_8BlasModeE1EEENS1F_4warp24FragmentIteratorTensorOpIS12_S15_dNSK_IdLi2ELb1EEESV_EENS1Q_20TileIteratorTensorOpIS12_S15_dSV_EENS1G_18SharedLoadIteratorINS1N_18CompactedThreadMapEdLi8EEENS1F_6thread17LinearCombinationIdLi1EddLNS1Z_9ScaleType4KindE0ELNS_15FloatRoundStyleE2EdEENSB_ILi0ELi4EEELi1ELi1EEENS4_30GemmIdentityThreadblockSwizzleILi1EEELNS_8FillModeE1ELS1O_1EEEEEvNT_6ParamsE --------------------------
	.section	.nv.info._ZN7cutlass6KernelINS_4gemm6kernel15Rank2KUniversalINS1_11threadblock13MmaMultistageINS1_9GemmShapeILi64ELi64ELi16EEENS_9transform11threadblock28PredicatedTileAccessIteratorINS_11MatrixShapeILi64ELi16EEEdNS_6layout11ColumnMajorELi1ENS8_31PitchLinearWarpStripedThreadMapINS_16PitchLinearShapeILi64ELi16EEELi128ENSG_ILi16ELi2EEELi1EEENS_5ArrayIdLi1ELb1EEELb0ENSD_9NoPermuteEEENS9_25RegularTileAccessIteratorISC_dNSD_43ColumnMajorTensorOpMultiplicandCongruous64bELi1ESJ_Li8EEELNS_4arch14CacheOperation4KindE0ENSA_INSB_ILi16ELi64EEEdNSD_8RowMajorELi0ESJ_SL_Lb0ESM_EENSO_ISU_dNSD_40RowMajorTensorOpMultiplicandCongruous64bELi0ESJ_Li8EEELST_0EdSV_NS4_9MmaPolicyINS1_4warp11MmaTensorOpINS6_ILi32ELi32ELi16EEEdSP_dSX_dSV_NS10_17MmaTensorOpPolicyINSR_3MmaINS6_ILi8ELi8ELi4EEELi32EdSV_dSE_dSV_NSR_13OpMultiplyAddEEENSB_ILi1ELi1EEEEELi1ELb0EbEENSB_ILi0ELi0EEES1B_Li1EEELi3ELNS1_23SharedMemoryClearOptionE0EbEES1E_NS_8epilogue11threadblock8EpilogueIS7_S1A_Li1ENS1G_27PredicatedTileIteratorBlas3INS1G_26OutputTileOptimalThreadMapINS1G_15OutputTileShapeILi64ELi8ELi2ELi1ELi1EEENS1K_ILi1ELi4ELi1ELi1ELi4EEELi128ELi1ELi64EEEdLNS_8BlasModeE1EEENS1F_4warp24FragmentIteratorTensorOpIS12_S15_dNSK_IdLi2ELb1EEESV_EENS1Q_20TileIteratorTensorOpIS12_S15_dSV_EENS1G_18SharedLoadIteratorINS1N_18CompactedThreadMapEdLi8EEENS1F_6thread17LinearCombinationIdLi1EddLNS1Z_9ScaleType4KindE0ELNS_15FloatRoundStyleE2EdEENSB_ILi0ELi4EEELi1ELi1EEENS4_30GemmIdentityThreadblockSwizzleILi1EEELNS_8FillModeE1ELS1O_1EEEEEvNT_6ParamsE,"",@"SHT_CUDA_INFO"
	.sectionflags	@""
	.align	4


	//----- nvinfo : EIATTR_CUDA_API_VERSION
	.align		4
        /*0000*/ 	.byte	0x04, 0x37
        /*0002*/ 	.short	(.L_22 - .L_21)
.L_21:
        /*0004*/ 	.word	0x00000082


	//----- nvinfo : EIATTR_KPARAM_INFO
	.align		4
.L_22:
        /*0008*/ 	.byte	0x04, 0x17
        /*000a*/ 	.short	(.L_24 - .L_23)
.L_23:
        /*000c*/ 	.word	0x00000000
        /*0010*/ 	.short	0x0000
        /*0012*/ 	.short	0x0000
        /*0014*/ 	.byte	0x00, 0xf0, 0xc1, 0x06


	//----- nvinfo : EIATTR_SPARSE_MMA_MASK
	.align		4
.L_24:
        /*0018*/ 	.byte	0x03, 0x50
        /*001a*/ 	.short	0x0000


	//----- nvinfo : EIATTR_MAXREG_COUNT
	.align		4
        /*001c*/ 	.byte	0x03, 0x1b
        /*001e*/ 	.short	0x00ff


	//----- nvinfo : EIATTR_NUM_BARRIERS
	.align		4
        /*0020*/ 	.byte	0x02, 0x4c
        /*0022*/ 	.byte	0x01
	.zero		1


	//----- nvinfo : EIATTR_MERCURY_ISA_VERSION
	.align		4
        /*0024*/ 	.byte	0x03, 0x5f
        /*0026*/ 	.short	0x0101


	//----- nvinfo : EIATTR_COOP_GROUP_MASK_REGIDS
	.align		4
        /*0028*/ 	.byte	0x04, 0x29
        /*002a*/ 	.short	(.L_26 - .L_25)


	//   ....[0]....
.L_25:
        /*002c*/ 	.word	0xffffffff


	//----- nvinfo : EIATTR_COOP_GROUP_INSTR_OFFSETS
	.align		4
.L_26:
        /*0030*/ 	.byte	0x04, 0x28
        /*0032*/ 	.short	(.L_28 - .L_27)


	//   ....[0]....
.L_27:
        /*0034*/ 	.word	0x00000640


	//----- nvinfo : EIATTR_VRC_CTA_INIT_COUNT
	.align		4
.L_28:
        /*0038*/ 	.byte	0x02, 0x4a
	.zero		1
	.zero		1


	//----- nvinfo : EIATTR_EXIT_INSTR_OFFSETS
	.align		4
        /*003c*/ 	.byte	0x04, 0x1c
        /*003e*/ 	.short	(.L_30 - .L_29)


	//   ....[0]....
.L_29:
        /*0040*/ 	.word	0x00000070


	//   ....[1]....
        /*0044*/ 	.word	0x00000150


	//   ....[2]....
        /*0048*/ 	.word	0x00000190


	//   ....[3]....
        /*004c*/ 	.word	0x0001b060


	//   ....[4]....
        /*0050*/ 	.word	0x0001b0e0


	//   ....[5]....
        /*0054*/ 	.word	0x0001b170


	//----- nvinfo : EIATTR_CRS_STACK_SIZE
	.align		4
.L_30:
        /*0058*/ 	.byte	0x04, 0x1e
        /*005a*/ 	.short	(.L_32 - .L_31)
.L_31:
        /*005c*/ 	.word	0x00000000


	//----- nvinfo : EIATTR_CBANK_PARAM_SIZE
	.align		4
.L_32:
        /*0060*/ 	.byte	0x03, 0x19
        /*0062*/ 	.short	0x01b0


	//----- nvinfo : EIATTR_PARAM_CBANK
	.align		4
        /*0064*/ 	.byte	0x04, 0x0a
        /*0066*/ 	.short	(.L_34 - .L_33)
	.align		4
.L_33:
        /*0068*/ 	.word	index@(.nv.constant0._ZN7cutlass6KernelINS_4gemm6kernel15Rank2KUniversalINS1_11threadblock13MmaMultistageINS1_9GemmShapeILi64ELi64ELi16EEENS_9transform11threadblock28PredicatedTileAccessIteratorINS_11MatrixShapeILi64ELi16EEEdNS_6layout11ColumnMajorELi1ENS8_31PitchLinearWarpStripedThreadMapINS_16PitchLinearShapeILi64ELi16EEELi128ENSG_ILi16ELi2EEELi1EEENS_5ArrayIdLi1ELb1EEELb0ENSD_9NoPermuteEEENS9_25RegularTileAccessIteratorISC_dNSD_43ColumnMajorTensorOpMultiplicandCongruous64bELi1ESJ_Li8EEELNS_4arch14CacheOperation4KindE0ENSA_INSB_ILi16ELi64EEEdNSD_8RowMajorELi0ESJ_SL_Lb0ESM_EENSO_ISU_dNSD_40RowMajorTensorOpMultiplicandCongruous64bELi0ESJ_Li8EEELST_0EdSV_NS4_9MmaPolicyINS1_4warp11MmaTensorOpINS6_ILi32ELi32ELi16EEEdSP_dSX_dSV_NS10_17MmaTensorOpPolicyINSR_3MmaINS6_ILi8ELi8ELi4EEELi32EdSV_dSE_dSV_NSR_13OpMultiplyAddEEENSB_ILi1ELi1EEEEELi1ELb0EbEENSB_ILi0ELi0EEES1B_Li1EEELi3ELNS1_23SharedMemoryClearOptionE0EbEES1E_NS_8epilogue11threadblock8EpilogueIS7_S1A_Li1ENS1G_27PredicatedTileIteratorBlas3INS1G_26OutputTileOptimalThreadMapINS1G_15OutputTileShapeILi64ELi8ELi2ELi1ELi1EEENS1K_ILi1ELi4ELi1ELi1ELi4EEELi128ELi1ELi64EEEdLNS_8BlasModeE1EEENS1F_4warp24FragmentIteratorTensorOpIS12_S15_dNSK_IdLi2ELb1EEESV_EENS1Q_20TileIteratorTensorOpIS12_S15_dSV_EENS1G_18SharedLoadIteratorINS1N_18CompactedThreadMapEdLi8EEENS1F_6thread17LinearCombinationIdLi1EddLNS1Z_9ScaleType4KindE0ELNS_15FloatRoundStyleE2EdEENSB_ILi0ELi4EEELi1ELi1EEENS4_30GemmIdentityThreadblockSwizzleILi1EEELNS_8FillModeE1ELS1O_1EEEEEvNT_6ParamsE)
        /*006c*/ 	.short	0x0380
        /*006e*/ 	.short	0x01b0


	//----- nvinfo : EIATTR_SW_WAR
	.align		4
.L_34:
        /*0070*/ 	.byte	0x04, 0x36
        /*0072*/ 	.short	(.L_36 - .L_35)
.L_35:
        /*0074*/ 	.word	0x00000008
.L_36:


//--------------------- .nv.callgraph             --------------------------
	.section	.nv.callgraph,"",@"SHT_CUDA_CALLGRAPH"
	.align	4
	.sectionentsize	8
	.align		4
        /*0000*/ 	.word	0x00000000
	.align		4
        /*0004*/ 	.word	0xffffffff
	.align		4
        /*0008*/ 	.word	0x00000000
	.align		4
        /*000c*/ 	.word	0xfffffffe
	.align		4
        /*0010*/ 	.word	0x00000000
	.align		4
        /*0014*/ 	.word	0xfffffffd
	.align		4
        /*0018*/ 	.word	0x00000000
	.align		4
        /*001c*/ 	.word	0xfffffffc


//--------------------- .nv.constant4             --------------------------
	.section	.nv.constant4,"a",@progbits
	.align	8
	.align		8
.nv.constant4:
        /*0000*/ 	.dword	_ZN39_INTERNAL_92e76fe2_4_k_cu_16d6765b_27844cuda3std3__45__cpo5beginE
	.align		8
        /*0008*/ 	.dword	_ZN39_INTERNAL_92e76fe2_4_k_cu_16d6765b_27844cuda3std3__45__cpo3endE
	.align		8
        /*0010*/ 	.dword	_ZN39_INTERNAL_92e76fe2_4_k_cu_16d6765b_27844cuda3std3__45__cpo6cbeginE
	.align		8
        /*0018*/ 	.dword	_ZN39_INTERNAL_92e76fe2_4_k_cu_16d6765b_27844cuda3std3__45__cpo4cendE
	.align		8
        /*0020*/ 	.dword	_ZN39_INTERNAL_92e76fe2_4_k_cu_16d6765b_27844cuda3std3__441_GLOBAL__N__92e76fe2_4_k_cu_16d6765b_27846ignoreE
	.align		8
        /*0028*/ 	.dword	_ZN39_INTERNAL_92e76fe2_4_k_cu_16d6765b_27844cuda3std3__419piecewise_constructE
	.align		8
        /*0030*/ 	.dword	_ZN39_INTERNAL_92e76fe2_4_k_cu_16d6765b_27844cuda3std3__48in_placeE
	.align		8
        /*0038*/ 	.dword	_ZN39_INTERNAL_92e76fe2_4_k_cu_16d6765b_27844cuda3std6ranges3__45__cpo4swapE
	.align		8
        /*0040*/ 	.dword	_ZN39_INTERNAL_92e76fe2_4_k_cu_16d6765b_27844cuda3std6ranges3__45__cpo9iter_moveE
	.align		8
        /*0048*/ 	.dword	_ZN39_INTERNAL_92e76fe2_4_k_cu_16d6765b_27844cute7productE
	.align		8
        /*0050*/ 	.dword	_ZN39_INTERNAL_92e76fe2_4_k_cu_16d6765b_27844cute1_E


//--------------------- .text._ZN7cutlass6KernelINS_4gemm6kernel15Rank2KUniversalINS1_11threadblock13MmaMultistageINS1_9GemmShapeILi64ELi64ELi16EEENS_9transform11threadblock28PredicatedTileAccessIteratorINS_11MatrixShapeILi64ELi16EEEdNS_6layout11ColumnMajorELi1ENS8_31PitchLinearWarpStripedThreadMapINS_16PitchLinearShapeILi64ELi16EEELi128ENSG_ILi16ELi2EEELi1EEENS_5ArrayIdLi1ELb1EEELb0ENSD_9NoPermuteEEENS9_25RegularTileAccessIteratorISC_dNSD_43ColumnMajorTensorOpMultiplicandCongruous64bELi1ESJ_Li8EEELNS_4arch14CacheOperation4KindE0ENSA_INSB_ILi16ELi64EEEdNSD_8RowMajorELi0ESJ_SL_Lb0ESM_EENSO_ISU_dNSD_40RowMajorTensorOpMultiplicandCongruous64bELi0ESJ_Li8EEELST_0EdSV_NS4_9MmaPolicyINS1_4warp11MmaTensorOpINS6_ILi32ELi32ELi16EEEdSP_dSX_dSV_NS10_17MmaTensorOpPolicyINSR_3MmaINS6_ILi8ELi8ELi4EEELi32EdSV_dSE_dSV_NSR_13OpMultiplyAddEEENSB_ILi1ELi1EEEEELi1ELb0EbEENSB_ILi0ELi0EEES1B_Li1EEELi3ELNS1_23SharedMemoryClearOptionE0EbEES1E_NS_8epilogue11threadblock8EpilogueIS7_S1A_Li1ENS1G_27PredicatedTileIteratorBlas3INS1G_26OutputTileOptimalThreadMapINS1G_15OutputTileShapeILi64ELi8ELi2ELi1ELi1EEENS1K_ILi1ELi4ELi1ELi1ELi4EEELi128ELi1ELi64EEEdLNS_8BlasModeE1EEENS1F_4warp24FragmentIteratorTensorOpIS12_S15_dNSK_IdLi2ELb1EEESV_EENS1Q_20TileIteratorTensorOpIS12_S15_dSV_EENS1G_18SharedLoadIteratorINS1N_18CompactedThreadMapEdLi8EEENS1F_6thread17LinearCombinationIdLi1EddLNS1Z_9ScaleType4KindE0ELNS_15FloatRoundStyleE2EdEENSB_ILi0ELi4EEELi1ELi1EEENS4_30GemmIdentityThreadblockSwizzleILi1EEELNS_8FillModeE1ELS1O_1EEEEEvNT_6ParamsE --------------------------
	.section	.text._ZN7cutlass6KernelINS_4gemm6kernel15Rank2KUniversalINS1_11threadblock13MmaMultistageINS1_9GemmShapeILi64ELi64ELi16EEENS_9transform11threadblock28PredicatedTileAccessIteratorINS_11MatrixShapeILi64ELi16EEEdNS_6layout11ColumnMajorELi1ENS8_31PitchLinearWarpStripedThreadMapINS_16PitchLinearShapeILi64ELi16EEELi128ENSG_ILi16ELi2EEELi1EEENS_5ArrayIdLi1ELb1EEELb0ENSD_9NoPermuteEEENS9_25RegularTileAccessIteratorISC_dNSD_43ColumnMajorTensorOpMultiplicandCongruous64bELi1ESJ_Li8EEELNS_4arch14CacheOperation4KindE0ENSA_INSB_ILi16ELi64EEEdNSD_8RowMajorELi0ESJ_SL_Lb0ESM_EENSO_ISU_dNSD_40RowMajorTensorOpMultiplicandCongruous64bELi0ESJ_Li8EEELST_0EdSV_NS4_9MmaPolicyINS1_4warp11MmaTensorOpINS6_ILi32ELi32ELi16EEEdSP_dSX_dSV_NS10_17MmaTensorOpPolicyINSR_3MmaINS6_ILi8ELi8ELi4EEELi32EdSV_dSE_dSV_NSR_13OpMultiplyAddEEENSB_ILi1ELi1EEEEELi1ELb0EbEENSB_ILi0ELi0EEES1B_Li1EEELi3ELNS1_23SharedMemoryClearOptionE0EbEES1E_NS_8epilogue11threadblock8EpilogueIS7_S1A_Li1ENS1G_27PredicatedTileIteratorBlas3INS1G_26OutputTileOptimalThreadMapINS1G_15OutputTileShapeILi64ELi8ELi2ELi1ELi1EEENS1K_ILi1ELi4ELi1ELi1ELi4EEELi128ELi1ELi64EEEdLNS_8BlasModeE1EEENS1F_4warp24FragmentIteratorTensorOpIS12_S15_dNSK_IdLi2ELb1EEESV_EENS1Q_20TileIteratorTensorOpIS12_S15_dSV_EENS1G_18SharedLoadIteratorINS1N_18CompactedThreadMapEdLi8EEENS1F_6thread17LinearCombinationIdLi1EddLNS1Z_9ScaleType4KindE0ELNS_15FloatRoundStyleE2EdEENSB_ILi0ELi4EEELi1ELi1EEENS4_30GemmIdentityThreadblockSwizzleILi1EEELNS_8FillModeE1ELS1O_1EEEEEvNT_6ParamsE,"ax",@progbits
	.align	128
.text._ZN7cutlass6KernelINS_4gemm6kernel15Rank2KUniversalINS1_11threadblock13MmaMultistageINS1_9GemmShapeILi64ELi64ELi16EEENS_9transform11threadblock28PredicatedTileAccessIteratorINS_11MatrixShapeILi64ELi16EEEdNS_6layout11ColumnMajorELi1ENS8_31PitchLinearWarpStripedThreadMapINS_16PitchLinearShapeILi64ELi16EEELi128ENSG_ILi16ELi2EEELi1EEENS_5ArrayIdLi1ELb1EEELb0ENSD_9NoPermuteEEENS9_25RegularTileAccessIteratorISC_dNSD_43ColumnMajorTensorOpMultiplicandCongruous64bELi1ESJ_Li8EEELNS_4arch14CacheOperation4KindE0ENSA_INSB_ILi16ELi64EEEdNSD_8RowMajorELi0ESJ_SL_Lb0ESM_EENSO_ISU_dNSD_40RowMajorTensorOpMultiplicandCongruous64bELi0ESJ_Li8EEELST_0EdSV_NS4_9MmaPolicyINS1_4warp11MmaTensorOpINS6_ILi32ELi32ELi16EEEdSP_dSX_dSV_NS10_17MmaTensorOpPolicyINSR_3MmaINS6_ILi8ELi8ELi4EEELi32EdSV_dSE_dSV_NSR_13OpMultiplyAddEEENSB_ILi1ELi1EEEEELi1ELb0EbEENSB_ILi0ELi0EEES1B_Li1EEELi3ELNS1_23SharedMemoryClearOptionE0EbEES1E_NS_8epilogue11threadblock8EpilogueIS7_S1A_Li1ENS1G_27PredicatedTileIteratorBlas3INS1G_26OutputTileOptimalThreadMapINS1G_15OutputTileShapeILi64ELi8ELi2ELi1ELi1EEENS1K_ILi1ELi4ELi1ELi1ELi4EEELi128ELi1ELi64EEEdLNS_8BlasModeE1EEENS1F_4warp24FragmentIteratorTensorOpIS12_S15_dNSK_IdLi2ELb1EEESV_EENS1Q_20TileIteratorTensorOpIS12_S15_dSV_EENS1G_18SharedLoadIteratorINS1N_18CompactedThreadMapEdLi8EEENS1F_6thread17LinearCombinationIdLi1EddLNS1Z_9ScaleType4KindE0ELNS_15FloatRoundStyleE2EdEENSB_ILi0ELi4EEELi1ELi1EEENS4_30GemmIdentityThreadblockSwizzleILi1EEELNS_8FillModeE1ELS1O_1EEEEEvNT_6ParamsE:
        .type           _ZN7cutlass6KernelINS_4gemm6kernel15Rank2KUniversalINS1_11threadblock13MmaMultistageINS1_9GemmShapeILi64ELi64ELi16EEENS_9transform11threadblock28PredicatedTileAccessIteratorINS_11MatrixShapeILi64ELi16EEEdNS_6layout11ColumnMajorELi1ENS8_31PitchLinearWarpStripedThreadMapINS_16PitchLinearShapeILi64ELi16EEELi128ENSG_ILi16ELi2EEELi1EEENS_5ArrayIdLi1ELb1EEELb0ENSD_9NoPermuteEEENS9_25RegularTileAccessIteratorISC_dNSD_43ColumnMajorTensorOpMultiplicandCongruous64bELi1ESJ_Li8EEELNS_4arch14CacheOperation4KindE0ENSA_INSB_ILi16ELi64EEEdNSD_8RowMajorELi0ESJ_SL_Lb0ESM_EENSO_ISU_dNSD_40RowMajorTensorOpMultiplicandCongruous64bELi0ESJ_Li8EEELST_0EdSV_NS4_9MmaPolicyINS1_4warp11MmaTensorOpINS6_ILi32ELi32ELi16EEEdSP_dSX_dSV_NS10_17MmaTensorOpPolicyINSR_3MmaINS6_ILi8ELi8ELi4EEELi32EdSV_dSE_dSV_NSR_13OpMultiplyAddEEENSB_ILi1ELi1EEEEELi1ELb0EbEENSB_ILi0ELi0EEES1B_Li1EEELi3ELNS1_23SharedMemoryClearOptionE0EbEES1E_NS_8epilogue11threadblock8EpilogueIS7_S1A_Li1ENS1G_27PredicatedTileIteratorBlas3INS1G_26OutputTileOptimalThreadMapINS1G_15OutputTileShapeILi64ELi8ELi2ELi1ELi1EEENS1K_ILi1ELi4ELi1ELi1ELi4EEELi128ELi1ELi64EEEdLNS_8BlasModeE1EEENS1F_4warp24FragmentIteratorTensorOpIS12_S15_dNSK_IdLi2ELb1EEESV_EENS1Q_20TileIteratorTensorOpIS12_S15_dSV_EENS1G_18SharedLoadIteratorINS1N_18CompactedThreadMapEdLi8EEENS1F_6thread17LinearCombinationIdLi1EddLNS1Z_9ScaleType4KindE0ELNS_15FloatRoundStyleE2EdEENSB_ILi0ELi4EEELi1ELi1EEENS4_30GemmIdentityThreadblockSwizzleILi1EEELNS_8FillModeE1ELS1O_1EEEEEvNT_6ParamsE,@function
        .size           _ZN7cutlass6KernelINS_4gemm6kernel15Rank2KUniversalINS1_11threadblock13MmaMultistageINS1_9GemmShapeILi64ELi64ELi16EEENS_9transform11threadblock28PredicatedTileAccessIteratorINS_11MatrixShapeILi64ELi16EEEdNS_6layout11ColumnMajorELi1ENS8_31PitchLinearWarpStripedThreadMapINS_16PitchLinearShapeILi64ELi16EEELi128ENSG_ILi16ELi2EEELi1EEENS_5ArrayIdLi1ELb1EEELb0ENSD_9NoPermuteEEENS9_25RegularTileAccessIteratorISC_dNSD_43ColumnMajorTensorOpMultiplicandCongruous64bELi1ESJ_Li8EEELNS_4arch14CacheOperation4KindE0ENSA_INSB_ILi16ELi64EEEdNSD_8RowMajorELi0ESJ_SL_Lb0ESM_EENSO_ISU_dNSD_40RowMajorTensorOpMultiplicandCongruous64bELi0ESJ_Li8EEELST_0EdSV_NS4_9MmaPolicyINS1_4warp11MmaTensorOpINS6_ILi32ELi32ELi16EEEdSP_dSX_dSV_NS10_17MmaTensorOpPolicyINSR_3MmaINS6_ILi8ELi8ELi4EEELi32EdSV_dSE_dSV_NSR_13OpMultiplyAddEEENSB_ILi1ELi1EEEEELi1ELb0EbEENSB_ILi0ELi0EEES1B_Li1EEELi3ELNS1_23SharedMemoryClearOptionE0EbEES1E_NS_8epilogue11threadblock8EpilogueIS7_S1A_Li1ENS1G_27PredicatedTileIteratorBlas3INS1G_26OutputTileOptimalThreadMapINS1G_15OutputTileShapeILi64ELi8ELi2ELi1ELi1EEENS1K_ILi1ELi4ELi1ELi1ELi4EEELi128ELi1ELi64EEEdLNS_8BlasModeE1EEENS1F_4warp24FragmentIteratorTensorOpIS12_S15_dNSK_IdLi2ELb1EEESV_EENS1Q_20TileIteratorTensorOpIS12_S15_dSV_EENS1G_18SharedLoadIteratorINS1N_18CompactedThreadMapEdLi8EEENS1F_6thread17LinearCombinationIdLi1EddLNS1Z_9ScaleType4KindE0ELNS_15FloatRoundStyleE2EdEENSB_ILi0ELi4EEELi1ELi1EEENS4_30GemmIdentityThreadblockSwizzleILi1EEELNS_8FillModeE1ELS1O_1EEEEEvNT_6ParamsE,(.L_x_341 - _ZN7cutlass6KernelINS_4gemm6kernel15Rank2KUniversalINS1_11threadblock13MmaMultistageINS1_9GemmShapeILi64ELi64ELi16EEENS_9transform11threadblock28PredicatedTileAccessIteratorINS_11MatrixShapeILi64ELi16EEEdNS_6layout11ColumnMajorELi1ENS8_31PitchLinearWarpStripedThreadMapINS_16PitchLinearShapeILi64ELi16EEELi128ENSG_ILi16ELi2EEELi1EEENS_5ArrayIdLi1ELb1EEELb0ENSD_9NoPermuteEEENS9_25RegularTileAccessIteratorISC_dNSD_43ColumnMajorTensorOpMultiplicandCongruous64bELi1ESJ_Li8EEELNS_4arch14CacheOperation4KindE0ENSA_INSB_ILi16ELi64EEEdNSD_8RowMajorELi0ESJ_SL_Lb0ESM_EENSO_ISU_dNSD_40RowMajorTensorOpMultiplicandCongruous64bELi0ESJ_Li8EEELST_0EdSV_NS4_9MmaPolicyINS1_4warp11MmaTensorOpINS6_ILi32ELi32ELi16EEEdSP_dSX_dSV_NS10_17MmaTensorOpPolicyINSR_3MmaINS6_ILi8ELi8ELi4EEELi32EdSV_dSE_dSV_NSR_13OpMultiplyAddEEENSB_ILi1ELi1EEEEELi1ELb0EbEENSB_ILi0ELi0EEES1B_Li1EEELi3ELNS1_23SharedMemoryClearOptionE0EbEES1E_NS_8epilogue11threadblock8EpilogueIS7_S1A_Li1ENS1G_27PredicatedTileIteratorBlas3INS1G_26OutputTileOptimalThreadMapINS1G_15OutputTileShapeILi64ELi8ELi2ELi1ELi1EEENS1K_ILi1ELi4ELi1ELi1ELi4EEELi128ELi1ELi64EEEdLNS_8BlasModeE1EEENS1F_4warp24FragmentIteratorTensorOpIS12_S15_dNSK_IdLi2ELb1EEESV_EENS1Q_20TileIteratorTensorOpIS12_S15_dSV_EENS1G_18SharedLoadIteratorINS1N_18CompactedThreadMapEdLi8EEENS1F_6thread17LinearCombinationIdLi1EddLNS1Z_9ScaleType4KindE0ELNS_15FloatRoundStyleE2EdEENSB_ILi0ELi4EEELi1ELi1EEENS4_30GemmIdentityThreadblockSwizzleILi1EEELNS_8FillModeE1ELS1O_1EEEEEvNT_6ParamsE)
        .other          _ZN7cutlass6KernelINS_4gemm6kernel15Rank2KUniversalINS1_11threadblock13MmaMultistageINS1_9GemmShapeILi64ELi64ELi16EEENS_9transform11threadblock28PredicatedTileAccessIteratorINS_11MatrixShapeILi64ELi16EEEdNS_6layout11ColumnMajorELi1ENS8_31PitchLinearWarpStripedThreadMapINS_16PitchLinearShapeILi64ELi16EEELi128ENSG_ILi16ELi2EEELi1EEENS_5ArrayIdLi1ELb1EEELb0ENSD_9NoPermuteEEENS9_25RegularTileAccessIteratorISC_dNSD_43ColumnMajorTensorOpMultiplicandCongruous64bELi1ESJ_Li8EEELNS_4arch14CacheOperation4KindE0ENSA_INSB_ILi16ELi64EEEdNSD_8RowMajorELi0ESJ_SL_Lb0ESM_EENSO_ISU_dNSD_40RowMajorTensorOpMultiplicandCongruous64bELi0ESJ_Li8EEELST_0EdSV_NS4_9MmaPolicyINS1_4warp11MmaTensorOpINS6_ILi32ELi32ELi16EEEdSP_dSX_dSV_NS10_17MmaTensorOpPolicyINSR_3MmaINS6_ILi8ELi8ELi4EEELi32EdSV_dSE_dSV_NSR_13OpMultiplyAddEEENSB_ILi1ELi1EEEEELi1ELb0EbEENSB_ILi0ELi0EEES1B_Li1EEELi3ELNS1_23SharedMemoryClearOptionE0EbEES1E_NS_8epilogue11threadblock8EpilogueIS7_S1A_Li1ENS1G_27PredicatedTileIteratorBlas3INS1G_26OutputTileOptimalThreadMapINS1G_15OutputTileShapeILi64ELi8ELi2ELi1ELi1EEENS1K_ILi1ELi4ELi1ELi1ELi4EEELi128ELi1ELi64EEEdLNS_8BlasModeE1EEENS1F_4warp24FragmentIteratorTensorOpIS12_S15_dNSK_IdLi2ELb1EEESV_EENS1Q_20TileIteratorTensorOpIS12_S15_dSV_EENS1G_18SharedLoadIteratorINS1N_18CompactedThreadMapEdLi8EEENS1F_6thread17LinearCombinationIdLi1EddLNS1Z_9ScaleType4KindE0ELNS_15FloatRoundStyleE2EdEENSB_ILi0ELi4EEELi1ELi1EEENS4_30GemmIdentityThreadblockSwizzleILi1EEELNS_8FillModeE1ELS1O_1EEEEEvNT_6ParamsE,@"STO_CUDA_ENTRY STV_DEFAULT"
_ZN7cutlass6KernelINS_4gemm6kernel15Rank2KUniversalINS1_11threadblock13MmaMultistageINS1_9GemmShapeILi64ELi64ELi16EEENS_9transform11threadblock28PredicatedTileAccessIteratorINS_11MatrixShapeILi64ELi16EEEdNS_6layout11ColumnMajorELi1ENS8_31PitchLinearWarpStripedThreadMapINS_16PitchLinearShapeILi64ELi16EEELi128ENSG_ILi16ELi2EEELi1EEENS_5ArrayIdLi1ELb1EEELb0ENSD_9NoPermuteEEENS9_25RegularTileAccessIteratorISC_dNSD_43ColumnMajorTensorOpMultiplicandCongruous64bELi1ESJ_Li8EEELNS_4arch14CacheOperation4KindE0ENSA_INSB_ILi16ELi64EEEdNSD_8RowMajorELi0ESJ_SL_Lb0ESM_EENSO_ISU_dNSD_40RowMajorTensorOpMultiplicandCongruous64bELi0ESJ_Li8EEELST_0EdSV_NS4_9MmaPolicyINS1_4warp11MmaTensorOpINS6_ILi32ELi32ELi16EEEdSP_dSX_dSV_NS10_17MmaTensorOpPolicyINSR_3MmaINS6_ILi8ELi8ELi4EEELi32EdSV_dSE_dSV_NSR_13OpMultiplyAddEEENSB_ILi1ELi1EEEEELi1ELb0EbEENSB_ILi0ELi0EEES1B_Li1EEELi3ELNS1_23SharedMemoryClearOptionE0EbEES1E_NS_8epilogue11threadblock8EpilogueIS7_S1A_Li1ENS1G_27PredicatedTileIteratorBlas3INS1G_26OutputTileOptimalThreadMapINS1G_15OutputTileShapeILi64ELi8ELi2ELi1ELi1EEENS1K_ILi1ELi4ELi1ELi1ELi4EEELi128ELi1ELi64EEEdLNS_8BlasModeE1EEENS1F_4warp24FragmentIteratorTensorOpIS12_S15_dNSK_IdLi2ELb1EEESV_EENS1Q_20TileIteratorTensorOpIS12_S15_dSV_EENS1G_18SharedLoadIteratorINS1N_18CompactedThreadMapEdLi8EEENS1F_6thread17LinearCombinationIdLi1EddLNS1Z_9ScaleType4KindE0ELNS_15FloatRoundStyleE2EdEENSB_ILi0ELi4EEELi1ELi1EEENS4_30GemmIdentityThreadblockSwizzleILi1EEELNS_8FillModeE1ELS1O_1EEEEEvNT_6ParamsE:
[----:B------:R-:W-:Y:S08]  /*0000*/  LDC R1, c[0x0][0x37c] ;  /* 0x0000df00ff017b82 */ /* 0x000ff00000000800 */
[----:B------:R-:W1:Y:S01]  /*0010*/  LDC.64 R4, c[0x0][0x4a8] ;  /* 0x00012a00ff047b82 */ /* 0x000e620000000a00 */
[----:B------:R-:W2:Y:S07]  /*0020*/  LDCU.U8 UR4, c[0x0][0x528] ;  /* 0x0000a500ff0477ac */ /* 0x000eae0008000000 */
[----:B------:R-:W3:Y:S01]  /*0030*/  LDC.64 R2, c[0x0][0x4a0] ;  /* 0x00012800ff027b82 */ /* 0x000ee20000000a00 */
[----:B--2---:R-:W-:Y:S01]  /*0040*/  ISETP.NE.AND P0, PT, RZ, UR4, PT ;  /* 0x00000004ff007c0c */ /* 0x004fe2000bf05270 */
[----:B-1----:R-:W-:-:S06]  /*0050*/  DSETP.NEU.AND P1, PT, R4, 1, PT ;  /* 0x3ff000000400742a */ /* 0x002fcc0003f2d000 */
[----:B---3--:R-:W-:-:S14]  /*0060*/  DSETP.EQ.AND P1, PT, R2, RZ, !P1 ;  /* 0x000000ff0200722a */ /* 0x008fdc0004f22000 */
[----:B------:R-:W-:Y:S05]  /*0070*/  @P1 EXIT P0 ;  /* 0x000000000000194d */ /* 0x000fea0000000000 */
[----:B------:R-:W1:Y:S01]  /*0080*/  S2R R4, SR_CTAID.Y ;  /* 0x0000000000047919 */ /* 0x000e620000002600 */
[----:B------:R-:W2:Y:S01]  /*0090*/  LDC R33, c[0x0][0x398] ;  /* 0x0000e600ff217b82 */ /* 0x000ea20000000800 */
[----:B------:R-:W-:Y:S01]  /*00a0*/  IMAD.MOV.U32 R2, RZ, RZ, -0x1 ;  /* 0xffffffffff027424 */ /* 0x000fe200078e00ff */
[----:B------:R-:W3:Y:S01]  /*00b0*/  LDCU UR5, c[0x0][0x390] ;  /* 0x00007200ff0577ac */ /* 0x000ee20008000800 */
[----:B------:R-:W4:Y:S01]  /*00c0*/  S2R R0, SR_CTAID.X ;  /* 0x0000000000007919 */ /* 0x000f220000002500 */
[----:B------:R-:W3:Y:S02]  /*00d0*/  LDCU UR4, c[0x0][0x38c] ;  /* 0x00007180ff0477ac */ /* 0x000ee40008000800 */
[-C--:B--2---:R-:W-:Y:S02]  /*00e0*/  SHF.L.U32 R3, R2, R33.reuse, RZ ;  /* 0x0000002102037219 */ /* 0x084fe400000006ff */
[----:B-1----:R-:W-:Y:S02]  /*00f0*/  SHF.L.U32 R4, R4, R33, RZ ;  /* 0x0000002104047219 */ /* 0x002fe400000006ff */
[----:B----4-:R-:W-:-:S02]  /*0100*/  LOP3.LUT R3, R0, R3, RZ, 0x30, !PT ;  /* 0x0000000300037212 */ /* 0x010fc400078e30ff */
[----:B------:R-:W-:-:S03]  /*0110*/  SHF.R.U32.HI R33, RZ, R33, R0 ;  /* 0x00000021ff217219 */ /* 0x000fc60000011600 */
[----:B------:R-:W-:-:S05]  /*0120*/  IMAD.IADD R31, R4, 0x1, R3 ;  /* 0x00000001041f7824 */ /* 0x000fca00078e0203 */
[----:B---3--:R-:W-:-:S04]  /*0130*/  ISETP.GE.AND P0, PT, R31, UR5, PT ;  /* 0x000000051f007c0c */ /* 0x008fc8000bf06270 */
[----:B------:R-:W-:-:S13]  /*0140*/  ISETP.GE.OR P0, PT, R33, UR4, P0 ;  /* 0x0000000421007c0c */ /* 0x000fda0008706670 */
[----:B------:R-:W-:Y:S05]  /*0150*/  @P0 EXIT ;  /* 0x000000000000094d */ /* 0x000fea0003800000 */
[----:B------:R-:W-:Y:S01]  /*0160*/  IMAD.SHL.U32 R0, R31, 0x40, RZ ;  /* 0x000000401f007824 */ /* 0x000fe200078e00ff */
[----:B------:R-:W-:-:S04]  /*0170*/  LEA R3, R33, 0x40, 0x6 ;  /* 0x0000004021037811 */ /* 0x000fc800078e30ff */
[----:B------:R-:W-:-:S13]  /*0180*/  ISETP.GT.AND P0, PT, R3, R0, PT ;  /* 0x000000000300720c */ /* 0x000fda0003f04270 */
[----:B------:R-:W-:Y:S05]  /*0190*/  @!P0 EXIT ;  /* 0x000000000000894d */ /* 0x000fea0003800000 */
[----:B------:R-:W1:Y:S01]  /*01a0*/  LDCU UR5, c[0x0][0x4d0] ;  /* 0x00009a00ff0577ac */ /* 0x000e620008000800 */
[----:B------:R-:W-:Y:S01]  /*01b0*/  MOV R139, RZ ;  /* 0x000000ff008b7202 */ /* 0x000fe20000000f00 */
[----:B------:R-:W2:Y:S01]  /*01c0*/  LDCU UR4, c[0x0][0x388] ;  /* 0x00007100ff0477ac */ /* 0x000ea20008000800 */
[----:B------:R-:W3:Y:S01]  /*01d0*/  LDCU.64 UR22, c[0x0][0x358] ;  /* 0x00006b00ff1677ac */ /* 0x000ee20008000a00 */
[----:B-1----:R-:W-:-:S09]  /*01e0*/  UISETP.GT.U32.AND UP0, UPT, UR5, 0x1, UPT ;  /* 0x000000010500788c */ /* 0x002fd2000bf04070 */
[----:B--23--:R-:W-:Y:S05]  /*01f0*/  BRA.U UP0, `(.L_x_0) ;  /* 0x0000000100287547 */ /* 0x00cfea000b800000 */
[----:B------:R-:W1:Y:S01]  /*0200*/  S2UR UR7, SR_CTAID.Z ;  /* 0x00000000000779c3 */ /* 0x000e620000002700 */
[----:B------:R-:W1:Y:S01]  /*0210*/  LDCU UR4, c[0x0][0x4d8] ;  /* 0x00009b00ff0477ac */ /* 0x000e620008000800 */
[----:B------:R-:W2:Y:S01]  /*0220*/  LDCU UR5, c[0x0][0x394] ;  /* 0x00007280ff0577ac */ /* 0x000ea20008000800 */
[----:B-1----:R-:W-:Y:S02]  /*0230*/  UIMAD UR6, UR7, UR4, URZ ;  /* 0x00000004070672a4 */ /* 0x002fe4000f8e02ff */
[----:B------:R-:W-:Y:S02]  /*0240*/  UIADD3 UR7, UPT, UPT, UR7, 0x1, URZ ;  /* 0x0000000107077890 */ /* 0x000fe4000fffe0ff */
[----:B------:R-:W-:Y:S02]  /*0250*/  UIADD3 UR4, UPT, UPT, UR6, UR4, URZ ;  /* 0x0000000406047290 */ /* 0x000fe4000fffe0ff */
[----:B--2---:R-:W-:Y:S01]  /*0260*/  UISETP.GE.AND UP0, UPT, UR7, UR5, UPT ;  /* 0x000000050700728c */ /* 0x004fe2000bf06270 */
[----:B------:R-:W-:-:S10]  /*0270*/  MOV R139, UR6 ;  /* 0x00000006008b7c02 */ /* 0x000fd40008000f00 */
[----:B------:R-:W1:Y:S01]  /*0280*/  @UP0 LDCU UR4, c[0x0][0x388] ;  /* 0x00007100ff0407ac */ /* 0x000e620008000800 */
[----:B------:R-:W-:Y:S01]  /*0290*/  NOP ;  /* 0x0000000000007918 */ /* 0x000fe20000000000 */
.L_x_0:
[----:B------:R-:W2:Y:S01]  /*02a0*/  S2R R2, SR_TID.X ;  /* 0x0000000000027919 */ /* 0x000ea20000002100 */
[----:B-1----:R-:W-:Y:S01]  /*02b0*/  IADD3 R135, PT, PT, -R139, UR4, RZ ;  /* 0x000000048b877c10 */ /* 0x002fe2000fffe1ff */
[----:B------:R-:W1:Y:S01]  /*02c0*/  LDCU.64 UR6, c[0x0][0x380] ;  /* 0x00007000ff0677ac */ /* 0x000e620008000a00 */
[----:B------:R-:W-:Y:S02]  /*02d0*/  CS2R R54, SRZ ;  /* 0x0000000000367805 */ /* 0x000fe4000001ff00 */
[----:B------:R-:W-:Y:S02]  /*02e0*/  CS2R R52, SRZ ;  /* 0x0000000000347805 */ /* 0x000fe4000001ff00 */
[----:B------:R-:W-:Y:S01]  /*02f0*/  SHF.R.S32.HI R136, RZ, 0x1f, R135 ;  /* 0x0000001fff887819 */ /* 0x000fe20000011487 */
[----:B------:R-:W-:Y:S01]  /*0300*/  VIADD R0, R135, 0x1e ;  /* 0x0000001e87007836 */ /* 0x000fe20000000000 */
[----:B------:R-:W3:Y:S01]  /*0310*/  LDCU.128 UR16, c[0x0][0x4e0] ;  /* 0x00009c00ff1077ac */ /* 0x000ee20008000c00 */
[----:B------:R-:W-:-:S02]  /*0320*/  CS2R R50, SRZ ;  /* 0x0000000000327805 */ /* 0x000fc4000001ff00 */
[----:B------:R-:W-:Y:S02]  /*0330*/  LEA.HI R136, R136, R135, RZ, 0x4 ;  /* 0x0000008788887211 */ /* 0x000fe400078f20ff */
[----:B------:R-:W-:Y:S02]  /*0340*/  CS2R R48, SRZ ;  /* 0x0000000000307805 */ /* 0x000fe4000001ff00 */
[----:B------:R-:W-:Y:S01]  /*0350*/  ISETP.GE.U32.AND P2, PT, R0, 0x1f, PT ;  /* 0x0000001f0000780c */ /* 0x000fe20003f46070 */
[----:B------:R-:W4:Y:S01]  /*0360*/  LDCU.128 UR12, c[0x0][0x3b0] ;  /* 0x00007600ff0c77ac */ /* 0x000f220008000c00 */
[----:B------:R-:W-:Y:S02]  /*0370*/  LOP3.LUT R136, R136, 0xfffffff0, RZ, 0xc0, !PT ;  /* 0xfffffff088887812 */ /* 0x000fe400078ec0ff */
[----:B------:R-:W-:Y:S02]  /*0380*/  CS2R R58, SRZ ;  /* 0x00000000003a7805 */ /* 0x000fe4000001ff00 */
[----:B------:R-:W-:Y:S01]  /*0390*/  CS2R R56, SRZ ;  /* 0x0000000000387805 */ /* 0x000fe2000001ff00 */
[----:B------:R-:W3:Y:S01]  /*03a0*/  LDCU.64 UR20, c[0x0][0x3a8] ;  /* 0x00007500ff1477ac */ /* 0x000ee20008000a00 */
[----:B------:R-:W-:Y:S01]  /*03b0*/  CS2R R46, SRZ ;  /* 0x00000000002e7805 */ /* 0x000fe2000001ff00 */
[----:B------:R-:W-:Y:S01]  /*03c0*/  IMAD.IADD R136, R135, 0x1, -R136 ;  /* 0x0000000187887824 */ /* 0x000fe200078e0a88 */
[----:B------:R-:W-:Y:S01]  /*03d0*/  CS2R R44, SRZ ;  /* 0x00000000002c7805 */ /* 0x000fe2000001ff00 */
[----:B------:R-:W1:Y:S01]  /*03e0*/  LDCU.128 UR8, c[0x0][0x3d0] ;  /* 0x00007a00ff0877ac */ /* 0x000e620008000c00 */
[----:B------:R-:W-:-:S02]  /*03f0*/  CS2R R62, SRZ ;  /* 0x00000000003e7805 */ /* 0x000fc4000001ff00 */
[----:B------:R-:W-:Y:S02]  /*0400*/  CS2R R60, SRZ ;  /* 0x00000000003c7805 */ /* 0x000fe4000001ff00 */
[C---:B------:R-:W-:Y:S02]  /*0410*/  ISETP.NE.AND P0, PT, R136.reuse, RZ, PT ;  /* 0x000000ff8800720c */ /* 0x040fe40003f05270 */
[----:B------:R-:W-:Y:S02]  /*0420*/  CS2R R42, SRZ ;  /* 0x00000000002a7805 */ /* 0x000fe4000001ff00 */
[----:B------:R-:W-:Y:S02]  /*0430*/  CS2R R40, SRZ ;  /* 0x0000000000287805 */ /* 0x000fe4000001ff00 */
[----:B------:R-:W-:Y:S02]  /*0440*/  CS2R R66, SRZ ;  /* 0x0000000000427805 */ /* 0x000fe4000001ff00 */
[----:B------:R-:W-:-:S02]  /*0450*/  SEL R136, R136, 0x10, P0 ;  /* 0x0000001088887807 */ /* 0x000fc40000000000 */
[----:B------:R-:W-:Y:S02]  /*0460*/  CS2R R64, SRZ ;  /* 0x0000000000407805 */ /* 0x000fe4000001ff00 */
[----:B------:R-:W-:Y:S01]  /*0470*/  CS2R R38, SRZ ;  /* 0x0000000000267805 */ /* 0x000fe2000001ff00 */
[----:B----4-:R-:W-:Y:S01]  /*0480*/  UIADD3 UR12, UP1, UPT, UR12, -UR14, URZ ;  /* 0x8000000e0c0c7290 */ /* 0x010fe2000ff3e0ff */
[----:B------:R-:W-:Y:S01]  /*0490*/  VIADDMNMX R11, R139, R136, UR4, PT ;  /* 0x000000048b0b7e46 */ /* 0x000fe2000b800188 */
[----:B------:R-:W4:Y:S01]  /*04a0*/  LDCU.64 UR4, c[0x0][0x3a0] ;  /* 0x00007400ff0477ac */ /* 0x000f220008000a00 */
[--C-:B--2---:R-:W-:Y:S02]  /*04b0*/  SHF.R.U32.HI R85, RZ, 0x4, R2.reuse ;  /* 0x00000004ff557819 */ /* 0x104fe40000011602 */
[----:B------:R-:W-:Y:S02]  /*04c0*/  CS2R R36, SRZ ;  /* 0x0000000000247805 */ /* 0x000fe4000001ff00 */
[----:B------:R-:W-:Y:S01]  /*04d0*/  LOP3.LUT R4, R2, 0xf, RZ, 0xc0, !PT ;  /* 0x0000000f02047812 */ /* 0x000fe200078ec0ff */
[----:B------:R-:W-:Y:S01]  /*04e0*/  UIADD3.X UR13, UPT, UPT, UR13, ~UR15, URZ, UP1, !UPT ;  /* 0x8000000f0d0d7290 */ /* 0x000fe20008ffe4ff */
[----:B------:R-:W-:Y:S01]  /*04f0*/  SHF.R.U32.HI R0, RZ, 0x5, R2 ;  /* 0x00000005ff007819 */ /* 0x000fe20000011602 */
[----:B-1----:R-:W-:Y:S01]  /*0500*/  UIADD3 UR8, UP0, UPT, UR8, -UR10, URZ ;  /* 0x8000000a08087290 */ /* 0x002fe2000ff1e0ff */
[----:B------:R-:W-:Y:S01]  /*0510*/  LOP3.LUT R5, R85, 0x1, RZ, 0xc0, !PT ;  /* 0x0000000155057812 */ /* 0x000fe200078ec0ff */
[----:B------:R-:W-:Y:S01]  /*0520*/  IMAD R32, R33, 0x40, R4 ;  /* 0x0000004021207824 */ /* 0x000fe200078e0204 */
[----:B------:R-:W-:Y:S01]  /*0530*/  SHF.R.U32.HI R84, RZ, 0x1, R2 ;  /* 0x00000001ff547819 */ /* 0x000fe20000011602 */
[--C-:B------:R-:W-:Y:S01]  /*0540*/  IMAD R30, R31, 0x40, R4.reuse ;  /* 0x000000401f1e7824 */ /* 0x100fe200078e0204 */
[----:B------:R-:W-:Y:S01]  /*0550*/  SHF.R.U32.HI R4, RZ, 0x3, R4 ;  /* 0x00000003ff047819 */ /* 0x000fe20000011604 */
[----:B------:R-:W-:Y:S01]  /*0560*/  IMAD R5, R0, 0x2, R5 ;  /* 0x0000000200057824 */ /* 0x000fe200078e0205 */
[C---:B------:R-:W-:Y:S01]  /*0570*/  ISETP.GE.AND P3, PT, R32.reuse, UR6, PT ;  /* 0x0000000620007c0c */ /* 0x040fe2000bf66270 */
[----:B------:R-:W-:Y:S01]  /*0580*/  VIADD R3, R32, 0x10 ;  /* 0x0000001020037836 */ /* 0x000fe20000000000 */
[----:B------:R-:W-:Y:S01]  /*0590*/  LOP3.LUT R84, R84, 0x3, RZ, 0xc0, !PT ;  /* 0x0000000354547812 */ /* 0x000fe200078ec0ff */
[----:B------:R-:W-:Y:S01]  /*05a0*/  IMAD.IADD R28, R5, 0x1, R139 ;  /* 0x00000001051c7824 */ /* 0x000fe200078e028b */
[----:B------:R-:W-:Y:S01]  /*05b0*/  SEL R13, RZ, 0x100, P3 ;  /* 0x00000100ff0d7807 */ /* 0x000fe20001800000 */
[C---:B------:R-:W-:Y:S01]  /*05c0*/  VIADD R7, R32.reuse, 0x20 ;  /* 0x0000002020077836 */ /* 0x040fe20000000000 */
[----:B------:R-:W-:Y:S01]  /*05d0*/  ISETP.GE.AND P4, PT, R3, UR6, PT ;  /* 0x0000000603007c0c */ /* 0x000fe2000bf86270 */
[----:B------:R-:W-:Y:S01]  /*05e0*/  VIADD R6, R32, 0x30 ;  /* 0x0000003020067836 */ /* 0x000fe20000000000 */
[-C--:B------:R-:W-:Y:S01]  /*05f0*/  ISETP.LT.AND P1, PT, R28, R11.reuse, !P3 ;  /* 0x0000000b1c00720c */ /* 0x080fe20005f21270 */
[C---:B------:R-:W-:Y:S01]  /*0600*/  VIADD R3, R30.reuse, 0x10 ;  /* 0x000000101e037836 */ /* 0x040fe20000000000 */
[----:B------:R-:W-:Y:S01]  /*0610*/  ISETP.GE.AND P6, PT, R7, UR6, PT ;  /* 0x0000000607007c0c */ /* 0x000fe2000bfc6270 */
[----:B------:R-:W-:Y:S01]  /*0620*/  VIADD R9, R30, 0x20 ;  /* 0x000000201e097836 */ /* 0x000fe20000000000 */
[----:B------:R-:W-:Y:S01]  /*0630*/  SEL R7, RZ, 0x1, !P1 ;  /* 0x00000001ff077807 */ /* 0x000fe20004800000 */
[----:B------:R-:W1:Y:S01]  /*0640*/  SHFL.IDX PT, R0, R0, RZ, 0x1f ;  /* 0x00001fff00007589 */ /* 0x000e6200000e0000 */
[----:B------:R-:W-:Y:S01]  /*0650*/  SEL R26, RZ, 0x2, P4 ;  /* 0x00000002ff1a7807 */ /* 0x000fe20002000000 */
[----:B------:R-:W-:Y:S01]  /*0660*/  UIADD3.X UR9, UPT, UPT, UR9, ~UR11, URZ, UP0, !UPT ;  /* 0x8000000b09097290 */ /* 0x000fe200087fe4ff */
[----:B------:R-:W-:-:S02]  /*0670*/  ISETP.GE.AND P1, PT, R28, R11, PT ;  /* 0x0000000b1c00720c */ /* 0x000fc40003f26270 */
[----:B------:R-:W-:Y:S02]  /*0680*/  CS2R R34, SRZ ;  /* 0x0000000000227805 */ /* 0x000fe4000001ff00 */
[----:B------:R-:W-:Y:S02]  /*0690*/  SEL R25, RZ, 0x4, P6 ;  /* 0x00000004ff197807 */ /* 0x000fe40003000000 */
[----:B------:R-:W-:Y:S01]  /*06a0*/  ISETP.GE.AND P0, PT, R6, UR6, PT ;  /* 0x0000000606007c0c */ /* 0x000fe2000bf06270 */
[----:B------:R-:W-:Y:S01]  /*06b0*/  VIADD R6, R28, 0x8 ;  /* 0x000000081c067836 */ /* 0x000fe20000000000 */
[----:B------:R-:W-:Y:S01]  /*06c0*/  ISETP.GE.AND P5, PT, R3, UR7, PT ;  /* 0x0000000703007c0c */ /* 0x000fe2000bfa6270 */
[----:B------:R-:W2:Y:S01]  /*06d0*/  S2UR UR6, SR_CgaCtaId ;  /* 0x00000000000679c3 */ /* 0x000ea20000008800 */
[----:B------:R-:W-:Y:S02]  /*06e0*/  SEL R8, R26, RZ, !P1 ;  /* 0x000000ff1a087207 */ /* 0x000fe40004800000 */
[----:B------:R-:W-:-:S02]  /*06f0*/  SEL R3, R25, RZ, !P1 ;  /* 0x000000ff19037207 */ /* 0x000fc40004800000 */
[----:B------:R-:W-:Y:S02]  /*0700*/  SEL R146, RZ, 0x400, P6 ;  /* 0x00000400ff927807 */ /* 0x000fe40003000000 */
[----:B------:R-:W-:Y:S02]  /*0710*/  ISETP.GE.AND P6, PT, R6, R11, PT ;  /* 0x0000000b0600720c */ /* 0x000fe40003fc6270 */
[----:B------:R-:W-:Y:S01]  /*0720*/  IADD3 R6, PT, PT, R3, R8, R7 ;  /* 0x0000000803067210 */ /* 0x000fe20007ffe007 */
[----:B------:R-:W-:Y:S01]  /*0730*/  IMAD.SHL.U32 R3, R2, 0x4, RZ ;  /* 0x0000000402037824 */ /* 0x000fe200078e00ff */
[----:B------:R-:W-:Y:S02]  /*0740*/  SEL R18, RZ, 0x8, P0 ;  /* 0x00000008ff127807 */ /* 0x000fe40000000000 */
[----:B------:R-:W-:Y:S02]  /*0750*/  SEL R15, RZ, 0x200, P4 ;  /* 0x00000200ff0f7807 */ /* 0x000fe40002000000 */
[----:B------:R-:W-:-:S02]  /*0760*/  ISETP.GE.AND P4, PT, R9, UR7, PT ;  /* 0x0000000709007c0c */ /* 0x000fc4000bf86270 */
[----:B------:R-:W-:Y:S02]  /*0770*/  SEL R9, RZ, 0x800, P0 ;  /* 0x00000800ff097807 */ /* 0x000fe40000000000 */
[----:B------:R-:W-:Y:S02]  /*0780*/  SEL R7, R18, RZ, !P1 ;  /* 0x000000ff12077207 */ /* 0x000fe40004800000 */
[----:B------:R-:W-:Y:S02]  /*0790*/  SEL R10, R13, RZ, !P6 ;  /* 0x000000ff0d0a7207 */ /* 0x000fe40007000000 */
[----:B------:R-:W-:Y:S02]  /*07a0*/  ISETP.GE.AND P0, PT, R30, UR7, PT ;  /* 0x000000071e007c0c */ /* 0x000fe4000bf06270 */
[----:B------:R-:W-:Y:S02]  /*07b0*/  LOP3.LUT R8, R84, 0x4, R3, 0xf8, !PT ;  /* 0x0000000454087812 */ /* 0x000fe400078ef803 */
[----:B------:R-:W-:-:S02]  /*07c0*/  SEL R22, RZ, 0x1, P3 ;  /* 0x00000001ff167807 */ /* 0x000fc40001800000 */
[----:B------:R-:W-:Y:S01]  /*07d0*/  IADD3 R10, PT, PT, R10, R7, R6 ;  /* 0x000000070a0a7210 */ /* 0x000fe20007ffe006 */
[----:B------:R-:W-:Y:S01]  /*07e0*/  VIADD R6, R30, 0x30 ;  /* 0x000000301e067836 */ /* 0x000fe20000000000 */
[----:B------:R-:W-:Y:S02]  /*07f0*/  ISETP.LT.AND P3, PT, R28, R11, !P0 ;  /* 0x0000000b1c00720c */ /* 0x000fe40004761270 */
[----:B------:R-:W-:Y:S02]  /*0800*/  LOP3.LUT R7, R8, 0x1, R85, 0x78, !PT ;  /* 0x0000000108077812 */ /* 0x000fe400078e7855 */
[----:B------:R-:W-:Y:S02]  /*0810*/  SEL R11, R15, RZ, !P6 ;  /* 0x000000ff0f0b7207 */ /* 0x000fe40007000000 */
[----:B------:R-:W-:Y:S01]  /*0820*/  SEL R8, R146, RZ, !P6 ;  /* 0x000000ff92087207 */ /* 0x000fe20007000000 */
[----:B------:R-:W-:Y:S01]  /*0830*/  IMAD R4, R7, 0x2, R4 ;  /* 0x0000000207047824 */ /* 0x000fe200078e0204 */
[----:B------:R-:W-:-:S02]  /*0840*/  SEL R14, RZ, 0x1, !P3 ;  /* 0x00000001ff0e7807 */ /* 0x000fc40005800000 */
[----:B------:R-:W-:Y:S01]  /*0850*/  ISETP.GE.AND P3, PT, R6, UR7, PT ;  /* 0x0000000706007c0c */ /* 0x000fe2000bf66270 */
[----:B------:R-:W-:Y:S01]  /*0860*/  UMOV UR7, 0x400 ;  /* 0x0000040000077882 */ /* 0x000fe20000000000 */
[----:B------:R-:W-:Y:S01]  /*0870*/  IADD3 R11, PT, PT, R8, R11, R10 ;  /* 0x0000000b080b7210 */ /* 0x000fe20007ffe00a */
[----:B--2---:R-:W-:Y:S01]  /*0880*/  ULEA UR6, UR6, UR7, 0x18 ;  /* 0x0000000706067291 */ /* 0x004fe2000f8ec0ff */
[----:B------:R-:W-:Y:S02]  /*0890*/  SHF.R.U32.HI R7, RZ, 0x3, R2 ;  /* 0x00000003ff077819 */ /* 0x000fe40000011602 */
[----:B------:R-:W-:Y:S02]  /*08a0*/  SEL R6, R9, RZ, !P6 ;  /* 0x000000ff09067207 */ /* 0x000fe40007000000 */
[----:B------:R-:W-:Y:S02]  /*08b0*/  LOP3.LUT R20, R4, 0x4, R7, 0x78, !PT ;  /* 0x0000000404147812 */ /* 0x000fe400078e7807 */
[----:B------:R-:W-:Y:S01]  /*08c0*/  SHF.R.S32.HI R19, RZ, 0x1f, R28 ;  /* 0x0000001fff137819 */ /* 0x000fe2000001141c */
[----:B------:R-:W-:Y:S01]  /*08d0*/  IMAD.IADD R4, R11, 0x1, R6 ;  /* 0x000000010b047824 */ /* 0x000fe200078e0206 */
[----:B------:R-:W-:-:S02]  /*08e0*/  SHF.R.S32.HI R33, RZ, 0x1f, R32 ;  /* 0x0000001fff217819 */ /* 0x000fc40000011420 */
[----:B------:R-:W-:Y:S01]  /*08f0*/  SEL R24, RZ, 0x2, P5 ;  /* 0x00000002ff187807 */ /* 0x000fe20002800000 */
[----:B----4-:R-:W-:Y:S01]  /*0900*/  IMAD R17, R19, UR4, RZ ;  /* 0x0000000413117c24 */ /* 0x010fe2000f8e02ff */
[----:B------:R-:W-:Y:S01]  /*0910*/  SEL R4, R4, RZ, P2 ;  /* 0x000000ff04047207 */ /* 0x000fe20001000000 */
[----:B------:R-:W-:Y:S01]  /*0920*/  IMAD.WIDE.U32 R32, R28, UR4, R32 ;  /* 0x000000041c207c25 */ /* 0x000fe2000f8e0020 */
[----:B------:R-:W-:Y:S02]  /*0930*/  SEL R23, RZ, 0x4, P4 ;  /* 0x00000004ff177807 */ /* 0x000fe40002000000 */
[----:B------:R-:W-:Y:S01]  /*0940*/  SEL R8, RZ, 0x8, P3 ;  /* 0x00000008ff087807 */ /* 0x000fe20001800000 */
[----:B------:R-:W-:Y:S01]  /*0950*/  IMAD.SHL.U32 R134, R4, 0x8, RZ ;  /* 0x0000000804867824 */ /* 0x000fe200078e00ff */
[----:B------:R-:W-:Y:S01]  /*0960*/  LOP3.LUT R5, R84, 0x3c, R5, 0xf8, !PT ;  /* 0x0000003c54057812 */ /* 0x000fe200078ef805 */
[----:B------:R-:W-:Y:S01]  /*0970*/  IMAD R17, R28, UR5, R17 ;  /* 0x000000051c117c24 */ /* 0x000fe2000f8e0211 */
[----:B------:R-:W-:Y:S01]  /*0980*/  SEL R11, R24, RZ, !P1 ;  /* 0x000000ff180b7207 */ /* 0x000fe20004800000 */
[----:B------:R-:W-:Y:S01]  /*0990*/  IMAD.SHL.U32 R133, R4, 0x4, RZ ;  /* 0x0000000404857824 */ /* 0x000fe200078e00ff */
[----:B------:R-:W-:Y:S01]  /*09a0*/  SEL R10, R23, RZ, !P1 ;  /* 0x000000ff170a7207 */ /* 0x000fe20004800000 */
[----:B------:R-:W-:Y:S01]  /*09b0*/  IMAD.IADD R17, R33, 0x1, R17 ;  /* 0x0000000121117824 */ /* 0x000fe200078e0211 */
[----:B------:R-:W-:Y:S01]  /*09c0*/  SEL R6, R8, RZ, !P1 ;  /* 0x000000ff08067207 */ /* 0x000fe20004800000 */
[----:B------:R-:W-:Y:S01]  /*09d0*/  IMAD R5, R5, 0x40, R20 ;  /* 0x0000004005057824 */ /* 0x000fe200078e0214 */
[----:B------:R-:W-:Y:S01]  /*09e0*/  SEL R7, RZ, 0x100, P0 ;  /* 0x00000100ff077807 */ /* 0x000fe20000000000 */
[----:B------:R-:W-:Y:S01]  /*09f0*/  IMAD.SHL.U32 R132, R4, 0x2, RZ ;  /* 0x0000000204847824 */ /* 0x000fe200078e00ff */
[----:B------:R-:W-:Y:S01]  /*0a00*/  SEL R12, RZ, 0x1, P0 ;  /* 0x00000001ff0c7807 */ /* 0x000fe20000000000 */
[C---:B------:R-:W-:Y:S01]  /*0a10*/  VIADD R20, R135.reuse, 0xffffffff ;  /* 0xffffffff87147836 */ /* 0x040fe20000000000 */
[----:B------:R-:W-:Y:S01]  /*0a20*/  LOP3.LUT P1, R134, R134, 0x8, RZ, 0xc0, !PT ;  /* 0x0000000886867812 */ /* 0x000fe2000782c0ff */
[----:B------:R-:W-:Y:S01]  /*0a30*/  VIADD R135, R135, 0xf ;  /* 0x0000000f87877836 */ /* 0x000fe20000000000 */
[----:B---3--:R-:W-:-:S02]  /*0a40*/  LEA R16, P0, R32, UR16, 0x3 ;  /* 0x0000001020107c11 */ /* 0x008fc4000f8018ff */
[----:B------:R-:W-:Y:S02]  /*0a50*/  LEA R5, R5, UR6, 0x3 ;  /* 0x0000000605057c11 */ /* 0x000fe4000f8e18ff */
[----:B------:R-:W-:Y:S01]  /*0a60*/  LEA.HI.X R17, R32, UR17, R17, 0x3, P0 ;  /* 0x0000001120117c11 */ /* 0x000fe200080f1c11 */
[----:B------:R-:W-:Y:S01]  /*0a70*/  BAR.SYNC.DEFER_BLOCKING 0x0 ;  /* 0x0000000000007b1d */ /* 0x000fe20000010000 */
[----:B------:R-:W-:Y:S02]  /*0a80*/  LOP3.LUT P0, R133, R133, 0x8, RZ, 0xc0, !PT ;  /* 0x0000000885857812 */ /* 0x000fe4000780c0ff */
[----:B------:R-:W-:Y:S02]  /*0a90*/  CS2R R32, SRZ ;  /* 0x0000000000207805 */ /* 0x000fe4000001ff00 */
[----:B------:R-:W-:Y:S02]  /*0aa0*/  SHF.R.S32.HI R31, RZ, 0x1f, R30 ;  /* 0x0000001fff1f7819 */ /* 0x000fe4000001141e */
[----:B------:R-:W-:Y:S01]  /*0ab0*/  IADD3 R22, PT, PT, R25, R26, R22 ;  /* 0x0000001a19167210 */ /* 0x000fe20007ffe016 */
[----:B------:R-:W2:Y:S01]  /*0ac0*/  LDCU.64 UR16, c[0x0][0x3c0] ;  /* 0x00007800ff1077ac */ /* 0x000ea20008000a00 */
[----:B------:R-:W-:-:S02]  /*0ad0*/  IADD3 R23, PT, PT, R23, R24, R12 ;  /* 0x0000001817177210 */ /* 0x000fc40007ffe00c */
[----:B------:R-:W-:Y:S02]  /*0ae0*/  CS2R R26, SRZ ;  /* 0x00000000001a7805 */ /* 0x000fe4000001ff00 */
[----:B------:R-:W-:Y:S02]  /*0af0*/  SHF.R.S32.HI R118, RZ, 0x1f, R136 ;  /* 0x0000001fff767819 */ /* 0x000fe40000011488 */
[----:B------:R-:W-:Y:S02]  /*0b00*/  CS2R R24, SRZ ;  /* 0x0000000000187805 */ /* 0x000fe4000001ff00 */
[----:B------:R-:W-:Y:S02]  /*0b10*/  IADD3 R22, PT, PT, R13, R18, R22 ;  /* 0x000000120d167210 */ /* 0x000fe40007ffe016 */
[----:B------:R-:W-:Y:S02]  /*0b20*/  IADD3 R10, PT, PT, R10, R11, R14 ;  /* 0x0000000b0a0a7210 */ /* 0x000fe40007ffe00e */
[----:B------:R-:W-:-:S02]  /*0b30*/  IADD3 R146, PT, PT, R146, R15, R22 ;  /* 0x0000000f92927210 */ /* 0x000fc40007ffe016 */
[----:B------:R-:W-:Y:S02]  /*0b40*/  SEL R145, RZ, 0x200, P5 ;  /* 0x00000200ff917807 */ /* 0x000fe40002800000 */
[----:B------:R-:W-:Y:S01]  /*0b50*/  IADD3 R23, PT, PT, R7, R8, R23 ;  /* 0x0000000807177210 */ /* 0x000fe20007ffe017 */
[----:B------:R-:W-:Y:S01]  /*0b60*/  IMAD.IADD R146, R9, 0x1, R146 ;  /* 0x0000000109927824 */ /* 0x000fe200078e0292 */
[----:B------:R-:W-:Y:S02]  /*0b70*/  SEL R8, RZ, 0x800, P3 ;  /* 0x00000800ff087807 */ /* 0x000fe40001800000 */
[----:B------:R-:W-:Y:S01]  /*0b80*/  SEL R14, R145, RZ, !P6 ;  /* 0x000000ff910e7207 */ /* 0x000fe20007000000 */
[----:B------:R-:W-:Y:S01]  /*0b90*/  @!PT LDS RZ, [RZ] ;  /* 0x00000000fffff984 */ /* 0x000fe20000000800 */
[----:B------:R-:W-:Y:S01]  /*0ba0*/  @!PT LDS RZ, [RZ] ;  /* 0x00000000fffff984 */ /* 0x000fe20000000800 */
[----:B------:R-:W-:Y:S01]  /*0bb0*/  @!PT LDS RZ, [RZ] ;  /* 0x00000000fffff984 */ /* 0x000fe20000000800 */
[----:B------:R-:W-:Y:S01]  /*0bc0*/  LDGSTS.E.LTC128B.64 [R5], desc[UR22][R16.64], P1 ;  /* 0x0000000010057fae */ /* 0x000fe200089a1616 */
[----:B------:R-:W-:Y:S01]  /*0bd0*/  LOP3.LUT P1, R132, R132, 0x8, RZ, 0xc0, !PT ;  /* 0x0000000884847812 */ /* 0x000fe2000782c0ff */
[----:B--2---:R-:W-:Y:S01]  /*0be0*/  IMAD R19, R19, UR16, RZ ;  /* 0x0000001013137c24 */ /* 0x004fe2000f8e02ff */
[--C-:B------:R-:W-:Y:S01]  /*0bf0*/  SHF.R.U32.HI R130, RZ, 0x5, R4.reuse ;  /* 0x00000005ff827819 */ /* 0x100fe20000011604 */
[----:B------:R-:W-:Y:S01]  /*0c00*/  LDGSTS.E.LTC128B.64 [R5+0x80], desc[UR22][R16.64+0x80], P0 ;  /* 0x0008008010057fae */ /* 0x000fe200081a1616 */
[----:B------:R-:W-:Y:S01]  /*0c10*/  LOP3.LUT P0, R131, R4, 0x8, RZ, 0xc0, !PT ;  /* 0x0000000804837812 */ /* 0x000fe2000780c0ff */
[----:B------:R-:W-:Y:S01]  /*0c20*/  IMAD R19, R28, UR17, R19 ;  /* 0x000000111c137c24 */ /* 0x000fe2000f8e0213 */
[----:B------:R-:W-:-:S02]  /*0c30*/  SHF.R.U32.HI R129, RZ, 0x6, R4 ;  /* 0x00000006ff817819 */ /* 0x000fc40000011604 */
[--C-:B------:R-:W-:Y:S02]  /*0c40*/  SHF.R.U32.HI R128, RZ, 0x7, R4.reuse ;  /* 0x00000007ff807819 */ /* 0x100fe40000011604 */
[----:B------:R-:W-:Y:S02]  /*0c50*/  SHF.R.U32.HI R127, RZ, 0x8, R4 ;  /* 0x00000008ff7f7819 */ /* 0x000fe40000011604 */
[----:B------:R-:W-:Y:S01]  /*0c60*/  LOP3.LUT P5, R129, R129, 0x8, RZ, 0xc0, !PT ;  /* 0x0000000881817812 */ /* 0x000fe200078ac0ff */
[----:B------:R-:W-:Y:S01]  /*0c70*/  LDGSTS.E.LTC128B.64 [R5+0x100], desc[UR22][R16.64+0x100], P1 ;  /* 0x0010010010057fae */ /* 0x000fe200089a1616 */
[----:B------:R-:W-:Y:S01]  /*0c80*/  ISETP.GE.U32.AND P1, PT, R20, 0x10, PT ;  /* 0x000000101400780c */ /* 0x000fe20003f26070 */
[----:B------:R-:W-:Y:S01]  /*0c90*/  IMAD.WIDE.U32 R20, R28, UR16, R30 ;  /* 0x000000101c147c25 */ /* 0x000fe2000f8e001e */
[----:B------:R-:W-:Y:S01]  /*0ca0*/  LOP3.LUT P3, R127, R127, 0x8, RZ, 0xc0, !PT ;  /* 0x000000087f7f7812 */ /* 0x000fe2000786c0ff */
[----:B------:R2:W-:Y:S01]  /*0cb0*/  LDGSTS.E.LTC128B.64 [R5+0x180], desc[UR22][R16.64+0x180], P0 ;  /* 0x0018018010057fae */ /* 0x0005e200081a1616 */
[----:B------:R-:W-:Y:S01]  /*0cc0*/  SEL R146, R146, RZ, P1 ;  /* 0x000000ff92927207 */ /* 0x000fe20000800000 */
[----:B------:R-:W-:Y:S01]  /*0cd0*/  IMAD.IADD R19, R21, 0x1, R19 ;  /* 0x0000000115137824 */ /* 0x000fe200078e0213 */
[----:B------:R-:W-:-:S02]  /*0ce0*/  LEA R12, P0, R20, UR18, 0x3 ;  /* 0x00000012140c7c11 */ /* 0x000fc4000f8018ff */
[----:B------:R-:W-:Y:S02]  /*0cf0*/  CS2R R30, SRZ ;  /* 0x00000000001e7805 */ /* 0x000fe4000001ff00 */
[--C-:B------:R-:W-:Y:S01]  /*0d00*/  SHF.R.U32.HI R113, RZ, 0x5, R146.reuse ;  /* 0x00000005ff717819 */ /* 0x100fe20000011692 */
[----:B------:R-:W-:Y:S01]  /*0d10*/  IMAD.SHL.U32 R117, R146, 0x8, RZ ;  /* 0x0000000892757824 */ /* 0x000fe200078e00ff */
[----:B------:R-:W-:Y:S01]  /*0d20*/  LEA.HI.X R13, R20, UR19, R19, 0x3, P0 ;  /* 0x00000013140d7c11 */ /* 0x000fe200080f1c13 */
[----:B------:R-:W-:Y:S01]  /*0d30*/  IMAD R19, R118, UR4, RZ ;  /* 0x0000000476137c24 */ /* 0x000fe2000f8e02ff */
[--C-:B------:R-:W-:Y:S01]  /*0d40*/  SHF.R.U32.HI R112, RZ, 0x6, R146.reuse ;  /* 0x00000006ff707819 */ /* 0x100fe20000011692 */
[----:B------:R-:W-:Y:S01]  /*0d50*/  IMAD.WIDE.U32 R20, R136, UR4, RZ ;  /* 0x0000000488147c25 */ /* 0x000fe2000f8e00ff */
[----:B------:R-:W-:Y:S02]  /*0d60*/  SHF.R.U32.HI R111, RZ, 0x7, R146 ;  /* 0x00000007ff6f7819 */ /* 0x000fe40000011692 */
[----:B------:R-:W-:-:S02]  /*0d70*/  CS2R R28, SRZ ;  /* 0x00000000001c7805 */ /* 0x000fc4000001ff00 */
[----:B------:R-:W-:Y:S01]  /*0d80*/  SHF.R.U32.HI R110, RZ, 0x8, R146 ;  /* 0x00000008ff6e7819 */ /* 0x000fe20000011692 */
[----:B------:R-:W-:Y:S01]  /*0d90*/  IMAD R18, R136, UR5, R19 ;  /* 0x0000000588127c24 */ /* 0x000fe2000f8e0213 */
[----:B------:R-:W-:Y:S01]  /*0da0*/  SEL R19, R7, RZ, !P6 ;  /* 0x000000ff07137207 */ /* 0x000fe20007000000 */
[----:B------:R-:W3:Y:S01]  /*0db0*/  LDCU.64 UR4, c[0x0][0x3c8] ;  /* 0x00007900ff0477ac */ /* 0x000ee20008000a00 */
[----:B------:R-:W-:Y:S01]  /*0dc0*/  LEA R152, P0, R20, UR12, 0x3 ;  /* 0x0000000c14987c11 */ /* 0x000fe2000f8018ff */
[----:B------:R-:W-:Y:S01]  /*0dd0*/  IMAD.IADD R11, R21, 0x1, R18 ;  /* 0x00000001150b7824 */ /* 0x000fe200078e0212 */
[----:B------:R-:W-:Y:S01]  /*0de0*/  IADD3 R15, PT, PT, R19, R6, R10 ;  /* 0x00000006130f7210 */ /* 0x000fe20007ffe00a */
[C---:B------:R-:W-:Y:S01]  /*0df0*/  IMAD.SHL.U32 R116, R146.reuse, 0x4, RZ ;  /* 0x0000000492747824 */ /* 0x040fe200078e00ff */
[----:B------:R-:W-:Y:S01]  /*0e00*/  SEL R10, RZ, 0x400, P4 ;  /* 0x00000400ff0a7807 */ /* 0x000fe20002000000 */
[----:B------:R-:W-:Y:S01]  /*0e10*/  IMAD.SHL.U32 R115, R146, 0x2, RZ ;  /* 0x0000000292737824 */ /* 0x000fe200078e00ff */
[----:B------:R-:W-:-:S02]  /*0e20*/  LEA.HI.X R6, R20, UR13, R11, 0x3, P0 ;  /* 0x0000000d14067c11 */ /* 0x000fc400080f1c0b */
[----:B------:R-:W-:Y:S02]  /*0e30*/  CS2R R20, SRZ ;  /* 0x0000000000147805 */ /* 0x000fe4000001ff00 */
[----:B------:R-:W-:Y:S02]  /*0e40*/  SEL R11, R10, RZ, !P6 ;  /* 0x000000ff0a0b7207 */ /* 0x000fe40007000000 */
[----:B------:R-:W-:Y:S02]  /*0e50*/  CS2R R18, SRZ ;  /* 0x0000000000127805 */ /* 0x000fe4000001ff00 */
[----:B------:R-:W-:Y:S02]  /*0e60*/  SEL R7, R8, RZ, !P6 ;  /* 0x000000ff08077207 */ /* 0x000fe40007000000 */
[----:B------:R-:W-:Y:S01]  /*0e70*/  IADD3 R14, PT, PT, R11, R14, R15 ;  /* 0x0000000e0b0e7210 */ /* 0x000fe20007ffe00f */
[----:B------:R-:W-:Y:S01]  /*0e80*/  IMAD R15, R118, UR16, RZ ;  /* 0x00000010760f7c24 */ /* 0x000fe2000f8e02ff */
[----:B------:R-:W-:-:S02]  /*0e90*/  LOP3.LUT P6, R130, R130, 0x8, RZ, 0xc0, !PT ;  /* 0x0000000882827812 */ /* 0x000fc400078cc0ff */
[----:B------:R-:W-:Y:S01]  /*0ea0*/  LOP3.LUT P4, R128, R128, 0x8, RZ, 0xc0, !PT ;  /* 0x0000000880807812 */ /* 0x000fe2000788c0ff */
[----:B------:R-:W-:Y:S01]  /*0eb0*/  IMAD.IADD R7, R14, 0x1, R7 ;  /* 0x000000010e077824 */ /* 0x000fe200078e0207 */
[----:B--2---:R-:W-:Y:S01]  /*0ec0*/  IADD3 R16, P0, PT, R16, UR20, RZ ;  /* 0x0000001410107c10 */ /* 0x004fe2000ff1e0ff */
[----:B------:R-:W-:Y:S01]  /*0ed0*/  IMAD R15, R136, UR17, R15 ;  /* 0x00000011880f7c24 */ /* 0x000fe2000f8e020f */
[----:B------:R-:W-:Y:S01]  /*0ee0*/  IADD3 R145, PT, PT, R10, R145, R23 ;  /* 0x000000910a917210 */ /* 0x000fe20007ffe017 */
[----:B------:R-:W-:Y:S01]  /*0ef0*/  IMAD.WIDE.U32 R10, R136, UR16, RZ ;  /* 0x00000010880a7c25 */ /* 0x000fe2000f8e00ff */
[----:B------:R-:W-:Y:S02]  /*0f00*/  SEL R119, R7, RZ, P2 ;  /* 0x000000ff07777207 */ /* 0x000fe40001000000 */
[----:B------:R-:W-:Y:S02]  /*0f10*/  CS2R R22, SRZ ;  /* 0x0000000000167805 */ /* 0x000fe4000001ff00 */
[----:B------:R-:W-:Y:S01]  /*0f20*/  IADD3.X R17, PT, PT, R17, UR21, RZ, P0, !PT ;  /* 0x0000001511117c10 */ /* 0x000fe200087fe4ff */
[----:B------:R-:W-:Y:S01]  /*0f30*/  IMAD.IADD R4, R11, 0x1, R15 ;  /* 0x000000010b047824 */ /* 0x000fe200078e020f */
[----:B------:R-:W-:Y:S01]  /*0f40*/  IADD3 R152, P0, PT, R152, R16, RZ ;  /* 0x0000001098987210 */ /* 0x000fe20007f1e0ff */
[C---:B------:R-:W-:Y:S01]  /*0f50*/  IMAD.SHL.U32 R126, R119.reuse, 0x8, RZ ;  /* 0x00000008777e7824 */ /* 0x040fe200078e00ff */
[--C-:B------:R-:W-:Y:S01]  /*0f60*/  SHF.R.U32.HI R122, RZ, 0x5, R119.reuse ;  /* 0x00000005ff7a7819 */ /* 0x100fe20000011677 */
[C---:B------:R-:W-:Y:S01]  /*0f70*/  IMAD.SHL.U32 R125, R119.reuse, 0x4, RZ ;  /* 0x00000004777d7824 */ /* 0x040fe200078e00ff */
[----:B------:R-:W-:Y:S01]  /*0f80*/  LDGSTS.E.LTC128B.64 [R5+0x1000], desc[UR22][R16.64], P6 ;  /* 0x0100000010057fae */ /* 0x000fe2000b1a1616 */
[----:B------:R-:W-:Y:S01]  /*0f90*/  IMAD.SHL.U32 R124, R119, 0x2, RZ ;  /* 0x00000002777c7824 */ /* 0x000fe200078e00ff */
[----:B------:R-:W-:Y:S01]  /*0fa0*/  SHF.R.U32.HI R121, RZ, 0x6, R119 ;  /* 0x00000006ff797819 */ /* 0x000fe20000011677 */
[----:B------:R-:W-:Y:S01]  /*0fb0*/  IMAD.X R153, R6, 0x1, R17, P0 ;  /* 0x0000000106997824 */ /* 0x000fe200000e0611 */
[----:B------:R-:W-:Y:S01]  /*0fc0*/  LDGSTS.E.LTC128B.64 [R5+0x1080], desc[UR22][R16.64+0x80], P5 ;  /* 0x0108008010057fae */ /* 0x000fe2000a9a1616 */
[----:B---3--:R-:W-:Y:S01]  /*0fd0*/  IADD3 R6, P5, PT, R12, UR4, RZ ;  /* 0x000000040c067c10 */ /* 0x008fe2000ffbe0ff */
[----:B------:R-:W-:Y:S01]  /*0fe0*/  IMAD.IADD R145, R8, 0x1, R145 ;  /* 0x0000000108917824 */ /* 0x000fe200078e0291 */
[----:B------:R-:W-:Y:S01]  /*0ff0*/  LOP3.LUT P2, R124, R124, 0x8, RZ, 0xc0, !PT ;  /* 0x000000087c7c7812 */ /* 0x000fe2000784c0ff */
[----:B------:R-:W-:Y:S01]  /*1000*/  LDGSTS.E.LTC128B.64 [R5+0x1100], desc[UR22][R16.64+0x100], P4 ;  /* 0x0110010010057fae */ /* 0x000fe2000a1a1616 */
[----:B------:R-:W-:-:S02]  /*1010*/  LOP3.LUT P4, R126, R126, 0x8, RZ, 0xc0, !PT ;  /* 0x000000087e7e7812 */ /* 0x000fc4000788c0ff */
[----:B------:R-:W-:Y:S02]  /*1020*/  CS2R R14, SRZ ;  /* 0x00000000000e7805 */ /* 0x000fe4000001ff00 */
[----:B------:R-:W-:Y:S01]  /*1030*/  LOP3.LUT P6, R123, R119, 0x8, RZ, 0xc0, !PT ;  /* 0x00000008777b7812 */ /* 0x000fe200078cc0ff */
[----:B------:R2:W-:Y:S01]  /*1040*/  LDGSTS.E.LTC128B.64 [R5+0x1180], desc[UR22][R16.64+0x180], P3 ;  /* 0x0118018010057fae */ /* 0x0005e200099a1616 */
[----:B------:R-:W-:Y:S02]  /*1050*/  LOP3.LUT P3, R125, R125, 0x8, RZ, 0xc0, !PT ;  /* 0x000000087d7d7812 */ /* 0x000fe4000786c0ff */
[--C-:B------:R-:W-:Y:S02]  /*1060*/  SHF.R.U32.HI R120, RZ, 0x7, R119.reuse ;  /* 0x00000007ff787819 */ /* 0x100fe40000011677 */
[----:B------:R-:W-:Y:S02]  /*1070*/  IADD3.X R7, PT, PT, R13, UR5, RZ, P5, !PT ;  /* 0x000000050d077c10 */ /* 0x000fe4000affe4ff */
[----:B------:R-:W-:-:S02]  /*1080*/  SHF.R.U32.HI R119, RZ, 0x8, R119 ;  /* 0x00000008ff777819 */ /* 0x000fc40000011677 */
[----:B------:R-:W-:Y:S01]  /*1090*/  LOP3.LUT P5, R122, R122, 0x8, RZ, 0xc0, !PT ;  /* 0x000000087a7a7812 */ /* 0x000fe200078ac0ff */
[----:B------:R-:W-:Y:S01]  /*10a0*/  LDGSTS.E.LTC128B.64 [R5+0x6000], desc[UR22][R12.64], P4 ;  /* 0x060000000c057fae */ /* 0x000fe2000a1a1616 */
[----:B------:R-:W-:Y:S02]  /*10b0*/  LOP3.LUT P4, R121, R121, 0x8, RZ, 0xc0, !PT ;  /* 0x0000000879797812 */ /* 0x000fe4000788c0ff */
[----:B------:R-:W-:Y:S01]  /*10c0*/  LEA R151, P0, R10, UR8, 0x3 ;  /* 0x000000080a977c11 */ /* 0x000fe2000f8018ff */
[----:B------:R-:W-:Y:S01]  /*10d0*/  LDGSTS.E.LTC128B.64 [R5+0x6080], desc[UR22][R12.64+0x80], P3 ;  /* 0x060800800c057fae */ /* 0x000fe200099a1616 */
[----:B------:R-:W-:Y:S02]  /*10e0*/  LOP3.LUT P3, R120, R120, 0x8, RZ, 0xc0, !PT ;  /* 0x0000000878787812 */ /* 0x000fe4000786c0ff */
[----:B------:R-:W-:Y:S01]  /*10f0*/  LEA.HI.X R4, R10, UR9, R4, 0x3, P0 ;  /* 0x000000090a047c11 */ /* 0x000fe200080f1c04 */
[----:B------:R-:W-:Y:S01]  /*1100*/  LDGSTS.E.LTC128B.64 [R5+0x6100], desc[UR22][R12.64+0x100], P2 ;  /* 0x061001000c057fae */ /* 0x000fe200091a1616 */
[----:B------:R-:W-:-:S02]  /*1110*/  LOP3.LUT P2, R119, R119, 0x8, RZ, 0xc0, !PT ;  /* 0x0000000877777812 */ /* 0x000fc4000784c0ff */
[----:B------:R-:W-:Y:S01]  /*1120*/  IADD3 R150, P0, PT, R151, R6, RZ ;  /* 0x0000000697967210 */ /* 0x000fe20007f1e0ff */
[----:B------:R3:W-:Y:S01]  /*1130*/  LDGSTS.E.LTC128B.64 [R5+0x6180], desc[UR22][R12.64+0x180], P6 ;  /* 0x061801800c057fae */ /* 0x0007e2000b1a1616 */
[----:B------:R-:W-:Y:S02]  /*1140*/  SEL R145, R145, RZ, P1 ;  /* 0x000000ff91917207 */ /* 0x000fe40000800000 */
[----:B------:R-:W-:Y:S01]  /*1150*/  LOP3.LUT P1, R116, R116, 0x8, RZ, 0xc0, !PT ;  /* 0x0000000874747812 */ /* 0x000fe2000782c0ff */
[----:B------:R-:W-:Y:S01]  /*1160*/  LDGSTS.E.LTC128B.64 [R5+0x7000], desc[UR22][R6.64], P5 ;  /* 0x0700000006057fae */ /* 0x000fe2000a9a1616 */
[----:B------:R-:W-:Y:S01]  /*1170*/  IMAD.X R151, R4, 0x1, R7, P0 ;  /* 0x0000000104977824 */ /* 0x000fe200000e0607 */
[----:B------:R-:W-:Y:S01]  /*1180*/  IADD3 R10, P5, PT, R152, UR20, RZ ;  /* 0x00000014980a7c10 */ /* 0x000fe2000ffbe0ff */
[C---:B------:R-:W-:Y:S01]  /*1190*/  IMAD.SHL.U32 R109, R145.reuse, 0x8, RZ ;  /* 0x00000008916d7824 */ /* 0x040fe200078e00ff */
[----:B------:R-:W-:Y:S01]  /*11a0*/  LDGSTS.E.LTC128B.64 [R5+0x7080], desc[UR22][R6.64+0x80], P4 ;  /* 0x0708008006057fae */ /* 0x000fe2000a1a1616 */
[----:B------:R-:W-:Y:S01]  /*11b0*/  IADD3 R8, P0, PT, R150, UR4, RZ ;  /* 0x0000000496087c10 */ /* 0x000fe2000ff1e0ff */
[----:B------:R-:W-:Y:S01]  /*11c0*/  IMAD.SHL.U32 R108, R145, 0x4, RZ ;  /* 0x00000004916c7824 */ /* 0x000fe200078e00ff */
[----:B------:R-:W-:Y:S01]  /*11d0*/  IADD3.X R11, PT, PT, R153, UR21, RZ, P5, !PT ;  /* 0x00000015990b7c10 */ /* 0x000fe2000affe4ff */
[----:B------:R-:W-:Y:S01]  /*11e0*/  LDGSTS.E.LTC128B.64 [R5+0x7100], desc[UR22][R6.64+0x100], P3 ;  /* 0x0710010006057fae */ /* 0x000fe200099a1616 */
[----:B------:R-:W-:Y:S01]  /*11f0*/  LOP3.LUT P6, R115, R115, 0x8, RZ, 0xc0, !PT ;  /* 0x0000000873737812 */ /* 0x000fe200078cc0ff */
[----:B------:R-:W-:Y:S01]  /*1200*/  IMAD.SHL.U32 R107, R145, 0x2, RZ ;  /* 0x00000002916b7824 */ /* 0x000fe200078e00ff */
[----:B------:R-:W-:Y:S01]  /*1210*/  IADD3.X R9, PT, PT, R151, UR5, RZ, P0, !PT ;  /* 0x0000000597097c10 */ /* 0x000fe200087fe4ff */
[----:B------:R4:W-:Y:S01]  /*1220*/  LDGSTS.E.LTC128B.64 [R5+0x7180], desc[UR22][R6.64+0x180], P2 ;  /* 0x0718018006057fae */ /* 0x0009e200091a1616 */
[----:B------:R-:W-:-:S02]  /*1230*/  LOP3.LUT P2, R117, R117, 0x8, RZ, 0xc0, !PT ;  /* 0x0000000875757812 */ /* 0x000fc4000784c0ff */
[----:B--2---:R-:W-:Y:S02]  /*1240*/  CS2R R16, SRZ ;  /* 0x0000000000107805 */ /* 0x004fe4000001ff00 */
[----:B------:R-:W-:Y:S01]  /*1250*/  LOP3.LUT P5, R114, R146, 0x8, RZ, 0xc0, !PT ;  /* 0x0000000892727812 */ /* 0x000fe200078ac0ff */
[----:B------:R-:W0:Y:S01]  /*1260*/  LDGDEPBAR ;  /* 0x00000000000079af */ /* 0x000e220000000000 */
[----:B-1----:R-:W-:Y:S02]  /*1270*/  R2UR UR5, R0 ;  /* 0x00000000000572ca */ /* 0x002fe400000e0000 */
[----:B------:R-:W-:Y:S02]  /*1280*/  LOP3.LUT P4, R113, R113, 0x8, RZ, 0xc0, !PT ;  /* 0x0000000871717812 */ /* 0x000fe4000788c0ff */
[----:B------:R-:W-:Y:S02]  /*1290*/  LOP3.LUT P3, R112, R112, 0x8, RZ, 0xc0, !PT ;  /* 0x0000000870707812 */ /* 0x000fe4000786c0ff */
[----:B------:R-:W-:-:S02]  /*12a0*/  LOP3.LUT P0, R109, R109, 0x8, RZ, 0xc0, !PT ;  /* 0x000000086d6d7812 */ /* 0x000fc4000780c0ff */
[----:B---3--:R-:W-:Y:S02]  /*12b0*/  CS2R R12, SRZ ;  /* 0x00000000000c7805 */ /* 0x008fe4000001ff00 */
[--C-:B------:R-:W-:Y:S01]  /*12c0*/  SHF.R.U32.HI R105, RZ, 0x5, R145.reuse ;  /* 0x00000005ff697819 */ /* 0x100fe20000011691 */
[----:B------:R-:W-:Y:S01]  /*12d0*/  LDGSTS.E.LTC128B.64 [R5+0x2000], desc[UR22][R152.64], P2 ;  /* 0x0200000098057fae */ /* 0x000fe200091a1616 */
[----:B------:R-:W-:Y:S02]  /*12e0*/  LOP3.LUT P2, R111, R111, 0x8, RZ, 0xc0, !PT ;  /* 0x000000086f6f7812 */ /* 0x000fe4000784c0ff */
[--C-:B------:R-:W-:Y:S01]  /*12f0*/  SHF.R.U32.HI R104, RZ, 0x6, R145.reuse ;  /* 0x00000006ff687819 */ /* 0x100fe20000011691 */
[----:B------:R-:W-:Y:S01]  /*1300*/  LDGSTS.E.LTC128B.64 [R5+0x2080], desc[UR22][R152.64+0x80], P1 ;  /* 0x0208008098057fae */ /* 0x000fe200089a1616 */
[----:B------:R-:W-:Y:S01]  /*1310*/  LOP3.LUT P1, R110, R110, 0x8, RZ, 0xc0, !PT ;  /* 0x000000086e6e7812 */ /* 0x000fe2000782c0ff */
[----:B------:R-:W-:Y:S01]  /*1320*/  USHF.R.S32.HI UR26, URZ, 0x1f, UR5 ;  /* 0x0000001fff1a7899 */ /* 0x000fe20008011405 */
[--C-:B------:R-:W-:Y:S01]  /*1330*/  SHF.R.U32.HI R103, RZ, 0x7, R145.reuse ;  /* 0x00000007ff677819 */ /* 0x100fe20000011691 */
[----:B------:R-:W-:Y:S01]  /*1340*/  LDGSTS.E.LTC128B.64 [R5+0x2100], desc[UR22][R152.64+0x100], P6 ;  /* 0x0210010098057fae */ /* 0x000fe2000b1a1616 */
[----:B------:R-:W-:Y:S01]  /*1350*/  LOP3.LUT P6, R108, R108, 0x8, RZ, 0xc0, !PT ;  /* 0x000000086c6c7812 */ /* 0x000fe200078cc0ff */
[----:B------:R-:W-:Y:S01]  /*1360*/  ULEA.HI UR26, UR26, UR5, URZ, 0x2 ;  /* 0x000000051a1a7291 */ /* 0x000fe2000f8f10ff */
[----:B------:R-:W-:Y:S01]  /*1370*/  SHF.R.U32.HI R102, RZ, 0x8, R145 ;  /* 0x00000008ff667819 */ /* 0x000fe20000011691 */
[----:B------:R-:W-:Y:S01]  /*1380*/  LDGSTS.E.LTC128B.64 [R5+0x2180], desc[UR22][R152.64+0x180], P5 ;  /* 0x0218018098057fae */ /* 0x000fe2000a9a1616 */
[----:B------:R-:W-:Y:S01]  /*1390*/  LOP3.LUT P5, R107, R107, 0x8, RZ, 0xc0, !PT ;  /* 0x000000086b6b7812 */ /* 0x000fe200078ac0ff */
[----:B------:R-:W-:Y:S01]  /*13a0*/  ULOP3.LUT UR4, UR26, 0xfffc, URZ, 0xc0, !UPT ;  /* 0x0000fffc1a047892 */ /* 0x000fe2000f8ec0ff */
[----:B----4-:R-:W-:Y:S01]  /*13b0*/  LOP3.LUT R7, R2, 0x1f, RZ, 0xc0, !PT ;  /* 0x0000001f02077812 */ /* 0x010fe200078ec0ff */
[----:B------:R-:W-:Y:S01]  /*13c0*/  LDGSTS.E.LTC128B.64 [R5+0x3000], desc[UR22][R10.64], P4 ;  /* 0x030000000a057fae */ /* 0x000fe2000a1a1616 */
[----:B------:R-:W-:Y:S01]  /*13d0*/  LOP3.LUT P4, R106, R145, 0x8, RZ, 0xc0, !PT ;  /* 0x00000008916a7812 */ /* 0x000fe2000788c0ff */
[----:B------:R-:W-:Y:S01]  /*13e0*/  UIADD3 UR4, UPT, UPT, UR5, -UR4, URZ ;  /* 0x8000000405047290 */ /* 0x000fe2000fffe0ff */
[----:B------:R-:W-:Y:S01]  /*13f0*/  SHF.R.U32.HI R7, RZ, 0x3, R7 ;  /* 0x00000003ff077819 */ /* 0x000fe20000011607 */
[----:B------:R-:W-:Y:S01]  /*1400*/  LDGSTS.E.LTC128B.64 [R5+0x3080], desc[UR22][R10.64+0x80], P3 ;  /* 0x030800800a057fae */ /* 0x000fe200099a1616 */
[----:B------:R-:W-:Y:S01]  /*1410*/  LOP3.LUT P3, R105, R105, 0x8, RZ, 0xc0, !PT ;  /* 0x0000000869697812 */ /* 0x000fe2000786c0ff */
[----:B------:R-:W-:Y:S01]  /*1420*/  ULOP3.LUT UR24, UR4, 0x80, URZ, 0xc0, !UPT ;  /* 0x0000008004187892 */ /* 0x000fe2000f8ec0ff */
[----:B------:R-:W-:Y:S01]  /*1430*/  LOP3.LUT R4, R7, 0x7, R2, 0x78, !PT ;  /* 0x0000000707047812 */ /* 0x000fe200078e7802 */
[----:B------:R-:W-:Y:S01]  /*1440*/  LDGSTS.E.LTC128B.64 [R5+0x3100], desc[UR22][R10.64+0x100], P2 ;  /* 0x031001000a057fae */ /* 0x000fe200091a1616 */
[----:B------:R-:W-:Y:S01]  /*1450*/  LOP3.LUT P2, R104, R104, 0x8, RZ, 0xc0, !PT ;  /* 0x0000000868687812 */ /* 0x000fe2000784c0ff */
[----:B------:R-:W-:-:S02]  /*1460*/  ULEA.HI UR24, UR24, UR4, URZ, 0x19 ;  /* 0x0000000418187291 */ /* 0x000fc4000f8fc8ff */
[----:B------:R1:W-:Y:S01]  /*1470*/  LDGSTS.E.LTC128B.64 [R5+0x3180], desc[UR22][R10.64+0x180], P1 ;  /* 0x031801800a057fae */ /* 0x0003e200089a1616 */
[----:B------:R-:W-:Y:S01]  /*1480*/  LOP3.LUT P1, R103, R103, 0x8, RZ, 0xc0, !PT ;  /* 0x0000000867677812 */ /* 0x000fe2000782c0ff */
[----:B------:R-:W-:Y:S01]  /*1490*/  ULOP3.LUT UR25, UR24, 0xfffe, URZ, 0xc0, !UPT ;  /* 0x0000fffe18197892 */ /* 0x000fe2000f8ec0ff */
[----:B------:R-:W-:Y:S01]  /*14a0*/  IMAD R0, R7, 0x20, R4 ;  /* 0x0000002007007824 */ /* 0x000fe200078e0204 */
[----:B------:R-:W-:Y:S01]  /*14b0*/  LDGSTS.E.LTC128B.64 [R5+0x8000], desc[UR22][R150.64], P0 ;  /* 0x0800000096057fae */ /* 0x000fe200081a1616 */
[----:B------:R-:W-:Y:S01]  /*14c0*/  LOP3.LUT P0, R102, R102, 0x8, RZ, 0xc0, !PT ;  /* 0x0000000866667812 */ /* 0x000fe2000780c0ff */
[----:B------:R-:W-:Y:S01]  /*14d0*/  UIADD3 UR25, UPT, UPT, URZ, -UR25, URZ ;  /* 0x80000019ff197290 */ /* 0x000fe2000fffe0ff */
[----:B------:R-:W-:Y:S01]  /*14e0*/  SHF.R.S32.HI R4, RZ, 0x1f, R135 ;  /* 0x0000001fff047819 */ /* 0x000fe20000011487 */
[----:B------:R-:W-:Y:S01]  /*14f0*/  LDGSTS.E.LTC128B.64 [R5+0x8080], desc[UR22][R150.64+0x80], P6 ;  /* 0x0808008096057fae */ /* 0x000fe2000b1a1616 */
[----:B------:R-:W-:Y:S01]  /*1500*/  UPRMT UR24, UR24, 0x8880, URZ ;  /* 0x0000888018187896 */ /* 0x000fe200080000ff */
[----:B------:R-:W-:Y:S01]  /*1510*/  LEA R0, R0, UR6, 0x4 ;  /* 0x0000000600007c11 */ /* 0x000fe2000f8e20ff */
[----:B------:R-:W-:Y:S01]  /*1520*/  UPRMT UR25, UR25, 0x7710, URZ ;  /* 0x0000771019197896 */ /* 0x000fe200080000ff */
[----:B------:R-:W-:Y:S01]  /*1530*/  LDGSTS.E.LTC128B.64 [R5+0x8100], desc[UR22][R150.64+0x100], P5 ;  /* 0x0810010096057fae */ /* 0x000fe2000a9a1616 */
[----:B------:R-:W-:Y:S01]  /*1540*/  LEA.HI R137, R4, R135, RZ, 0x4 ;  /* 0x0000008704897211 */ /* 0x000fe200078f20ff */
[----:B------:R-:W-:Y:S01]  /*1550*/  USHF.R.S32.HI UR26, URZ, 0x2, UR26 ;  /* 0x00000002ff1a7899 */ /* 0x000fe2000801141a */
[----:B------:R-:W-:Y:S01]  /*1560*/  CS2R R6, SRZ ;  /* 0x0000000000067805 */ /* 0x000fe2000001ff00 */
[----:B------:R-:W-:Y:S01]  /*1570*/  LDGSTS.E.LTC128B.64 [R5+0x8180], desc[UR22][R150.64+0x180], P4 ;  /* 0x0818018096057fae */ /* 0x000fe2000a1a1616 */
[----:B------:R-:W-:Y:S01]  /*1580*/  UIADD3 UR25, UPT, UPT, UR4, UR25, URZ ;  /* 0x0000001904197290 */ /* 0x000fe2000fffe0ff */
[----:B------:R-:W-:Y:S01]  /*1590*/  LEA.HI.SX32 R137, R137, 0xfffffffe, 0x1c ;  /* 0xfffffffe89897811 */ /* 0x000fe200078fe2ff */
[----:B------:R-:W-:Y:S01]  /*15a0*/  USHF.R.S32.HI UR24, URZ, 0x1, UR24 ;  /* 0x00000001ff187899 */ /* 0x000fe20008011418 */
[----:B------:R-:W-:Y:S01]  /*15b0*/  LDGSTS.E.LTC128B.64 [R5+0x9000], desc[UR22][R8.64], P3 ;  /* 0x0900000008057fae */ /* 0x000fe200099a1616 */
[----:B------:R-:W-:-:S02]  /*15c0*/  UPRMT UR5, UR25, 0x8880, URZ ;  /* 0x0000888019057896 */ /* 0x000fc400080000ff */
[----:B------:R-:W-:Y:S01]  /*15d0*/  UPRMT UR24, UR24, 0x9910, URZ ;  /* 0x0000991018187896 */ /* 0x000fe200080000ff */
[----:B------:R-:W-:Y:S01]  /*15e0*/  LDGSTS.E.LTC128B.64 [R5+0x9080], desc[UR22][R8.64+0x80], P2 ;  /* 0x0908008008057fae */ /* 0x000fe200091a1616 */
[----:B------:R-:W-:Y:S02]  /*15f0*/  ULOP3.LUT UR25, UR25, 0xffff, URZ, 0xc0, !UPT ;  /* 0x0000ffff19197892 */ /* 0x000fe4000f8ec0ff */
[----:B------:R-:W-:Y:S01]  /*1600*/  USHF.L.U32 UR7, UR26, 0xd, URZ ;  /* 0x0000000d1a077899 */ /* 0x000fe200080006ff */
[----:B------:R-:W-:Y:S01]  /*1610*/  LDGSTS.E.LTC128B.64 [R5+0x9100], desc[UR22][R8.64+0x100], P1 ;  /* 0x0910010008057fae */ /* 0x000fe200089a1616 */
[----:B------:R-:W-:Y:S01]  /*1620*/  ISETP.NE.AND P1, PT, R137, RZ, PT ;  /* 0x000000ff8900720c */ /* 0x000fe20003f25270 */
[----:B------:R-:W-:Y:S01]  /*1630*/  UPRMT UR25, UR25, 0x8880, URZ ;  /* 0x0000888019197896 */ /* 0x000fe200080000ff */
[----:B-1----:R-:W-:Y:S01]  /*1640*/  CS2R R10, SRZ ;  /* 0x00000000000a7805 */ /* 0x002fe2000001ff00 */
[----:B------:R1:W-:Y:S01]  /*1650*/  LDGSTS.E.LTC128B.64 [R5+0x9180], desc[UR22][R8.64+0x180], P0 ;  /* 0x0918018008057fae */ /* 0x0003e200081a1616 */
[----:B------:R-:W-:Y:S01]  /*1660*/  ISETP.GE.AND P0, PT, R135, 0x10, PT ;  /* 0x000000108700780c */ /* 0x000fe20003f06270 */
[----:B------:R-:W-:Y:S01]  /*1670*/  ULEA UR4, UR24, UR7, 0x8 ;  /* 0x0000000718047291 */ /* 0x000fe2000f8e40ff */
[----:B------:R-:W-:Y:S01]  /*1680*/  SEL R146, R146, RZ, P1 ;  /* 0x000000ff92927207 */ /* 0x000fe20000800000 */
[----:B------:R-:W0:Y:S01]  /*1690*/  LDGDEPBAR ;  /* 0x00000000000079af */ /* 0x000e220000000000 */
[----:B------:R-:W-:Y:S01]  /*16a0*/  ULEA UR5, UR5, UR7, 0x8 ;  /* 0x0000000705057291 */ /* 0x000fe2000f8e40ff */
[----:B------:R-:W-:-:S02]  /*16b0*/  SEL R145, R145, RZ, P1 ;  /* 0x000000ff91917207 */ /* 0x000fc40000800000 */
[----:B-1----:R-:W-:Y:S01]  /*16c0*/  CS2R R8, SRZ ;  /* 0x0000000000087805 */ /* 0x002fe2000001ff00 */
[----:B------:R-:W-:-:S04]  /*16d0*/  DEPBAR.LE SB0, 0x1 ;  /* 0x000080400000791a */ /* 0x000fc80000000000 */
[----:B------:R-:W-:Y:S01]  /*16e0*/  CS2R R4, SRZ ;  /* 0x0000000000047805 */ /* 0x000fe2000001ff00 */
[----:B------:R-:W-:Y:S06]  /*16f0*/  BAR.SYNC.DEFER_BLOCKING 0x0 ;  /* 0x0000000000007b1d */ /* 0x000fec0000010000 */
[----:B------:R-:W-:Y:S05]  /*1700*/  @!P0 BRA `(.L_x_1) ;  /* 0x0000001000108947 */ /* 0x000fea0003800000 */
[----:B------:R1:W2:Y:S01]  /*1710*/  LDS.128 R76, [R0+UR4+0x6080] ;  /* 0x00608004004c7984 */ /* 0x0002a20008000c00 */
[----:B------:R-:W-:Y:S01]  /*1720*/  LOP3.LUT R54, R84, 0x4, R3, 0xf8, !PT ;  /* 0x0000000454367812 */ /* 0x000fe200078ef803 */
[----:B------:R-:W3:Y:S01]  /*1730*/  LDC.64 R100, c[0x0][0x3d0] ;  /* 0x0000f400ff647b82 */ /* 0x000ee20000000a00 */
[----:B------:R-:W-:Y:S01]  /*1740*/  LOP3.LUT R3, R2, 0x8, RZ, 0xc0, !PT ;  /* 0x0000000802037812 */ /* 0x000fe200078ec0ff */
[----:B------:R1:W1:Y:S01]  /*1750*/  LDS.128 R72, [R0+UR4+0x6000] ;  /* 0x0060000400487984 */ /* 0x0002620008000c00 */
[----:B------:R-:W-:Y:S01]  /*1760*/  LOP3.LUT R55, R54, 0x1, R85, 0x78, !PT ;  /* 0x0000000136377812 */ /* 0x000fe200078e7855 */
[----:B------:R-:W-:Y:S01]  /*1770*/  IMAD.MOV.U32 R144, RZ, RZ, R145 ;  /* 0x000000ffff907224 */ /* 0x000fe200078e0091 */
[----:B------:R-:W-:Y:S01]  /*1780*/  SHF.R.U32.HI R54, RZ, 0x3, R3 ;  /* 0x00000003ff367819 */ /* 0x000fe20000011603 */
[----:B------:R1:W1:Y:S01]  /*1790*/  LDS.128 R80, [R0+UR5+0x80] ;  /* 0x0000800500507984 */ /* 0x0002620008000c00 */
[----:B------:R-:W-:Y:S01]  /*17a0*/  LOP3.LUT R141, R84, 0x3c, R85, 0xf8, !PT ;  /* 0x0000003c548d7812 */ /* 0x000fe200078ef855 */
[----:B------:R-:W-:Y:S01]  /*17b0*/  IMAD.MOV.U32 R143, RZ, RZ, R146 ;  /* 0x000000ffff8f7224 */ /* 0x000fe200078e0092 */
[----:B------:R-:W1:Y:S01]  /*17c0*/  LDCU.64 UR10, c[0x0][0x3c8] ;  /* 0x00007900ff0a77ac */ /* 0x000e620008000a00 */
[----:B------:R1:W1:Y:S01]  /*17d0*/  LDS.128 R68, [R0+UR5] ;  /* 0x0000000500447984 */ /* 0x0002620008000c00 */
[----:B------:R-:W-:Y:S01]  /*17e0*/  IMAD R55, R55, 0x2, R54 ;  /* 0x0000000237377824 */ /* 0x000fe200078e0236 */
[----:B------:R-:W-:Y:S01]  /*17f0*/  SHF.R.U32.HI R54, RZ, 0x3, R2 ;  /* 0x00000003ff367819 */ /* 0x000fe20000011602 */
[----:B------:R-:W-:Y:S01]  /*1800*/  IMAD.MOV.U32 R142, RZ, RZ, R137 ;  /* 0x000000ffff8e7224 */ /* 0x000fe200078e0089 */
[----:B------:R-:W1:Y:S01]  /*1810*/  LDC.64 R2, c[0x0][0x3b0] ;  /* 0x0000ec00ff027b82 */ /* 0x000e620000000a00 */
[----:B------:R-:W1:Y:S01]  /*1820*/  LDCU.64 UR8, c[0x0][0x3a8] ;  /* 0x00007500ff0877ac */ /* 0x000e620008000a00 */
[----:B------:R-:W-:Y:S01]  /*1830*/  LOP3.LUT R54, R55, 0x4, R54, 0x78, !PT ;  /* 0x0000000437367812 */ /* 0x000fe200078e7836 */
[----:B------:R-:W-:Y:S01]  /*1840*/  UMOV UR13, 0x4000 ;  /* 0x00004000000d7882 */ /* 0x000fe20000000000 */
[----:B------:R-:W-:-:S03]  /*1850*/  UMOV UR12, 0x2 ;  /* 0x00000002000c7882 */ /* 0x000fc60000000000 */
[----:B------:R-:W-:Y:S01]  /*1860*/  IMAD R141, R141, 0x40, R54 ;  /* 0x000000408d8d7824 */ /* 0x000fe200078e0236 */
[----:B------:R-:W-:Y:S01]  /*1870*/  CS2R R54, SRZ ;  /* 0x0000000000367805 */ /* 0x000fe2000001ff00 */
[----:B------:R-:W-:Y:S01]  /*1880*/  UMOV UR7, URZ ;  /* 0x000000ff00077c82 */ /* 0x000fe20008000000 */
[----:B------:R-:W-:Y:S01]  /*1890*/  UMOV UR16, 0x4000 ;  /* 0x0000400000107882 */ /* 0x000fe20000000000 */
[----:B------:R-:W-:Y:S01]  /*18a0*/  UMOV UR14, 0xffffc000 ;  /* 0xffffc000000e7882 */ /* 0x000fe20000000000 */
[----:B------:R-:W-:-:S07]  /*18b0*/  LEA R141, R141, UR6, 0x3 ;  /* 0x000000068d8d7c11 */ /* 0x000fce000f8e18ff */
.L_x_2:
[----:B------:R-:W-:-:S04]  /*18c0*/  DEPBAR.LE SB5, 0xc ;  /* 0x0000d3000000791a */ /* 0x000fc80000000000 */
[C---:B-1----:R-:W5:Y:S01]  /*18d0*/  DMMA.8x8x4 R4, R68.reuse, R72, R4 ;  /* 0x000000484404723f */ /* 0x042f620000000004 */
[----:B---3--:R-:W-:Y:S01]  /*18e0*/  LDS.128 R84, [R0+UR5+0x800] ;  /* 0x0008000500547984 */ /* 0x008fe20008000c00 */
[----:B------:R-:W-:Y:S02]  /*18f0*/  UIADD3 UR7, UPT, UPT, UR7, 0x1, URZ ;  /* 0x0000000107077890 */ /* 0x000fe4000fffe0ff */
[----:B---3--:R-:W-:Y:S01]  /*1900*/  IADD3 R150, P3, P2, R150, UR10, R100 ;  /* 0x0000000a96967c10 */ /* 0x008fe2000fa7e064 */
[----:B------:R-:W-:Y:S01]  /*1910*/  VIADD R148, R141, UR16 ;  /* 0x000000108d947c36 */ /* 0x000fe20008000000 */
[----:B------:R-:W-:Y:S01]  /*1920*/  IADD3 R152, P1, P0, R152, UR8, R2 ;  /* 0x0000000898987c10 */ /* 0x000fe2000f83e002 */
[C---:B------:R-:W-:Y:S01]  /*1930*/  VIADD R140, R0.reuse, UR5 ;  /* 0x00000005008c7c36 */ /* 0x040fe20008000000 */
[----:B------:R-:W-:Y:S01]  /*1940*/  IADD3.X R151, PT, PT, R151, UR11, R101, P3, P2 ;  /* 0x0000000b97977c10 */ /* 0x000fe20009fe4465 */
[----:B--2---:R-:W2:Y:S01]  /*1950*/  LDS.128 R88, [R0+UR4+0x6800] ;  /* 0x0068000400587984 */ /* 0x004ea20008000c00 */
[----:B------:R-:W-:Y:S01]  /*1960*/  LOP3.LUT P3, RZ, R143, 0x1, RZ, 0xc0, !PT ;  /* 0x000000018fff7812 */ /* 0x000fe2000786c0ff */
[----:B------:R-:W-:Y:S01]  /*1970*/  VIADD R138, R0, UR4 ;  /* 0x00000004008a7c36 */ /* 0x000fe20008000000 */
[----:B------:R-:W-:Y:S01]  /*1980*/  IADD3.X R153, PT, PT, R153, UR9, R3, P1, P0 ;  /* 0x0000000999997c10 */ /* 0x000fe20008fe0403 */
[----:B------:R-:W-:Y:S01]  /*1990*/  UISETP.NE.AND UP0, UPT, UR7, 0x3, UPT ;  /* 0x000000030700788c */ /* 0x000fe2000bf05270 */
[----:B------:R-:W-:Y:S01]  /*19a0*/  LOP3.LUT P1, RZ, R144, 0x1, RZ, 0xc0, !PT ;  /* 0x0000000190ff7812 */ /* 0x000fe2000782c0ff */
[----:B------:R-:W-:Y:S01]  /*19b0*/  UIADD3 UR12, UPT, UPT, UR12, 0x1, URZ ;  /* 0x000000010c0c7890 */ /* 0x000fe2000fffe0ff */
[C---:B------:R-:W5:Y:S01]  /*19c0*/  DMMA.8x8x4 R8, R68.reuse, R74, R8 ;  /* 0x0000004a4408723f */ /* 0x040f620000000008 */
[----:B------:R-:W2:Y:S01]  /*19d0*/  LDS.128 R92, [R0+UR4+0x6880] ;  /* 0x00688004005c7984 */ /* 0x000ea20008000c00 */
[----:B------:R-:W-:Y:S02]  /*19e0*/  USEL UR6, UR14, 0x2000, !UP0 ;  /* 0x000020000e067887 */ /* 0x000fe4000c000000 */
[--C-:B------:R-:W-:Y:S01]  /*19f0*/  SHF.R.U32.HI R147, RZ, 0x1, R143.reuse ;  /* 0x00000001ff937819 */ /* 0x100fe2000001168f */
[----:B------:R-:W-:Y:S01]  /*1a00*/  UISETP.NE.AND UP1, UPT, UR12, 0x3, UPT ;  /* 0x000000030c00788c */ /* 0x000fe2000bf25270 */
[--C-:B------:R-:W-:Y:S01]  /*1a10*/  SHF.R.U32.HI R149, RZ, 0x1, R144.reuse ;  /* 0x00000001ff957819 */ /* 0x100fe20000011690 */
[----:B------:R-:W-:Y:S01]  /*1a20*/  USEL UR7, UR7, URZ, UP0 ;  /* 0x000000ff07077287 */ /* 0x000fe20008000000 */
[----:B------:R-:W-:Y:S01]  /*1a30*/  LOP3.LUT P2, RZ, R147, 0x1, RZ, 0xc0, !PT ;  /* 0x0000000193ff7812 */ /* 0x000fe2000784c0ff */
[----:B------:R-:W1:Y:S01]  /*1a40*/  LDS.128 R96, [R0+UR5+0x880] ;  /* 0x0008800500607984 */ /* 0x000e620008000c00 */
[----:B------:R-:W-:Y:S01]  /*1a50*/  VIADD R147, R141, UR13 ;  /* 0x0000000d8d937c36 */ /* 0x000fe20008000000 */
[----:B------:R-:W-:Y:S01]  /*1a60*/  LOP3.LUT P0, RZ, R149, 0x1, RZ, 0xc0, !PT ;  /* 0x0000000195ff7812 */ /* 0x000fe2000780c0ff */
[----:B------:R-:W-:Y:S01]  /*1a70*/  USEL UR15, UR14, 0x2000, !UP1 ;  /* 0x000020000e0f7887 */ /* 0x000fe2000c800000 */
[--C-:B------:R-:W-:Y:S01]  /*1a80*/  SHF.R.U32.HI R156, RZ, 0x2, R143.reuse ;  /* 0x00000002ff9c7819 */ /* 0x100fe2000001168f */
[----:B------:R-:W-:Y:S01]  /*1a90*/  USEL UR12, UR12, URZ, UP1 ;  /* 0x000000ff0c0c7287 */ /* 0x000fe20008800000 */
[--C-:B------:R-:W-:Y:S01]  /*1aa0*/  SHF.R.U32.HI R155, RZ, 0x3, R143.reuse ;  /* 0x00000003ff9b7819 */ /* 0x100fe2000001168f */
[C---:B------:R-:W5:Y:S01]  /*1ab0*/  DMMA.8x8x4 R12, R68.reuse, R76, R12 ;  /* 0x0000004c440c723f */ /* 0x040f62000000000c */
[----:B------:R-:W-:Y:S01]  /*1ac0*/  @!PT LDS RZ, [RZ] ;  /* 0x00000000fffff984 */ /* 0x000fe20000000800 */
[----:B------:R-:W-:Y:S01]  /*1ad0*/  @!PT LDS RZ, [RZ] ;  /* 0x00000000fffff984 */ /* 0x000fe20000000800 */
[----:B------:R-:W-:Y:S01]  /*1ae0*/  @!PT LDS RZ, [RZ] ;  /* 0x00000000fffff984 */ /* 0x000fe20000000800 */
[----:B------:R3:W-:Y:S01]  /*1af0*/  @P3 LDGSTS.E.LTC128B.64 [R148], desc[UR22][R152.64] ;  /* 0x0000000098943fae */ /* 0x0007e2000b9a1616 */
[----:B------:R-:W-:Y:S01]  /*1b00*/  UIADD3 UR16, UPT, UPT, UR15, UR16, URZ ;  /* 0x000000100f107290 */ /* 0x000fe2000fffe0ff */
[----:B------:R-:W-:Y:S01]  /*1b10*/  LOP3.LUT P5, RZ, R156, 0x1, RZ, 0xc0, !PT ;  /* 0x000000019cff7812 */ /* 0x000fe200078ac0ff */
[----:B------:R-:W-:Y:S01]  /*1b20*/  UIADD3 UR13, UPT, UPT, UR15, UR13, URZ ;  /* 0x0000000d0f0d7290 */ /* 0x000fe2000fffe0ff */
[----:B------:R-:W-:Y:S02]  /*1b30*/  LOP3.LUT P4, RZ, R155, 0x1, RZ, 0xc0, !PT ;  /* 0x000000019bff7812 */ /* 0x000fe4000788c0ff */
[----:B------:R3:W-:Y:S01]  /*1b40*/  @P2 LDGSTS.E.LTC128B.64 [R148+0x80], desc[UR22][R152.64+0x80] ;  /* 0x0008008098942fae */ /* 0x0007e2000b9a1616 */
[--C-:B------:R-:W-:Y:S02]  /*1b50*/  SHF.R.U32.HI R154, RZ, 0x2, R144.reuse ;  /* 0x00000002ff9a7819 */ /* 0x100fe40000011690 */
[--C-:B------:R-:W-:Y:S02]  /*1b60*/  SHF.R.U32.HI R149, RZ, 0x3, R144.reuse ;  /* 0x00000003ff957819 */ /* 0x100fe40000011690 */
[----:B------:R-:W-:Y:S01]  /*1b70*/  LOP3.LUT P3, RZ, R154, 0x1, RZ, 0xc0, !PT ;  /* 0x000000019aff7812 */ /* 0x000fe2000786c0ff */
[----:B------:R3:W-:Y:S01]  /*1b80*/  @P1 LDGSTS.E.LTC128B.64 [R147+0x6000], desc[UR22][R150.64] ;  /* 0x0600000096931fae */ /* 0x0007e2000b9a1616 */
[----:B------:R-:W-:Y:S02]  /*1b90*/  LOP3.LUT P2, RZ, R149, 0x1, RZ, 0xc0, !PT ;  /* 0x0000000195ff7812 */ /* 0x000fe4000784c0ff */
[-C--:B------:R-:W5:Y:S03]  /*1ba0*/  DMMA.8x8x4 R16, R68, R78.reuse, R16 ;  /* 0x0000004e4410723f */ /* 0x080f660000000010 */
[----:B------:R3:W-:Y:S01]  /*1bb0*/  @P0 LDGSTS.E.LTC128B.64 [R147+0x6080], desc[UR22][R150.64+0x80] ;  /* 0x0608008096930fae */ /* 0x0007e2000b9a1616 */
[----:B------:R-:W-:Y:S02]  /*1bc0*/  IADD3 R156, P0, PT, R150, UR10, RZ ;  /* 0x0000000a969c7c10 */ /* 0x000fe4000ff1e0ff */
[----:B------:R-:W-:Y:S02]  /*1bd0*/  IADD3 R158, P1, PT, R152, UR8, RZ ;  /* 0x00000008989e7c10 */ /* 0x000fe4000ff3e0ff */
[----:B------:R-:W-:Y:S02]  /*1be0*/  IADD3.X R157, PT, PT, R151, UR11, RZ, P0, !PT ;  /* 0x0000000b979d7c10 */ /* 0x000fe400087fe4ff */
[----:B------:R-:W-:Y:S01]  /*1bf0*/  IADD3.X R159, PT, PT, R153, UR9, RZ, P1, !PT ;  /* 0x00000009999f7c10 */ /* 0x000fe20008ffe4ff */
[----:B------:R-:W-:Y:S05]  /*1c00*/  DEPBAR.LE SB5, 0xc ;  /* 0x0000d3000000791a */ /* 0x000fea0000000000 */
[C---:B------:R-:W5:Y:S04]  /*1c10*/  DMMA.8x8x4 R20, R70.reuse, R78, R20 ;  /* 0x0000004e4614723f */ /* 0x040f680000000014 */
[--C-:B------:R-:W-:Y:S02]  /*1c20*/  SHF.R.U32.HI R155, RZ, 0x8, R143.reuse ;  /* 0x00000008ff9b7819 */ /* 0x100fe4000001168f */
[--C-:B------:R-:W-:Y:S02]  /*1c30*/  SHF.R.U32.HI R149, RZ, 0x9, R143.reuse ;  /* 0x00000009ff957819 */ /* 0x100fe4000001168f */
[----:B------:R-:W-:Y:S02]  /*1c40*/  LOP3.LUT P0, RZ, R155, 0x1, RZ, 0xc0, !PT ;  /* 0x000000019bff7812 */ /* 0x000fe4000780c0ff */
[----:B------:R-:W-:Y:S02]  /*1c50*/  LOP3.LUT P6, RZ, R149, 0x1, RZ, 0xc0, !PT ;  /* 0x0000000195ff7812 */ /* 0x000fe400078cc0ff */
[--C-:B------:R-:W-:Y:S02]  /*1c60*/  SHF.R.U32.HI R154, RZ, 0x8, R144.reuse ;  /* 0x00000008ff9a7819 */ /* 0x100fe40000011690 */
[----:B------:R-:W-:Y:S02]  /*1c70*/  SHF.R.U32.HI R149, RZ, 0x9, R144 ;  /* 0x00000009ff957819 */ /* 0x000fe40000011690 */
[----:B------:R-:W-:Y:S01]  /*1c80*/  SHF.R.U32.HI R155, RZ, 0xb, R143 ;  /* 0x0000000bff9b7819 */ /* 0x000fe2000001168f */
[C---:B------:R-:W5:Y:S11]  /*1c90*/  DMMA.8x8x4 R24, R70.reuse, R76, R24 ;  /* 0x0000004c4618723f */ /* 0x040f760000000018 */
[----:B------:R-:W-:Y:S05]  /*1ca0*/  @!UPT UIADD3 URZ, UPT, UPT, URZ, URZ, URZ ;  /* 0x000000fffffff290 */ /* 0x000fea000fffe0ff */
[C---:B------:R-:W5:Y:S11]  /*1cb0*/  DMMA.8x8x4 R28, R70.reuse, R74, R28 ;  /* 0x0000004a461c723f */ /* 0x040f76000000001c */
[----:B------:R-:W-:Y:S05]  /*1cc0*/  @!UPT UIADD3 URZ, UPT, UPT, URZ, URZ, URZ ;  /* 0x000000fffffff290 */ /* 0x000fea000fffe0ff */
[-C--:B---3--:R3:W5:Y:S02]  /*1cd0*/  DMMA.8x8x4 R32, R70, R72.reuse, R32 ;  /* 0x000000484620723f */ /* 0x0887640000000020 */
[----:B---3--:R-:W-:Y:S01]  /*1ce0*/  LDS.128 R68, [R0+UR5+0x1000] ;  /* 0x0010000500447984 */ /* 0x008fe20008000c00 */
[----:B------:R-:W-:Y:S11]  /*1cf0*/  DEPBAR.LE SB5, 0xc ;  /* 0x0000d3000000791a */ /* 0x000ff60000000000 */
[----:B------:R-:W-:Y:S02]  /*1d00*/  @!UPT UIADD3 URZ, UPT, UPT, URZ, URZ, URZ ;  /* 0x000000fffffff290 */ /* 0x000fe4000fffe0ff */
[C---:B------:R-:W5:Y:S11]  /*1d10*/  DMMA.8x8x4 R36, R80.reuse, R72, R36 ;  /* 0x000000485024723f */ /* 0x040f760000000024 */
[----:B------:R-:W-:Y:S05]  /*1d20*/  @!UPT UIADD3 URZ, UPT, UPT, URZ, URZ, URZ ;  /* 0x000000fffffff290 */ /* 0x000fea000fffe0ff */
[C---:B------:R-:W5:Y:S11]  /*1d30*/  DMMA.8x8x4 R40, R80.reuse, R74, R40 ;  /* 0x0000004a5028723f */ /* 0x040f760000000028 */
[----:B------:R-:W-:Y:S05]  /*1d40*/  @!UPT UIADD3 URZ, UPT, UPT, URZ, URZ, URZ ;  /* 0x000000fffffff290 */ /* 0x000fea000fffe0ff */
[C---:B------:R-:W5:Y:S11]  /*1d50*/  DMMA.8x8x4 R44, R80.reuse, R76, R44 ;  /* 0x0000004c502c723f */ /* 0x040f76000000002c */
[----:B------:R-:W-:Y:S05]  /*1d60*/  @!UPT UIADD3 URZ, UPT, UPT, URZ, URZ, URZ ;  /* 0x000000fffffff290 */ /* 0x000fea000fffe0ff */
[-C--:B------:R-:W5:Y:S01]  /*1d70*/  DMMA.8x8x4 R48, R80, R78.reuse, R48 ;  /* 0x0000004e5030723f */ /* 0x080f620000000030 */
[----:B------:R-:W-:Y:S11]  /*1d80*/  DEPBAR.LE SB5, 0xc ;  /* 0x0000d3000000791a */ /* 0x000ff60000000000 */
[----:B------:R-:W-:Y:S04]  /*1d90*/  @!UPT UIADD3 URZ, UPT, UPT, URZ, URZ, URZ ;  /* 0x000000fffffff290 */ /* 0x000fe8000fffe0ff */
[C---:B------:R-:W5:Y:S11]  /*1da0*/  DMMA.8x8x4 R52, R82.reuse, R78, R52 ;  /* 0x0000004e5234723f */ /* 0x040f760000000034 */
[----:B------:R-:W-:Y:S05]  /*1db0*/  @!UPT UIADD3 URZ, UPT, UPT, URZ, URZ, URZ ;  /* 0x000000fffffff290 */ /* 0x000fea000fffe0ff */
[C---:B------:R3:W5:Y:S02]  /*1dc0*/  DMMA.8x8x4 R56, R82.reuse, R76, R56 ;  /* 0x0000004c5238723f */ /* 0x0407640000000038 */
[----:B---3--:R-:W-:Y:S11]  /*1dd0*/  LDS.128 R76, [R0+UR4+0x7080] ;  /* 0x00708004004c7984 */ /* 0x008ff60008000c00 */
[----:B------:R-:W-:Y:S03]  /*1de0*/  @!UPT UIADD3 URZ, UPT, UPT, URZ, URZ, URZ ;  /* 0x000000fffffff290 */ /* 0x000fe6000fffe0ff */
[C---:B------:R-:W5:Y:S11]  /*1df0*/  DMMA.8x8x4 R60, R82.reuse, R74, R60 ;  /* 0x0000004a523c723f */ /* 0x040f76000000003c */
[----:B------:R-:W-:Y:S05]  /*1e00*/  @!UPT UIADD3 URZ, UPT, UPT, URZ, URZ, URZ ;  /* 0x000000fffffff290 */ /* 0x000fea000fffe0ff */
[----:B------:R3:W5:Y:S02]  /*1e10*/  DMMA.8x8x4 R64, R82, R72, R64 ;  /* 0x000000485240723f */ /* 0x0007640000000040 */
[----:B---3--:R-:W3:Y:S08]  /*1e20*/  LDS.128 R72, [R0+UR4+0x7000] ;  /* 0x0070000400487984 */ /* 0x008ef00008000c00 */
[----:B------:R-:W4:Y:S01]  /*1e30*/  LDS.128 R80, [R0+UR5+0x1080] ;  /* 0x0010800500507984 */ /* 0x000f220008000c00 */
[----:B------:R-:W-:-:S05]  /*1e40*/  DEPBAR.LE SB5, 0xc ;  /* 0x0000d3000000791a */ /* 0x000fca0000000000 */
[C---:B--2---:R-:W5:Y:S02]  /*1e50*/  DMMA.8x8x4 R4, R84.reuse, R88, R4 ;  /* 0x000000585404723f */ /* 0x044f640000000004 */
[----:B------:R-:W-:Y:S01]  /*1e60*/  @!PT LDS RZ, [RZ] ;  /* 0x00000000fffff984 */ /* 0x000fe20000000800 */
[----:B------:R-:W-:Y:S01]  /*1e70*/  @!PT LDS RZ, [RZ] ;  /* 0x00000000fffff984 */ /* 0x000fe20000000800 */
[----:B------:R-:W-:Y:S01]  /*1e80*/  @!PT LDS RZ, [RZ] ;  /* 0x00000000fffff984 */ /* 0x000fe20000000800 */
[----:B------:R2:W-:Y:S02]  /*1e90*/  @P5 LDGSTS.E.LTC128B.64 [R148+0x100], desc[UR22][R152.64+0x100] ;  /* 0x0010010098945fae */ /* 0x0005e4000b9a1616 */
[----:B------:R-:W-:Y:S02]  /*1ea0*/  LOP3.LUT P5, RZ, R154, 0x1, RZ, 0xc0, !PT ;  /* 0x000000019aff7812 */ /* 0x000fe400078ac0ff */
[----:B------:R-:W-:Y:S02]  /*1eb0*/  SHF.R.U32.HI R154, RZ, 0xa, R143 ;  /* 0x0000000aff9a7819 */ /* 0x000fe4000001168f */
[----:B------:R2:W-:Y:S01]  /*1ec0*/  @P4 LDGSTS.E.LTC128B.64 [R148+0x180], desc[UR22][R152.64+0x180] ;  /* 0x0018018098944fae */ /* 0x0005e2000b9a1616 */
[----:B------:R-:W-:Y:S02]  /*1ed0*/  LOP3.LUT P4, RZ, R149, 0x1, RZ, 0xc0, !PT ;  /* 0x0000000195ff7812 */ /* 0x000fe4000788c0ff */
[--C-:B------:R-:W-:Y:S05]  /*1ee0*/  SHF.R.U32.HI R149, RZ, 0xa, R144.reuse ;  /* 0x0000000aff957819 */ /* 0x100fea0000011690 */
[C---:B------:R-:W5:Y:S01]  /*1ef0*/  DMMA.8x8x4 R8, R84.reuse, R90, R8 ;  /* 0x0000005a5408723f */ /* 0x040f620000000008 */
[----:B------:R2:W-:Y:S02]  /*1f00*/  @P3 LDGSTS.E.LTC128B.64 [R147+0x6100], desc[UR22][R150.64+0x100] ;  /* 0x0610010096933fae */ /* 0x0005e4000b9a1616 */
[----:B------:R-:W-:Y:S02]  /*1f10*/  LOP3.LUT P3, RZ, R154, 0x1, RZ, 0xc0, !PT ;  /* 0x000000019aff7812 */ /* 0x000fe4000786c0ff */
[----:B------:R-:W-:Y:S01]  /*1f20*/  LOP3.LUT P1, RZ, R149, 0x1, RZ, 0xc0, !PT ;  /* 0x0000000195ff7812 */ /* 0x000fe2000782c0ff */
[----:B------:R-:W-:Y:S01]  /*1f30*/  VIADD R149, R142, 0xffffffff ;  /* 0xffffffff8e957836 */ /* 0x000fe20000000000 */
[----:B------:R-:W-:Y:S01]  /*1f40*/  SHF.R.U32.HI R154, RZ, 0xb, R144 ;  /* 0x0000000bff9a7819 */ /* 0x000fe20000011690 */
[----:B------:R2:W-:Y:S01]  /*1f50*/  @P2 LDGSTS.E.LTC128B.64 [R147+0x6180], desc[UR22][R150.64+0x180] ;  /* 0x0618018096932fae */ /* 0x0005e2000b9a1616 */
[----:B------:R-:W-:Y:S07]  /*1f60*/  LOP3.LUT P2, RZ, R155, 0x1, RZ, 0xc0, !PT ;  /* 0x000000019bff7812 */ /* 0x000fee000784c0ff */
[C---:B------:R-:W5:Y:S11]  /*1f70*/  DMMA.8x8x4 R12, R84.reuse, R92, R12 ;  /* 0x0000005c540c723f */ /* 0x040f76000000000c */
[----:B------:R-:W-:Y:S05]  /*1f80*/  @!UPT UIADD3 URZ, UPT, UPT, URZ, URZ, URZ ;  /* 0x000000fffffff290 */ /* 0x000fea000fffe0ff */
[-C--:B------:R-:W5:Y:S01]  /*1f90*/  DMMA.8x8x4 R16, R84, R94.reuse, R16 ;  /* 0x0000005e5410723f */ /* 0x080f620000000010 */
[----:B------:R-:W-:Y:S11]  /*1fa0*/  DEPBAR.LE SB5, 0xc ;  /* 0x0000d3000000791a */ /* 0x000ff60000000000 */
[----:B------:R-:W-:Y:S04]  /*1fb0*/  @!UPT UIADD3 URZ, UPT, UPT, URZ, URZ, URZ ;  /* 0x000000fffffff290 */ /* 0x000fe8000fffe0ff */
[C---:B------:R-:W5:Y:S11]  /*1fc0*/  DMMA.8x8x4 R20, R86.reuse, R94, R20 ;  /* 0x0000005e5614723f */ /* 0x040f760000000014 */
[----:B------:R-:W-:Y:S05]  /*1fd0*/  @!UPT UIADD3 URZ, UPT, UPT, URZ, URZ, URZ ;  /* 0x000000fffffff290 */ /* 0x000fea000fffe0ff */
[C---:B------:R-:W5:Y:S11]  /*1fe0*/  DMMA.8x8x4 R24, R86.reuse, R92, R24 ;  /* 0x0000005c5618723f */ /* 0x040f760000000018 */
[----:B------:R-:W-:Y:S05]  /*1ff0*/  @!UPT UIADD3 URZ, UPT, UPT, URZ, URZ, URZ ;  /* 0x000000fffffff290 */ /* 0x000fea000fffe0ff */
[C---:B------:R-:W5:Y:S11]  /*2000*/  DMMA.8x8x4 R28, R86.reuse, R90, R28 ;  /* 0x0000005a561c723f */ /* 0x040f76000000001c */
[----:B------:R-:W-:Y:S05]  /*2010*/  @!UPT UIADD3 URZ, UPT, UPT, URZ, URZ, URZ ;  /* 0x000000fffffff290 */ /* 0x000fea000fffe0ff */
[-C--:B--2---:R2:W5:Y:S02]  /*2020*/  DMMA.8x8x4 R32, R86, R88.reuse, R32 ;  /* 0x000000585620723f */ /* 0x0845640000000020 */
[----:B--2---:R-:W-:Y:S01]  /*2030*/  LDS.128 R84, [R0+UR5+0x1800] ;  /* 0x0018000500547984 */ /* 0x004fe20008000c00 */
[----:B------:R-:W-:Y:S11]  /*2040*/  DEPBAR.LE SB5, 0xc ;  /* 0x0000d3000000791a */ /* 0x000ff60000000000 */
[----:B------:R-:W-:Y:S02]  /*2050*/  @!UPT UIADD3 URZ, UPT, UPT, URZ, URZ, URZ ;  /* 0x000000fffffff290 */ /* 0x000fe4000fffe0ff */
[C---:B-1----:R-:W5:Y:S11]  /*2060*/  DMMA.8x8x4 R36, R96.reuse, R88, R36 ;  /* 0x000000586024723f */ /* 0x042f760000000024 */
        /* <DEDUP_REMOVED lines=11> */
[----:B-1----:R-:W-:Y:S11]  /*2120*/  LDS.128 R92, [R0+UR4+0x7880] ;  /* 0x00788004005c7984 */ /* 0x002ff60008000c00 */
[----:B------:R-:W-:Y:S03]  /*2130*/  @!UPT UIADD3 URZ, UPT, UPT, URZ, URZ, URZ ;  /* 0x000000fffffff290 */ /* 0x000fe6000fffe0ff */
[C---:B------:R-:W5:Y:S11]  /*2140*/  DMMA.8x8x4 R60, R98.reuse, R90, R60 ;  /* 0x0000005a623c723f */ /* 0x040f76000000003c */
[----:B------:R-:W-:Y:S05]  /*2150*/  @!UPT UIADD3 URZ, UPT, UPT, URZ, URZ, URZ ;  /* 0x000000fffffff290 */ /* 0x000fea000fffe0ff */
[----:B------:R1:W5:Y:S02]  /*2160*/  DMMA.8x8x4 R64, R98, R88, R64 ;  /* 0x000000586240723f */ /* 0x0003640000000040 */
[----:B-1----:R-:W1:Y:S01]  /*2170*/  LDS.128 R88, [R0+UR4+0x7800] ;  /* 0x0078000400587984 */ /* 0x002e620008000c00 */
[----:B------:R-:W-:Y:S07]  /*2180*/  UIADD3 UR4, UPT, UPT, UR6, UR4, URZ ;  /* 0x0000000406047290 */ /* 0x000fee000fffe0ff */
[----:B------:R-:W2:Y:S01]  /*2190*/  LDS.128 R96, [R0+UR5+0x1880] ;  /* 0x0018800500607984 */ /* 0x000ea20008000c00 */
[----:B------:R-:W-:Y:S01]  /*21a0*/  UIADD3 UR5, UPT, UPT, UR6, UR5, URZ ;  /* 0x0000000506057290 */ /* 0x000fe2000fffe0ff */
[----:B------:R-:W-:-:S04]  /*21b0*/  DEPBAR.LE SB5, 0xc ;  /* 0x0000d3000000791a */ /* 0x000fc80000000000 */
[C---:B---3--:R-:W5:Y:S02]  /*21c0*/  DMMA.8x8x4 R4, R68.reuse, R72, R4 ;  /* 0x000000484404723f */ /* 0x048f640000000004 */
[----:B------:R-:W-:Y:S01]  /*21d0*/  @!PT LDS RZ, [RZ] ;  /* 0x00000000fffff984 */ /* 0x000fe20000000800 */
[----:B------:R-:W-:Y:S01]  /*21e0*/  @!PT LDS RZ, [RZ] ;  /* 0x00000000fffff984 */ /* 0x000fe20000000800 */
[----:B------:R-:W-:Y:S01]  /*21f0*/  @!PT LDS RZ, [RZ] ;  /* 0x00000000fffff984 */ /* 0x000fe20000000800 */
[----:B------:R3:W-:Y:S02]  /*2200*/  @P0 LDGSTS.E.LTC128B.64 [R148+0x1000], desc[UR22][R158.64] ;  /* 0x010000009e940fae */ /* 0x0007e4000b9a1616 */
[----:B------:R-:W-:Y:S04]  /*2210*/  LOP3.LUT P0, RZ, R154, 0x1, RZ, 0xc0, !PT ;  /* 0x000000019aff7812 */ /* 0x000fe8000780c0ff */
[----:B------:R3:W-:Y:S08]  /*2220*/  @P6 LDGSTS.E.LTC128B.64 [R148+0x1080], desc[UR22][R158.64+0x80] ;  /* 0x010800809e946fae */ /* 0x0007f0000b9a1616 */
[C---:B------:R-:W5:Y:S01]  /*2230*/  DMMA.8x8x4 R8, R68.reuse, R74, R8 ;  /* 0x0000004a4408723f */ /* 0x040f620000000008 */
[----:B------:R3:W-:Y:S06]  /*2240*/  @P5 LDGSTS.E.LTC128B.64 [R147+0x7000], desc[UR22][R156.64] ;  /* 0x070000009c935fae */ /* 0x0007ec000b9a1616 */
[----:B------:R3:W-:Y:S06]  /*2250*/  @P4 LDGSTS.E.LTC128B.64 [R147+0x7080], desc[UR22][R156.64+0x80] ;  /* 0x070800809c934fae */ /* 0x0007ec000b9a1616 */
[----:B------:R3:W-:Y:S03]  /*2260*/  @P3 LDGSTS.E.LTC128B.64 [R148+0x1100], desc[UR22][R158.64+0x100] ;  /* 0x011001009e943fae */ /* 0x0007e6000b9a1616 */
[C---:B------:R-:W5:Y:S03]  /*2270*/  DMMA.8x8x4 R12, R68.reuse, R76, R12 ;  /* 0x0000004c440c723f */ /* 0x040f66000000000c */
[----:B------:R3:W-:Y:S06]  /*2280*/  @P2 LDGSTS.E.LTC128B.64 [R148+0x1180], desc[UR22][R158.64+0x180] ;  /* 0x011801809e942fae */ /* 0x0007ec000b9a1616 */
[----:B------:R3:W-:Y:S07]  /*2290*/  @P1 LDGSTS.E.LTC128B.64 [R147+0x7100], desc[UR22][R156.64+0x100] ;  /* 0x071001009c931fae */ /* 0x0007ee000b9a1616 */
[-C--:B------:R-:W5:Y:S01]  /*22a0*/  DMMA.8x8x4 R16, R68, R78.reuse, R16 ;  /* 0x0000004e4410723f */ /* 0x080f620000000010 */
[----:B------:R3:W-:Y:S02]  /*22b0*/  @P0 LDGSTS.E.LTC128B.64 [R147+0x7180], desc[UR22][R156.64+0x180] ;  /* 0x071801809c930fae */ /* 0x0007e4000b9a1616 */
[----:B------:R-:W-:Y:S04]  /*22c0*/  ISETP.NE.AND P0, PT, R149, RZ, PT ;  /* 0x000000ff9500720c */ /* 0x000fe80003f05270 */
[----:B------:R-:W0:Y:S01]  /*22d0*/  LDGDEPBAR ;  /* 0x00000000000079af */ /* 0x000e220000000000 */
[----:B------:R-:W-:Y:S02]  /*22e0*/  SEL R143, R143, RZ, P0 ;  /* 0x000000ff8f8f7207 */ /* 0x000fe40000000000 */
[----:B------:R-:W-:Y:S01]  /*22f0*/  SEL R144, R144, RZ, P0 ;  /* 0x000000ff90907207 */ /* 0x000fe20000000000 */
[----:B------:R-:W-:Y:S05]  /*2300*/  DEPBAR.LE SB5, 0xc ;  /* 0x0000d3000000791a */ /* 0x000fea0000000000 */
[C---:B------:R-:W5:Y:S04]  /*2310*/  DMMA.8x8x4 R20, R70.reuse, R78, R20 ;  /* 0x0000004e4614723f */ /* 0x040f680000000014 */
[----:B------:R-:W-:Y:S01]  /*2320*/  ISETP.GT.AND P0, PT, R142, -0x1, PT ;  /* 0xffffffff8e00780c */ /* 0x000fe20003f04270 */
[----:B------:R-:W-:Y:S11]  /*2330*/  IMAD.MOV.U32 R142, RZ, RZ, R149 ;  /* 0x000000ffff8e7224 */ /* 0x000ff600078e0095 */
[C---:B------:R-:W5:Y:S01]  /*2340*/  DMMA.8x8x4 R24, R70.reuse, R76, R24 ;  /* 0x0000004c4618723f */ /* 0x040f620000000018 */
[----:B------:R-:W-:Y:S04]  /*2350*/  DEPBAR.LE SB0, 0x1 ;  /* 0x000080400000791a */ /* 0x000fe80000000000 */
[----:B------:R-:W-:Y:S11]  /*2360*/  BAR.SYNC.DEFER_BLOCKING 0x0 ;  /* 0x0000000000007b1d */ /* 0x000ff60000010000 */
[C---:B------:R-:W5:Y:S11]  /*2370*/  DMMA.8x8x4 R28, R70.reuse, R74, R28 ;  /* 0x0000004a461c723f */ /* 0x040f76000000001c */
[----:B------:R-:W-:Y:S05]  /*2380*/  @!UPT UIADD3 URZ, UPT, UPT, URZ, URZ, URZ ;  /* 0x000000fffffff290 */ /* 0x000fea000fffe0ff */
[-C--:B---3--:R3:W5:Y:S02]  /*2390*/  DMMA.8x8x4 R32, R70, R72.reuse, R32 ;  /* 0x000000484620723f */ /* 0x0887640000000020 */
[----:B---3--:R3:W1:Y:S01]  /*23a0*/  LDS.128 R68, [R140+UR6] ;  /* 0x000000068c447984 */ /* 0x0086620008000c00 */
[----:B------:R-:W-:Y:S11]  /*23b0*/  DEPBAR.LE SB5, 0xc ;  /* 0x0000d3000000791a */ /* 0x000ff60000000000 */
[----:B------:R-:W-:Y:S02]  /*23c0*/  @!UPT UIADD3 URZ, UPT, UPT, URZ, URZ, URZ ;  /* 0x000000fffffff290 */ /* 0x000fe4000fffe0ff */
[C---:B----4-:R-:W5:Y:S11]  /*23d0*/  DMMA.8x8x4 R36, R80.reuse, R72, R36 ;  /* 0x000000485024723f */ /* 0x050f760000000024 */
        /* <DEDUP_REMOVED lines=10> */
[C---:B---3--:R3:W5:Y:S02]  /*2480*/  DMMA.8x8x4 R56, R82.reuse, R76, R56 ;  /* 0x0000004c5238723f */ /* 0x0487640000000038 */
[----:B---3--:R3:W1:Y:S11]  /*2490*/  LDS.128 R76, [R138+UR6+0x6080] ;  /* 0x006080068a4c7984 */ /* 0x0086760008000c00 */
[----:B------:R-:W-:Y:S03]  /*24a0*/  @!UPT UIADD3 URZ, UPT, UPT, URZ, URZ, URZ ;  /* 0x000000fffffff290 */ /* 0x000fe6000fffe0ff */
[C---:B------:R-:W5:Y:S11]  /*24b0*/  DMMA.8x8x4 R60, R82.reuse, R74, R60 ;  /* 0x0000004a523c723f */ /* 0x040f76000000003c */
[----:B------:R-:W-:Y:S05]  /*24c0*/  @!UPT UIADD3 URZ, UPT, UPT, URZ, URZ, URZ ;  /* 0x000000fffffff290 */ /* 0x000fea000fffe0ff */
[----:B---3--:R3:W5:Y:S02]  /*24d0*/  DMMA.8x8x4 R64, R82, R72, R64 ;  /* 0x000000485240723f */ /* 0x0087640000000040 */
[----:B---3--:R3:W2:Y:S08]  /*24e0*/  LDS.128 R80, [R140+UR6+0x80] ;  /* 0x000080068c507984 */ /* 0x0086b00008000c00 */
[----:B------:R3:W2:Y:S01]  /*24f0*/  LDS.128 R72, [R138+UR6+0x6000] ;  /* 0x006000068a487984 */ /* 0x0006a20008000c00 */
[----:B------:R-:W-:-:S05]  /*2500*/  DEPBAR.LE SB5, 0xc ;  /* 0x0000d3000000791a */ /* 0x000fca0000000000 */
[C---:B-1----:R3:W5:Y:S11]  /*2510*/  DMMA.8x8x4 R4, R84.reuse, R88, R4 ;  /* 0x000000585404723f */ /* 0x0427760000000004 */
[----:B------:R-:W-:Y:S05]  /*2520*/  @!UPT UIADD3 URZ, UPT, UPT, URZ, URZ, URZ ;  /* 0x000000fffffff290 */ /* 0x000fea000fffe0ff */
[C---:B------:R3:W5:Y:S11]  /*2530*/  DMMA.8x8x4 R8, R84.reuse, R90, R8 ;  /* 0x0000005a5408723f */ /* 0x0407760000000008 */
[----:B------:R-:W-:Y:S05]  /*2540*/  @!UPT UIADD3 URZ, UPT, UPT, URZ, URZ, URZ ;  /* 0x000000fffffff290 */ /* 0x000fea000fffe0ff */
[C---:B------:R3:W5:Y:S11]  /*2550*/  DMMA.8x8x4 R12, R84.reuse, R92, R12 ;  /* 0x0000005c540c723f */ /* 0x040776000000000c */
[----:B------:R-:W-:Y:S05]  /*2560*/  @!UPT UIADD3 URZ, UPT, UPT, URZ, URZ, URZ ;  /* 0x000000fffffff290 */ /* 0x000fea000fffe0ff */
[-C--:B------:R3:W5:Y:S01]  /*2570*/  DMMA.8x8x4 R16, R84, R94.reuse, R16 ;  /* 0x0000005e5410723f */ /* 0x0807620000000010 */
[----:B------:R-:W-:Y:S11]  /*2580*/  DEPBAR.LE SB5, 0xc ;  /* 0x0000d3000000791a */ /* 0x000ff60000000000 */
[----:B------:R-:W-:Y:S04]  /*2590*/  @!UPT UIADD3 URZ, UPT, UPT, URZ, URZ, URZ ;  /* 0x000000fffffff290 */ /* 0x000fe8000fffe0ff */
[C---:B------:R3:W5:Y:S11]  /*25a0*/  DMMA.8x8x4 R20, R86.reuse, R94, R20 ;  /* 0x0000005e5614723f */ /* 0x0407760000000014 */
        /* <DEDUP_REMOVED lines=8> */
[C---:B--2---:R3:W5:Y:S11]  /*2630*/  DMMA.8x8x4 R36, R96.reuse, R88, R36 ;  /* 0x000000586024723f */ /* 0x0447760000000024 */
        /* <DEDUP_REMOVED lines=14> */
[----:B------:R3:W5:Y:S01]  /*2720*/  DMMA.8x8x4 R64, R98, R88, R64 ;  /* 0x000000586240723f */ /* 0x0007620000000040 */
[----:B------:R-:W-:Y:S03]  /*2730*/  @!UPT UIADD3 URZ, UPT, UPT, URZ, URZ, URZ ;  /* 0x000000fffffff290 */ /* 0x000fe6000fffe0ff */
[----:B------:R-:W-:Y:S11]  /*2740*/  @P0 BRA `(.L_x_2) ;  /* 0xfffffff0005c0947 */ /* 0x000ff6000383ffff */
.L_x_1:
[----:B------:R-:W1:Y:S01]  /*2750*/  S2R R74, SR_TID.X ;  /* 0x00000000004a7919 */ /* 0x000e620000002100 */
[----:B------:R-:W2:Y:S01]  /*2760*/  LDC R3, c[0x0][0x398] ;  /* 0x0000e600ff037b82 */ /* 0x000ea20000000800 */
[----:B------:R-:W3:Y:S01]  /*2770*/  LDCU.64 UR18, c[0x0][0x3e0] ;  /* 0x00007c00ff1277ac */ /* 0x000ee20008000a00 */
[----:B------:R-:W-:Y:S01]  /*2780*/  ISETP.NE.U32.AND P5, PT, R134, RZ, PT ;  /* 0x000000ff8600720c */ /* 0x000fe20003fa5070 */
[----:B------:R-:W2:Y:S01]  /*2790*/  S2R R0, SR_CTAID.X ;  /* 0x0000000000007919 */ /* 0x000ea20000002500 */
[----:B------:R-:W-:Y:S01]  /*27a0*/  ISETP.NE.U32.AND P2, PT, R133, RZ, PT ;  /* 0x000000ff8500720c */ /* 0x000fe20003f45070 */
[----:B------:R-:W4:Y:S01]  /*27b0*/  LDCU.64 UR4, c[0x0][0x4e8] ;  /* 0x00009d00ff0477ac */ /* 0x000f220008000a00 */
[----:B------:R-:W-:Y:S01]  /*27c0*/  ISETP.NE.U32.AND P4, PT, R132, RZ, PT ;  /* 0x000000ff8400720c */ /* 0x000fe20003f85070 */
[----:B------:R-:W0:Y:S01]  /*27d0*/  LDGDEPBAR ;  /* 0x00000000000079af */ /* 0x000e220000000000 */
[----:B------:R-:W4:Y:S01]  /*27e0*/  S2UR UR27, SR_CgaCtaId ;  /* 0x00000000001b79c3 */ /* 0x000f220000008800 */
[----:B------:R-:W4:Y:S01]  /*27f0*/  LDCU.64 UR16, c[0x0][0x3e8] ;  /* 0x00007d00ff1077ac */ /* 0x000f220008000a00 */
[----:B------:R-:W-:Y:S01]  /*2800*/  ISETP.NE.U32.AND P1, PT, R131, RZ, PT ;  /* 0x000000ff8300720c */ /* 0x000fe20003f25070 */
[----:B------:R-:W0:Y:S01]  /*2810*/  LDGDEPBAR ;  /* 0x00000000000079af */ /* 0x000e220000000000 */
[----:B------:R-:W-:Y:S01]  /*2820*/  ISETP.NE.U32.AND P0, PT, R130, RZ, PT ;  /* 0x000000ff8200720c */ /* 0x000fe20003f05070 */
[----:B------:R-:W4:Y:S01]  /*2830*/  LDCU.64 UR14, c[0x0][0x400] ;  /* 0x00008000ff0e77ac */ /* 0x000f220008000a00 */
[----:B------:R-:W-:Y:S01]  /*2840*/  ISETP.NE.U32.AND P3, PT, R129, RZ, PT ;  /* 0x000000ff8100720c */ /* 0x000fe20003f65070 */
[----:B------:R-:W4:Y:S01]  /*2850*/  S2R R70, SR_CTAID.Y ;  /* 0x0000000000467919 */ /* 0x000f220000002600 */
[----:B------:R-:W4:Y:S01]  /*2860*/  LDCU.64 UR12, c[0x0][0x4e0] ;  /* 0x00009c00ff0c77ac */ /* 0x000f220008000a00 */
[----:B---3--:R-:W-:Y:S01]  /*2870*/  IMAD.WIDE.U32 R84, R136, UR18, RZ ;  /* 0x0000001288547c25 */ /* 0x008fe2000f8e00ff */
[----:B------:R-:W3:Y:S01]  /*2880*/  LDCU.128 UR8, c[0x0][0x3f0] ;  /* 0x00007e00ff0877ac */ /* 0x000ee20008000c00 */
[----:B------:R-:W4:Y:S01]  /*2890*/  LDCU.64 UR20, c[0x0][0x408] ;  /* 0x00008100ff1477ac */ /* 0x000f220008000a00 */
[----:B-1----:R-:W-:-:S02]  /*28a0*/  SHF.R.U32.HI R72, RZ, 0x4, R74 ;  /* 0x00000004ff487819 */ /* 0x002fc4000001164a */
[----:B------:R-:W-:Y:S02]  /*28b0*/  LOP3.LUT R2, R74, 0xf, RZ, 0xc0, !PT ;  /* 0x0000000f4a027812 */ /* 0x000fe400078ec0ff */
[----:B--2---:R-:W-:Y:S01]  /*28c0*/  SHF.R.U32.HI R69, RZ, R3, R0 ;  /* 0x00000003ff457219 */ /* 0x004fe20000011600 */
[----:B------:R-:W-:Y:S01]  /*28d0*/  IMAD.IADD R139, R72, 0x1, R139 ;  /* 0x00000001488b7824 */ /* 0x000fe200078e028b */
[----:B------:R-:W-:Y:S01]  /*28e0*/  SHF.R.U32.HI R71, RZ, 0x1, R74 ;  /* 0x00000001ff477819 */ /* 0x000fe2000001164a */
[----:B------:R-:W-:-:S04]  /*28f0*/  DEPBAR.LE SB0, 0x0 ;  /* 0x000080000000791a */ /* 0x000fc80000000000 */
[----:B------:R-:W-:Y:S01]  /*2900*/  IMAD R80, R69, 0x40, R2 ;  /* 0x0000004045507824 */ /* 0x000fe200078e0202 */
[----:B------:R-:W-:Y:S01]  /*2910*/  SHF.R.S32.HI R68, RZ, 0x1f, R139 ;  /* 0x0000001fff447819 */ /* 0x000fe2000001148b */
[----:B------:R-:W-:Y:S01]  /*2920*/  IMAD.SHL.U32 R69, R74, 0x4, RZ ;  /* 0x000000044a457824 */ /* 0x000fe200078e00ff */
[----:B---3--:R-:W-:Y:S02]  /*2930*/  UIADD3 UR8, UP0, UPT, UR8, -UR10, URZ ;  /* 0x8000000a08087290 */ /* 0x008fe4000ff1e0ff */
[----:B------:R-:W-:Y:S01]  /*2940*/  SHF.R.S32.HI R81, RZ, 0x1f, R80 ;  /* 0x0000001fff517819 */ /* 0x000fe20000011450 */
[C---:B------:R-:W-:Y:S01]  /*2950*/  IMAD R76, R68.reuse, UR18, RZ ;  /* 0x00000012444c7c24 */ /* 0x040fe2000f8e02ff */
[----:B------:R-:W-:Y:S01]  /*2960*/  LOP3.LUT R78, R69, 0x4, RZ, 0xc0, !PT ;  /* 0x00000004454e7812 */ /* 0x000fe200078ec0ff */
[----:B----4-:R-:W-:Y:S01]  /*2970*/  IMAD R68, R68, UR14, RZ ;  /* 0x0000000e44447c24 */ /* 0x010fe2000f8e02ff */
[----:B------:R-:W-:Y:S01]  /*2980*/  SHF.R.U32.HI R69, RZ, 0x3, R74 ;  /* 0x00000003ff457819 */ /* 0x000fe2000001164a */
[C---:B------:R-:W-:Y:S01]  /*2990*/  IMAD R76, R139.reuse, UR19, R76 ;  /* 0x000000138b4c7c24 */ /* 0x040fe2000f8e024c */
[----:B------:R-:W-:Y:S01]  /*29a0*/  LOP3.LUT R75, R78, 0x3, R71, 0xf8, !PT ;  /* 0x000000034e4b7812 */ /* 0x000fe200078ef847 */
[----:B------:R-:W-:Y:S01]  /*29b0*/  IMAD.WIDE.U32 R80, R139, UR18, R80 ;  /* 0x000000128b507c25 */ /* 0x000fe2000f8e0050 */
[----:B------:R-:W-:Y:S01]  /*29c0*/  LOP3.LUT R78, R72, 0x3c, RZ, 0xc0, !PT ;  /* 0x0000003c484e7812 */ /* 0x000fe200078ec0ff */
[----:B------:R-:W-:Y:S01]  /*29d0*/  UIADD3.X UR9, UPT, UPT, UR9, ~UR11, URZ, UP0, !UPT ;  /* 0x8000000b09097290 */ /* 0x000fe200087fe4ff */
[----:B------:R-:W-:Y:S01]  /*29e0*/  LOP3.LUT R75, R75, 0x1, R72, 0x78, !PT ;  /* 0x000000014b4b7812 */ /* 0x000fe200078e7848 */
[----:B------:R-:W-:Y:S01]  /*29f0*/  IMAD.IADD R76, R81, 0x1, R76 ;  /* 0x00000001514c7824 */ /* 0x000fe200078e024c */
[----:B------:R-:W-:Y:S01]  /*2a00*/  BAR.SYNC.DEFER_BLOCKING 0x0 ;  /* 0x0000000000007b1d */ /* 0x000fe20000010000 */
[----:B------:R-:W-:Y:S01]  /*2a10*/  LEA R82, P6, R80, UR4, 0x3 ;  /* 0x0000000450527c11 */ /* 0x000fe2000f8c18ff */
[----:B------:R-:W-:Y:S01]  /*2a20*/  IMAD R68, R139, UR15, R68 ;  /* 0x0000000f8b447c24 */ /* 0x000fe2000f8e0244 */
[----:B------:R-:W-:-:S02]  /*2a30*/  LOP3.LUT R72, R69, 0x4, RZ, 0xc0, !PT ;  /* 0x0000000445487812 */ /* 0x000fc400078ec0ff */
[----:B------:R-:W-:Y:S01]  /*2a40*/  LEA.HI.X R83, R80, UR5, R76, 0x3, P6 ;  /* 0x0000000550537c11 */ /* 0x000fe2000b0f1c4c */
[----:B------:R-:W-:Y:S01]  /*2a50*/  IMAD.MOV.U32 R76, RZ, RZ, -0x1 ;  /* 0xffffffffff4c7424 */ /* 0x000fe200078e00ff */
[----:B------:R-:W-:Y:S01]  /*2a60*/  SHF.R.U32.HI R80, RZ, 0x3, R2 ;  /* 0x00000003ff507819 */ /* 0x000fe20000011602 */
[----:B------:R-:W-:Y:S01]  /*2a70*/  UMOV UR4, 0x400 ;  /* 0x0000040000047882 */ /* 0x000fe20000000000 */
[----:B------:R-:W-:Y:S01]  /*2a80*/  ISETP.NE.U32.AND P6, PT, R128, RZ, PT ;  /* 0x000000ff8000720c */ /* 0x000fe20003fc5070 */
[----:B------:R-:W-:Y:S01]  /*2a90*/  ULEA UR27, UR27, UR4, 0x18 ;  /* 0x000000041b1b7291 */ /* 0x000fe2000f8ec0ff */
[-C--:B------:R-:W-:Y:S01]  /*2aa0*/  SHF.L.U32 R69, R76, R3.reuse, RZ ;  /* 0x000000034c457219 */ /* 0x080fe200000006ff */
[----:B------:R-:W-:Y:S01]  /*2ab0*/  IMAD R73, R75, 0x2, R80 ;  /* 0x000000024b497824 */ /* 0x000fe200078e0250 */
[----:B------:R-:W-:Y:S01]  /*2ac0*/  LOP3.LUT R76, R78, 0x3, R71, 0xf8, !PT ;  /* 0x000000034e4c7812 */ /* 0x000fe200078ef847 */
[----:B------:R-:W1:Y:S01]  /*2ad0*/  LDCU.128 UR4, c[0x0][0x410] ;  /* 0x00008200ff0477ac */ /* 0x000e620008000c00 */
[----:B------:R-:W-:-:S02]  /*2ae0*/  SHF.L.U32 R3, R70, R3, RZ ;  /* 0x0000000346037219 */ /* 0x000fc400000006ff */
[----:B------:R-:W-:Y:S02]  /*2af0*/  LOP3.LUT R73, R73, R72, RZ, 0x3c, !PT ;  /* 0x0000004849497212 */ /* 0x000fe400078e3cff */
[----:B------:R-:W-:-:S03]  /*2b00*/  LOP3.LUT R78, R0, R69, RZ, 0x30, !PT ;  /* 0x00000045004e7212 */ /* 0x000fc600078e30ff */
[----:B------:R-:W-:Y:S02]  /*2b10*/  IMAD R73, R76, 0x40, R73 ;  /* 0x000000404c497824 */ /* 0x000fe400078e0249 */
[----:B------:R-:W-:-:S03]  /*2b20*/  IMAD.IADD R3, R3, 0x1, R78 ;  /* 0x0000000103037824 */ /* 0x000fc600078e024e */
[----:B------:R-:W-:Y:S01]  /*2b30*/  LEA R73, R73, UR27, 0x3 ;  /* 0x0000001b49497c11 */ /* 0x000fe2000f8e18ff */
[----:B------:R-:W-:-:S04]  /*2b40*/  IMAD R2, R3, 0x40, R2 ;  /* 0x0000004003027824 */ /* 0x000fc800078e0202 */
[----:B------:R-:W-:Y:S01]  /*2b50*/  @!PT LDS RZ, [RZ] ;  /* 0x00000000fffff984 */ /* 0x000fe20000000800 */
[----:B------:R-:W-:Y:S01]  /*2b60*/  @!PT LDS RZ, [RZ] ;  /* 0x00000000fffff984 */ /* 0x000fe20000000800 */
[----:B------:R-:W-:Y:S01]  /*2b70*/  @!PT LDS RZ, [RZ] ;  /* 0x00000000fffff984 */ /* 0x000fe20000000800 */
[----:B------:R-:W-:Y:S01]  /*2b80*/  LDGSTS.E.LTC128B.64 [R73], desc[UR22][R82.64], P5 ;  /* 0x0000000052497fae */ /* 0x000fe2000a9a1616 */
[--C-:B------:R-:W-:Y:S01]  /*2b90*/  SHF.R.S32.HI R3, RZ, 0x1f, R2.reuse ;  /* 0x0000001fff037819 */ /* 0x100fe20000011402 */
[----:B-1----:R-:W-:Y:S01]  /*2ba0*/  UIADD3 UR4, UP0, UPT, UR4, -UR6, URZ ;  /* 0x8000000604047290 */ /* 0x002fe2000ff1e0ff */
[----:B------:R-:W-:Y:S01]  /*2bb0*/  ISETP.NE.U32.AND P5, PT, R127, RZ, PT ;  /* 0x000000ff7f00720c */ /* 0x000fe20003fa5070 */
[----:B------:R-:W-:Y:S01]  /*2bc0*/  LDGSTS.E.LTC128B.64 [R73+0x80], desc[UR22][R82.64+0x80], P2 ;  /* 0x0008008052497fae */ /* 0x000fe200091a1616 */
[----:B------:R-:W-:Y:S01]  /*2bd0*/  ISETP.NE.U32.AND P2, PT, R126, RZ, PT ;  /* 0x000000ff7e00720c */ /* 0x000fe20003f45070 */
[----:B------:R-:W-:Y:S01]  /*2be0*/  IMAD.WIDE.U32 R2, R139, UR14, R2 ;  /* 0x0000000e8b027c25 */ /* 0x000fe2000f8e0002 */
[----:B------:R-:W-:Y:S01]  /*2bf0*/  UIADD3.X UR5, UPT, UPT, UR5, ~UR7, URZ, UP0, !UPT ;  /* 0x8000000705057290 */ /* 0x000fe200087fe4ff */
[----:B------:R-:W-:Y:S01]  /*2c00*/  LDGSTS.E.LTC128B.64 [R73+0x100], desc[UR22][R82.64+0x100], P4 ;  /* 0x0010010052497fae */ /* 0x000fe2000a1a1616 */
[----:B------:R-:W-:Y:S01]  /*2c10*/  IADD3 R78, P4, PT, R82, UR16, RZ ;  /* 0x00000010524e7c10 */ /* 0x000fe2000ff9e0ff */
[----:B------:R-:W-:-:S02]  /*2c20*/  IMAD.IADD R68, R3, 0x1, R68 ;  /* 0x0000000103447824 */ /* 0x000fc400078e0244 */
[----:B------:R1:W-:Y:S01]  /*2c30*/  LDGSTS.E.LTC128B.64 [R73+0x180], desc[UR22][R82.64+0x180], P1 ;  /* 0x0018018052497fae */ /* 0x0003e200089a1616 */
[----:B------:R-:W-:Y:S01]  /*2c40*/  IADD3.X R79, PT, PT, R83, UR17, RZ, P4, !PT ;  /* 0x00000011534f7c10 */ /* 0x000fe2000a7fe4ff */
[----:B------:R-:W-:Y:S01]  /*2c50*/  IMAD R3, R118, UR18, RZ ;  /* 0x0000001276037c24 */ /* 0x000fe2000f8e02ff */
[----:B------:R-:W-:Y:S02]  /*2c60*/  ISETP.NE.U32.AND P1, PT, R125, RZ, PT ;  /* 0x000000ff7d00720c */ /* 0x000fe40003f25070 */
[----:B------:R-:W-:Y:S01]  /*2c70*/  ISETP.NE.U32.AND P4, PT, R124, RZ, PT ;  /* 0x000000ff7c00720c */ /* 0x000fe20003f85070 */
[----:B------:R-:W-:Y:S01]  /*2c80*/  LDGSTS.E.LTC128B.64 [R73+0x1000], desc[UR22][R78.64], P0 ;  /* 0x010000004e497fae */ /* 0x000fe200081a1616 */
[----:B------:R-:W-:-:S03]  /*2c90*/  ISETP.NE.U32.AND P0, PT, R123, RZ, PT ;  /* 0x000000ff7b00720c */ /* 0x000fc60003f05070 */
[----:B------:R-:W-:Y:S04]  /*2ca0*/  LDGSTS.E.LTC128B.64 [R73+0x1080], desc[UR22][R78.64+0x80], P3 ;  /* 0x010800804e497fae */ /* 0x000fe800099a1616 */
[----:B------:R-:W-:Y:S01]  /*2cb0*/  LDGSTS.E.LTC128B.64 [R73+0x1100], desc[UR22][R78.64+0x100], P6 ;  /* 0x011001004e497fae */ /* 0x000fe2000b1a1616 */
[----:B------:R-:W-:-:S03]  /*2cc0*/  ISETP.NE.U32.AND P6, PT, R122, RZ, PT ;  /* 0x000000ff7a00720c */ /* 0x000fc60003fc5070 */
[----:B------:R-:W-:Y:S01]  /*2cd0*/  LDGSTS.E.LTC128B.64 [R73+0x1180], desc[UR22][R78.64+0x180], P5 ;  /* 0x011801804e497fae */ /* 0x000fe2000a9a1616 */
[----:B------:R-:W-:Y:S02]  /*2ce0*/  ISETP.NE.U32.AND P5, PT, R120, RZ, PT ;  /* 0x000000ff7800720c */ /* 0x000fe40003fa5070 */
[----:B-1----:R-:W-:-:S04]  /*2cf0*/  LEA R82, P3, R2, UR12, 0x3 ;  /* 0x0000000c02527c11 */ /* 0x002fc8000f8618ff */
[----:B------:R-:W-:Y:S01]  /*2d00*/  LEA.HI.X R83, R2, UR13, R68, 0x3, P3 ;  /* 0x0000000d02537c11 */ /* 0x000fe200098f1c44 */
[----:B------:R-:W-:Y:S01]  /*2d10*/  IMAD R2, R136, UR19, R3 ;  /* 0x0000001388027c24 */ /* 0x000fe2000f8e0203 */
[----:B------:R-:W-:Y:S01]  /*2d20*/  ISETP.NE.U32.AND P3, PT, R121, RZ, PT ;  /* 0x000000ff7900720c */ /* 0x000fe20003f65070 */
[----:B------:R-:W-:Y:S02]  /*2d30*/  IMAD R3, R118, UR14, RZ ;  /* 0x0000000e76037c24 */ /* 0x000fe4000f8e02ff */
[----:B------:R-:W-:Y:S01]  /*2d40*/  LDGSTS.E.LTC128B.64 [R73+0x6000], desc[UR22][R82.64], P2 ;  /* 0x0600000052497fae */ /* 0x000fe200091a1616 */
[----:B------:R-:W-:Y:S01]  /*2d50*/  IMAD.IADD R2, R85, 0x1, R2 ;  /* 0x0000000155027824 */ /* 0x000fe200078e0202 */
[----:B------:R-:W-:Y:S01]  /*2d60*/  ISETP.NE.U32.AND P2, PT, R119, RZ, PT ;  /* 0x000000ff7700720c */ /* 0x000fe20003f45070 */
[----:B------:R-:W-:Y:S01]  /*2d70*/  IMAD R3, R136, UR15, R3 ;  /* 0x0000000f88037c24 */ /* 0x000fe2000f8e0203 */
[----:B------:R-:W-:Y:S01]  /*2d80*/  LDGSTS.E.LTC128B.64 [R73+0x6080], desc[UR22][R82.64+0x80], P1 ;  /* 0x0608008052497fae */ /* 0x000fe200089a1616 */
[----:B------:R-:W-:-:S03]  /*2d90*/  ISETP.NE.U32.AND P1, PT, R117, RZ, PT ;  /* 0x000000ff7500720c */ /* 0x000fc60003f25070 */
[----:B------:R-:W-:Y:S01]  /*2da0*/  LDGSTS.E.LTC128B.64 [R73+0x6100], desc[UR22][R82.64+0x100], P4 ;  /* 0x0610010052497fae */ /* 0x000fe2000a1a1616 */
[----:B------:R-:W-:-:S03]  /*2db0*/  LEA R68, P4, R84, UR8, 0x3 ;  /* 0x0000000854447c11 */ /* 0x000fc6000f8818ff */
[----:B------:R1:W-:Y:S01]  /*2dc0*/  LDGSTS.E.LTC128B.64 [R73+0x6180], desc[UR22][R82.64+0x180], P0 ;  /* 0x0618018052497fae */ /* 0x0003e200081a1616 */
[----:B------:R-:W-:Y:S02]  /*2dd0*/  IADD3 R80, P0, PT, R82, UR20, RZ ;  /* 0x0000001452507c10 */ /* 0x000fe4000ff1e0ff */
[----:B------:R-:W-:Y:S02]  /*2de0*/  LEA.HI.X R2, R84, UR9, R2, 0x3, P4 ;  /* 0x0000000954027c11 */ /* 0x000fe4000a0f1c02 */
[----:B------:R-:W-:Y:S02]  /*2df0*/  IADD3.X R81, PT, PT, R83, UR21, RZ, P0, !PT ;  /* 0x0000001553517c10 */ /* 0x000fe400087fe4ff */
[----:B------:R-:W-:Y:S02]  /*2e00*/  ISETP.NE.U32.AND P0, PT, R116, RZ, PT ;  /* 0x000000ff7400720c */ /* 0x000fe40003f05070 */
[----:B------:R-:W-:Y:S01]  /*2e10*/  IADD3 R118, P4, PT, R68, R78, RZ ;  /* 0x0000004e44767210 */ /* 0x000fe20007f9e0ff */
[----:B------:R2:W-:Y:S01]  /*2e20*/  LDGSTS.E.LTC128B.64 [R73+0x7000], desc[UR22][R80.64], P6 ;  /* 0x0700000050497fae */ /* 0x0005e2000b1a1616 */
[----:B------:R-:W-:-:S03]  /*2e30*/  ISETP.NE.U32.AND P6, PT, R115, RZ, PT ;  /* 0x000000ff7300720c */ /* 0x000fc60003fc5070 */
[----:B------:R2:W-:Y:S01]  /*2e40*/  LDGSTS.E.LTC128B.64 [R73+0x7080], desc[UR22][R80.64+0x80], P3 ;  /* 0x0708008050497fae */ /* 0x0005e200099a1616 */
[----:B------:R-:W-:Y:S01]  /*2e50*/  IMAD.X R119, R2, 0x1, R79, P4 ;  /* 0x0000000102777824 */ /* 0x000fe200020e064f */
[----:B------:R-:W-:Y:S02]  /*2e60*/  ISETP.NE.U32.AND P4, PT, R114, RZ, PT ;  /* 0x000000ff7200720c */ /* 0x000fe40003f85070 */
[----:B------:R2:W-:Y:S04]  /*2e70*/  LDGSTS.E.LTC128B.64 [R73+0x7100], desc[UR22][R80.64+0x100], P5 ;  /* 0x0710010050497fae */ /* 0x0005e8000a9a1616 */
[----:B------:R2:W-:Y:S01]  /*2e80*/  LDGSTS.E.LTC128B.64 [R73+0x7180], desc[UR22][R80.64+0x180], P2 ;  /* 0x0718018050497fae */ /* 0x0005e200091a1616 */
[----:B------:R-:W-:-:S03]  /*2e90*/  ISETP.NE.U32.AND P2, PT, R112, RZ, PT ;  /* 0x000000ff7000720c */ /* 0x000fc60003f45070 */
[----:B------:R-:W0:Y:S01]  /*2ea0*/  LDGDEPBAR ;  /* 0x00000000000079af */ /* 0x000e220000000000 */
[----:B-1----:R-:W-:-:S03]  /*2eb0*/  IMAD.WIDE.U32 R82, R136, UR14, RZ ;  /* 0x0000000e88527c25 */ /* 0x002fc6000f8e00ff */
[----:B------:R2:W-:Y:S01]  /*2ec0*/  LDGSTS.E.LTC128B.64 [R73+0x2000], desc[UR22][R118.64], P1 ;  /* 0x0200000076497fae */ /* 0x0005e200089a1616 */
[----:B------:R-:W-:Y:S01]  /*2ed0*/  IMAD.IADD R3, R83, 0x1, R3 ;  /* 0x0000000153037824 */ /* 0x000fe200078e0203 */
[C---:B------:R-:W-:Y:S02]  /*2ee0*/  LEA R68, P3, R82.reuse, UR4, 0x3 ;  /* 0x0000000452447c11 */ /* 0x040fe4000f8618ff */
[----:B------:R-:W-:Y:S01]  /*2ef0*/  ISETP.NE.U32.AND P1, PT, R111, RZ, PT ;  /* 0x000000ff6f00720c */ /* 0x000fe20003f25070 */
[----:B------:R2:W-:Y:S01]  /*2f00*/  LDGSTS.E.LTC128B.64 [R73+0x2080], desc[UR22][R118.64+0x80], P0 ;  /* 0x0208008076497fae */ /* 0x0005e200081a1616 */
[----:B------:R-:W-:Y:S02]  /*2f10*/  LEA.HI.X R3, R82, UR5, R3, 0x3, P3 ;  /* 0x0000000552037c11 */ /* 0x000fe400098f1c03 */
[----:B------:R-:W-:Y:S01]  /*2f20*/  IADD3 R116, P5, PT, R68, R80, RZ ;  /* 0x0000005044747210 */ /* 0x000fe20007fbe0ff */
[----:B------:R2:W-:Y:S01]  /*2f30*/  LDGSTS.E.LTC128B.64 [R73+0x2100], desc[UR22][R118.64+0x100], P6 ;  /* 0x0210010076497fae */ /* 0x0005e2000b1a1616 */
[----:B------:R-:W-:-:S02]  /*2f40*/  ISETP.NE.U32.AND P3, PT, R113, RZ, PT ;  /* 0x000000ff7100720c */ /* 0x000fc40003f65070 */
[----:B------:R-:W-:Y:S01]  /*2f50*/  ISETP.NE.U32.AND P0, PT, R110, RZ, PT ;  /* 0x000000ff6e00720c */ /* 0x000fe20003f05070 */
[----:B------:R-:W-:Y:S01]  /*2f60*/  IMAD.X R117, R3, 0x1, R81, P5 ;  /* 0x0000000103757824 */ /* 0x000fe200028e0651 */
[----:B------:R-:W-:Y:S01]  /*2f70*/  IADD3 R2, P5, PT, R118, UR16, RZ ;  /* 0x0000001076027c10 */ /* 0x000fe2000ffbe0ff */
[----:B------:R2:W-:Y:S01]  /*2f80*/  LDGSTS.E.LTC128B.64 [R73+0x2180], desc[UR22][R118.64+0x180], P4 ;  /* 0x0218018076497fae */ /* 0x0005e2000a1a1616 */
[----:B------:R-:W-:Y:S02]  /*2f90*/  ISETP.NE.U32.AND P6, PT, R109, RZ, PT ;  /* 0x000000ff6d00720c */ /* 0x000fe40003fc5070 */
[----:B------:R-:W-:Y:S02]  /*2fa0*/  IADD3.X R3, PT, PT, R119, UR17, RZ, P5, !PT ;  /* 0x0000001177037c10 */ /* 0x000fe4000affe4ff */
[----:B------:R-:W-:Y:S02]  /*2fb0*/  ISETP.NE.U32.AND P5, PT, R108, RZ, PT ;  /* 0x000000ff6c00720c */ /* 0x000fe40003fa5070 */
[----:B------:R-:W-:Y:S01]  /*2fc0*/  ISETP.NE.U32.AND P4, PT, R107, RZ, PT ;  /* 0x000000ff6b00720c */ /* 0x000fe20003f85070 */
[----:B------:R2:W-:Y:S01]  /*2fd0*/  LDGSTS.E.LTC128B.64 [R73+0x3000], desc[UR22][R2.64], P3 ;  /* 0x0300000002497fae */ /* 0x0005e200099a1616 */
[----:B------:R-:W-:-:S03]  /*2fe0*/  ISETP.NE.U32.AND P3, PT, R106, RZ, PT ;  /* 0x000000ff6a00720c */ /* 0x000fc60003f65070 */
[----:B------:R2:W-:Y:S01]  /*2ff0*/  LDGSTS.E.LTC128B.64 [R73+0x3080], desc[UR22][R2.64+0x80], P2 ;  /* 0x0308008002497fae */ /* 0x0005e200091a1616 */
[----:B------:R-:W-:-:S03]  /*3000*/  ISETP.NE.U32.AND P2, PT, R105, RZ, PT ;  /* 0x000000ff6900720c */ /* 0x000fc60003f45070 */
[----:B------:R2:W-:Y:S01]  /*3010*/  LDGSTS.E.LTC128B.64 [R73+0x3100], desc[UR22][R2.64+0x100], P1 ;  /* 0x0310010002497fae */ /* 0x0005e200089a1616 */
[----:B------:R-:W-:-:S03]  /*3020*/  ISETP.NE.U32.AND P1, PT, R104, RZ, PT ;  /* 0x000000ff6800720c */ /* 0x000fc60003f25070 */
[----:B------:R2:W-:Y:S01]  /*3030*/  LDGSTS.E.LTC128B.64 [R73+0x3180], desc[UR22][R2.64+0x180], P0 ;  /* 0x0318018002497fae */ /* 0x0005e200081a1616 */
[----:B------:R-:W-:-:S03]  /*3040*/  IADD3 R68, P0, PT, R116, UR20, RZ ;  /* 0x0000001474447c10 */ /* 0x000fc6000ff1e0ff */
[----:B------:R2:W-:Y:S01]  /*3050*/  LDGSTS.E.LTC128B.64 [R73+0x8000], desc[UR22][R116.64], P6 ;  /* 0x0800000074497fae */ /* 0x0005e2000b1a1616 */
[----:B------:R-:W-:Y:S02]  /*3060*/  ISETP.NE.U32.AND P6, PT, R103, RZ, PT ;  /* 0x000000ff6700720c */ /* 0x000fe40003fc5070 */
[----:B------:R-:W-:Y:S01]  /*3070*/  IADD3.X R69, PT, PT, R117, UR21, RZ, P0, !PT ;  /* 0x0000001575457c10 */ /* 0x000fe200087fe4ff */
[----:B------:R2:W-:Y:S01]  /*3080*/  LDGSTS.E.LTC128B.64 [R73+0x8080], desc[UR22][R116.64+0x80], P5 ;  /* 0x0808008074497fae */ /* 0x0005e2000a9a1616 */
[----:B------:R-:W-:-:S03]  /*3090*/  ISETP.NE.U32.AND P0, PT, R102, RZ, PT ;  /* 0x000000ff6600720c */ /* 0x000fc60003f05070 */
[----:B------:R2:W-:Y:S04]  /*30a0*/  LDGSTS.E.LTC128B.64 [R73+0x8100], desc[UR22][R116.64+0x100], P4 ;  /* 0x0810010074497fae */ /* 0x0005e8000a1a1616 */
[----:B------:R2:W-:Y:S04]  /*30b0*/  LDGSTS.E.LTC128B.64 [R73+0x8180], desc[UR22][R116.64+0x180], P3 ;  /* 0x0818018074497fae */ /* 0x0005e800099a1616 */
[----:B------:R2:W-:Y:S04]  /*30c0*/  LDGSTS.E.LTC128B.64 [R73+0x9000], desc[UR22][R68.64], P2 ;  /* 0x0900000044497fae */ /* 0x0005e800091a1616 */
[----:B------:R2:W-:Y:S04]  /*30d0*/  LDGSTS.E.LTC128B.64 [R73+0x9080], desc[UR22][R68.64+0x80], P1 ;  /* 0x0908008044497fae */ /* 0x0005e800089a1616 */
[----:B------:R2:W-:Y:S04]  /*30e0*/  LDGSTS.E.LTC128B.64 [R73+0x9100], desc[UR22][R68.64+0x100], P6 ;  /* 0x0910010044497fae */ /* 0x0005e8000b1a1616 */
[----:B------:R2:W-:Y:S01]  /*30f0*/  LDGSTS.E.LTC128B.64 [R73+0x9180], desc[UR22][R68.64+0x180], P0 ;  /* 0x0918018044497fae */ /* 0x0005e200081a1616 */
[----:B------:R-:W-:-:S03]  /*3100*/  ISETP.GE.AND P0, PT, R135, 0x10, PT ;  /* 0x000000108700780c */ /* 0x000fc60003f06270 */
[----:B------:R-:W0:Y:S01]  /*3110*/  LDGDEPBAR ;  /* 0x00000000000079af */ /* 0x000e220000000000 */
[----:B------:R-:W-:-:S04]  /*3120*/  DEPBAR.LE SB0, 0x1 ;  /* 0x000080400000791a */ /* 0x000fc80000000000 */
[----:B------:R-:W-:Y:S06]  /*3130*/  BAR.SYNC.DEFER_BLOCKING 0x0 ;  /* 0x0000000000007b1d */ /* 0x000fec0000010000 */
[----:B------:R-:W-:Y:S05]  /*3140*/  @!P0 BRA `(.L_x_3) ;  /* 0x0000000c00c88947 */ /* 0x000fea0003800000 */
[C---:B--2---:R-:W-:Y:S01]  /*3150*/  LOP3.LUT R3, R74.reuse, 0x1f, RZ, 0xc0, !PT ;  /* 0x0000001f4a037812 */ /* 0x044fe200078ec0ff */
[----:B------:R-:W-:Y:S01]  /*3160*/  USHF.L.U32 UR11, UR26, 0xd, URZ ;  /* 0x0000000d1a0b7899 */ /* 0x000fe200080006ff */
[----:B------:R-:W-:Y:S01]  /*3170*/  LOP3.LUT R78, R74, 0x8, RZ, 0xc0, !PT ;  /* 0x000000084a4e7812 */ /* 0x000fe200078ec0ff */
[----:B------:R-:W1:Y:S01]  /*3180*/  LDC.64 R68, c[0x0][0x410] ;  /* 0x00010400ff447b82 */ /* 0x000e620000000a00 */
[----:B------:R-:W-:Y:S01]  /*3190*/  SHF.R.U32.HI R3, RZ, 0x3, R3 ;  /* 0x00000003ff037819 */ /* 0x000fe20000011603 */
[----:B------:R-:W-:Y:S01]  /*31a0*/  ULEA UR12, UR24, UR11, 0x8 ;  /* 0x0000000b180c7291 */ /* 0x000fe2000f8e40ff */
[----:B------:R-:W-:Y:S01]  /*31b0*/  SHF.R.U32.HI R78, RZ, 0x3, R78 ;  /* 0x00000003ff4e7819 */ /* 0x000fe2000001164e */
[----:B------:R-:W-:Y:S01]  /*31c0*/  ULEA UR11, UR25, UR11, 0x8 ;  /* 0x0000000b190b7291 */ /* 0x000fe2000f8e40ff */
[----:B------:R-:W-:Y:S01]  /*31d0*/  LOP3.LUT R2, R3, 0x7, R74, 0x78, !PT ;  /* 0x0000000703027812 */ /* 0x000fe200078e784a */
[----:B------:R-:W2:Y:S02]  /*31e0*/  LDCU.64 UR6, c[0x0][0x408] ;  /* 0x00008100ff0677ac */ /* 0x000ea40008000a00 */
[----:B------:R-:W-:-:S02]  /*31f0*/  IMAD R75, R75, 0x2, R78 ;  /* 0x000000024b4b7824 */ /* 0x000fc400078e024e */
[----:B------:R-:W-:Y:S01]  /*3200*/  IMAD R2, R3, 0x20, R2 ;  /* 0x0000002003027824 */ /* 0x000fe200078e0202 */
[----:B------:R-:W3:Y:S02]  /*3210*/  LDCU.64 UR4, c[0x0][0x3e8] ;  /* 0x00007d00ff0477ac */ /* 0x000ee40008000a00 */
[----:B------:R-:W-:Y:S02]  /*3220*/  LOP3.LUT R75, R75, R72, RZ, 0x3c, !PT ;  /* 0x000000484b4b7212 */ /* 0x000fe400078e3cff */
[----:B------:R-:W-:Y:S01]  /*3230*/  LEA R73, R2, UR27, 0x4 ;  /* 0x0000001b02497c11 */ /* 0x000fe2000f8e20ff */
[----:B------:R-:W-:Y:S01]  /*3240*/  UMOV UR10, URZ ;  /* 0x000000ff000a7c82 */ /* 0x000fe20008000000 */
[----:B------:R-:W1:Y:S01]  /*3250*/  LDC.64 R2, c[0x0][0x3f0] ;  /* 0x0000fc00ff027b82 */ /* 0x000e620000000a00 */
[----:B------:R-:W-:Y:S01]  /*3260*/  IMAD R72, R76, 0x40, R75 ;  /* 0x000000404c487824 */ /* 0x000fe200078e024b */
[----:B------:R-:W-:Y:S01]  /*3270*/  UMOV UR9, 0x2 ;  /* 0x0000000200097882 */ /* 0x000fe20000000000 */
[----:B------:R1:W1:Y:S01]  /*3280*/  LDS.128 R92, [R73+UR12+0x6080] ;  /* 0x0060800c495c7984 */ /* 0x0002620008000c00 */
[----:B------:R-:W-:Y:S01]  /*3290*/  UMOV UR8, 0x4000 ;  /* 0x0000400000087882 */ /* 0x000fe20000000000 */
[----:B------:R-:W-:Y:S01]  /*32a0*/  UMOV UR16, 0x4000 ;  /* 0x0000400000107882 */ /* 0x000fe20000000000 */
[----:B------:R-:W-:Y:S01]  /*32b0*/  LEA R72, R72, UR27, 0x3 ;  /* 0x0000001b48487c11 */ /* 0x000fe2000f8e18ff */
[----:B------:R1:W1:Y:S01]  /*32c0*/  LDS.128 R88, [R73+UR12+0x6000] ;  /* 0x0060000c49587984 */ /* 0x0002620008000c00 */
[----:B------:R-:W-:-:S03]  /*32d0*/  UMOV UR13, 0xffffc000 ;  /* 0xffffc000000d7882 */ /* 0x000fc60000000000 */
[----:B------:R1:W1:Y:S04]  /*32e0*/  LDS.128 R84, [R73+UR11+0x80] ;  /* 0x0000800b49547984 */ /* 0x0002680008000c00 */
[----:B--23--:R1:W1:Y:S02]  /*32f0*/  LDS.128 R96, [R73+UR11] ;  /* 0x0000000b49607984 */ /* 0x00c2640008000c00 */
.L_x_4:
[----:B------:R-:W-:-:S04]  /*3300*/  DEPBAR.LE SB5, 0xf ;  /* 0x0000d3c00000791a */ /* 0x000fc80000000000 */
[----:B-1----:R1:W-:Y:S01]  /*3310*/  DMMA.8x8x4 R112, R96, R88, R4 ;  /* 0x000000586070723f */ /* 0x0023e20000000004 */
[----:B------:R-:W-:Y:S01]  /*3320*/  LDS.128 R76, [R73+UR12+0x6880] ;  /* 0x0068800c494c7984 */ /* 0x000fe20008000c00 */
[----:B------:R-:W-:Y:S01]  /*3330*/  IADD3 R116, P3, P2, R116, UR6, R68 ;  /* 0x0000000674747c10 */ /* 0x000fe2000fa7e044 */
[----:B------:R-:W-:Y:S01]  /*3340*/  UIADD3 UR10, UPT, UPT, UR10, 0x1, URZ ;  /* 0x000000010a0a7890 */ /* 0x000fe2000fffe0ff */
[----:B------:R-:W-:Y:S01]  /*3350*/  LOP3.LUT P6, RZ, R146, 0x1, RZ, 0xc0, !PT ;  /* 0x0000000192ff7812 */ /* 0x000fe200078cc0ff */
[----:B-1----:R-:W-:Y:S01]  /*3360*/  LDS.128 R4, [R73+UR12+0x6800] ;  /* 0x0068000c49047984 */ /* 0x002fe20008000c00 */
[----:B------:R-:W-:Y:S01]  /*3370*/  IADD3.X R117, PT, PT, R117, UR7, R69, P3, P2 ;  /* 0x0000000775757c10 */ /* 0x000fe20009fe4445 */
[----:B------:R-:W-:Y:S01]  /*3380*/  UISETP.NE.AND UP0, UPT, UR10, 0x3, UPT ;  /* 0x000000030a00788c */ /* 0x000fe2000bf05270 */
[----:B------:R-:W-:Y:S01]  /*3390*/  LOP3.LUT P4, RZ, R145, 0x1, RZ, 0xc0, !PT ;  /* 0x0000000191ff7812 */ /* 0x000fe2000788c0ff */
[----:B------:R-:W-:Y:S01]  /*33a0*/  LDS.128 R80, [R73+UR11+0x800] ;  /* 0x0008000b49507984 */ /* 0x000fe20008000c00 */
[----:B------:R-:W-:Y:S01]  /*33b0*/  IADD3 R118, P1, P0, R118, UR4, R2 ;  /* 0x0000000476767c10 */ /* 0x000fe2000f83e002 */
[----:B------:R-:W-:Y:S01]  /*33c0*/  UIADD3 UR9, UPT, UPT, UR9, 0x1, URZ ;  /* 0x0000000109097890 */ /* 0x000fe2000fffe0ff */
[----:B------:R-:W-:Y:S01]  /*33d0*/  SHF.R.U32.HI R75, RZ, 0x2, R146 ;  /* 0x00000002ff4b7819 */ /* 0x000fe20000011692 */
[----:B------:R-:W-:Y:S01]  /*33e0*/  USEL UR14, UR13, 0x2000, !UP0 ;  /* 0x000020000d0e7887 */ /* 0x000fe2000c000000 */
[----:B------:R-:W-:Y:S01]  /*33f0*/  IADD3.X R119, PT, PT, R119, UR5, R3, P1, P0 ;  /* 0x0000000577777c10 */ /* 0x000fe20008fe0403 */
[----:B------:R-:W-:Y:S01]  /*3400*/  UISETP.NE.AND UP1, UPT, UR9, 0x3, UPT ;  /* 0x000000030900788c */ /* 0x000fe2000bf25270 */
[----:B------:R-:W-:-:S04]  /*3410*/  DEPBAR.LE SB5, 0xe ;  /* 0x0000d3800000791a */ /* 0x000fc80000000000 */
[----:B------:R1:W-:Y:S01]  /*3420*/  DMMA.8x8x4 R108, R96, R90, R8 ;  /* 0x0000005a606c723f */ /* 0x0003e20000000008 */
[----:B------:R-:W-:Y:S01]  /*3430*/  LOP3.LUT P2, RZ, R75, 0x1, RZ, 0xc0, !PT ;  /* 0x000000014bff7812 */ /* 0x000fe2000784c0ff */
[----:B-1----:R-:W1:Y:S01]  /*3440*/  LDS.128 R8, [R73+UR11+0x880] ;  /* 0x0008800b49087984 */ /* 0x002e620008000c00 */
[----:B------:R-:W-:Y:S01]  /*3450*/  VIADD R75, R72, UR16 ;  /* 0x00000010484b7c36 */ /* 0x000fe20008000000 */
[----:B------:R-:W-:Y:S02]  /*3460*/  USEL UR15, UR13, 0x2000, !UP1 ;  /* 0x000020000d0f7887 */ /* 0x000fe4000c800000 */
[----:B------:R-:W-:Y:S02]  /*3470*/  USEL UR9, UR9, URZ, UP1 ;  /* 0x000000ff09097287 */ /* 0x000fe40008800000 */
[----:B------:R-:W-:Y:S02]  /*3480*/  USEL UR10, UR10, URZ, UP0 ;  /* 0x000000ff0a0a7287 */ /* 0x000fe40008000000 */
[----:B------:R-:W-:Y:S01]  /*3490*/  UIADD3 UR16, UPT, UPT, UR15, UR16, URZ ;  /* 0x000000100f107290 */ /* 0x000fe2000fffe0ff */
[----:B------:R-:W-:-:S05]  /*34a0*/  DEPBAR.LE SB5, 0x7 ;  /* 0x0000d1c00000791a */ /* 0x000fca0000000000 */
[----:B------:R-:W5:Y:S01]  /*34b0*/  DMMA.8x8x4 R36, R84, R88, R36 ;  /* 0x000000585424723f */ /* 0x000f620000000024 */
[----:B------:R-:W-:-:S15]  /*34c0*/  DEPBAR.LE SB5, 0x7 ;  /* 0x0000d1c00000791a */ /* 0x000fde0000000000 */
[----:B------:R-:W5:Y:S01]  /*34d0*/  DMMA.8x8x4 R40, R84, R90, R40 ;  /* 0x0000005a5428723f */ /* 0x000f620000000028 */
[----:B------:R-:W-:-:S15]  /*34e0*/  DEPBAR.LE SB5, 0x7 ;  /* 0x0000d1c00000791a */ /* 0x000fde0000000000 */
[----:B------:R-:W5:Y:S01]  /*34f0*/  DMMA.8x8x4 R44, R84, R92, R44 ;  /* 0x0000005c542c723f */ /* 0x000f62000000002c */
[----:B------:R-:W-:-:S15]  /*3500*/  DEPBAR.LE SB5, 0x7 ;  /* 0x0000d1c00000791a */ /* 0x000fde0000000000 */
[----:B------:R-:W5:-:S15]  /*3510*/  DMMA.8x8x4 R48, R84, R94, R48 ;  /* 0x0000005e5430723f */ /* 0x000f5e0000000030 */
[----:B------:R-:W-:-:S01]  /*3520*/  NOP ;  /* 0x0000000000007918 */ /* 0x000fc20000000000 */
[----:B------:R-:W5:-:S15]  /*3530*/  DMMA.8x8x4 R16, R96, R94, R16 ;  /* 0x0000005e6010723f */ /* 0x000f5e0000000010 */
[----:B------:R-:W-:-:S01]  /*3540*/  NOP ;  /* 0x0000000000007918 */ /* 0x000fc20000000000 */
[----:B------:R-:W5:Y:S01]  /*3550*/  DMMA.8x8x4 R20, R98, R94, R20 ;  /* 0x0000005e6214723f */ /* 0x000f620000000014 */
[----:B------:R-:W-:-:S15]  /*3560*/  DEPBAR.LE SB5, 0x9 ;  /* 0x0000d2400000791a */ /* 0x000fde0000000000 */
[----:B------:R-:W5:Y:S01]  /*3570*/  DMMA.8x8x4 R52, R86, R94, R52 ;  /* 0x0000005e5634723f */ /* 0x000f620000000034 */
[----:B------:R-:W-:-:S15]  /*3580*/  DEPBAR.LE SB5, 0x6 ;  /* 0x0000d1800000791a */ /* 0x000fde0000000000 */
[----:B-1----:R-:W-:Y:S01]  /*3590*/  DMMA.8x8x4 R36, R8, R4, R36 ;  /* 0x000000040824723f */ /* 0x002fe20000000024 */
[----:B------:R-:W-:-:S15]  /*35a0*/  DEPBAR.LE SB5, 0x5 ;  /* 0x0000d1400000791a */ /* 0x000fde0000000000 */
[----:B------:R-:W-:Y:S01]  /*35b0*/  DMMA.8x8x4 R40, R8, R6, R40 ;  /* 0x000000060828723f */ /* 0x000fe20000000028 */
[----:B------:R-:W-:-:S15]  /*35c0*/  DEPBAR.LE SB5, 0x4 ;  /* 0x0000d1000000791a */ /* 0x000fde0000000000 */
[----:B------:R-:W-:Y:S01]  /*35d0*/  DMMA.8x8x4 R44, R8, R76, R44 ;  /* 0x0000004c082c723f */ /* 0x000fe2000000002c */
[----:B------:R-:W-:-:S15]  /*35e0*/  DEPBAR.LE SB5, 0x3 ;  /* 0x0000d0c00000791a */ /* 0x000fde0000000000 */
[----:B------:R1:W-:Y:S02]  /*35f0*/  DMMA.8x8x4 R48, R8, R78, R48 ;  /* 0x0000004e0830723f */ /* 0x0003e40000000030 */
[--C-:B-1----:R-:W-:Y:S02]  /*3600*/  SHF.R.U32.HI R8, RZ, 0x1, R146.reuse ;  /* 0x00000001ff087819 */ /* 0x102fe40000011692 */
[----:B------:R-:W-:Y:S02]  /*3610*/  SHF.R.U32.HI R9, RZ, 0x3, R146 ;  /* 0x00000003ff097819 */ /* 0x000fe40000011692 */
[----:B------:R-:W-:Y:S02]  /*3620*/  LOP3.LUT P5, RZ, R8, 0x1, RZ, 0xc0, !PT ;  /* 0x0000000108ff7812 */ /* 0x000fe400078ac0ff */
[----:B------:R-:W-:Y:S02]  /*3630*/  SHF.R.U32.HI R8, RZ, 0x2, R145 ;  /* 0x00000002ff087819 */ /* 0x000fe40000011691 */
[----:B------:R-:W-:-:S02]  /*3640*/  LOP3.LUT P1, RZ, R9, 0x1, RZ, 0xc0, !PT ;  /* 0x0000000109ff7812 */ /* 0x000fc4000782c0ff */
[----:B------:R-:W-:Y:S02]  /*3650*/  LOP3.LUT P0, RZ, R8, 0x1, RZ, 0xc0, !PT ;  /* 0x0000000108ff7812 */ /* 0x000fe4000780c0ff */
[----:B------:R-:W-:Y:S01]  /*3660*/  SHF.R.U32.HI R8, RZ, 0x3, R145 ;  /* 0x00000003ff087819 */ /* 0x000fe20000011691 */
[----:B------:R-:W-:-:S04]  /*3670*/  DEPBAR.LE SB5, 0x2 ;  /* 0x0000d0800000791a */ /* 0x000fc80000000000 */
[----:B------:R-:W-:-:S15]  /*3680*/  DMMA.8x8x4 R16, R80, R78, R16 ;  /* 0x0000004e5010723f */ /* 0x000fde0000000010 */
[----:B------:R-:W-:-:S01]  /*3690*/  NOP ;  /* 0x0000000000007918 */ /* 0x000fc20000000000 */
[----:B-----5:R-:W-:-:S15]  /*36a0*/  DMMA.8x8x4 R20, R82, R78, R20 ;  /* 0x0000004e5214723f */ /* 0x020fde0000000014 */
[----:B------:R-:W-:-:S01]  /*36b0*/  NOP ;  /* 0x0000000000007918 */ /* 0x000fc20000000000 */
[----:B------:R1:W-:Y:S02]  /*36c0*/  DMMA.8x8x4 R52, R10, R78, R52 ;  /* 0x0000004e0a34723f */ /* 0x0003e40000000034 */
[----:B-1----:R-:W-:-:S04]  /*36d0*/  SHF.R.U32.HI R78, RZ, 0x1, R145 ;  /* 0x00000001ff4e7819 */ /* 0x002fc80000011691 */
[----:B------:R-:W-:-:S10]  /*36e0*/  LOP3.LUT P3, RZ, R78, 0x1, RZ, 0xc0, !PT ;  /* 0x000000014eff7812 */ /* 0x000fd4000786c0ff */
[----:B------:R-:W-:-:S15]  /*36f0*/  DMMA.8x8x4 R32, R98, R88, R32 ;  /* 0x000000586220723f */ /* 0x000fde0000000020 */
[----:B------:R-:W-:-:S01]  /*3700*/  NOP ;  /* 0x0000000000007918 */ /* 0x000fc20000000000 */
[----:B------:R1:W-:Y:S02]  /*3710*/  DMMA.8x8x4 R64, R86, R88, R64 ;  /* 0x000000585640723f */ /* 0x0003e40000000040 */
[----:B-1----:R-:W-:Y:S01]  /*3720*/  VIADD R88, R72, UR8 ;  /* 0x0000000848587c36 */ /* 0x002fe20008000000 */
[----:B------:R-:W-:Y:S01]  /*3730*/  SHF.R.U32.HI R89, RZ, 0x9, R145 ;  /* 0x00000009ff597819 */ /* 0x000fe20000011691 */
[----:B------:R-:W-:-:S03]  /*3740*/  UIADD3 UR8, UPT, UPT, UR15, UR8, URZ ;  /* 0x000000080f087290 */ /* 0x000fc6000fffe0ff */
[----:B------:R-:W-:Y:S01]  /*3750*/  @!PT LDS RZ, [RZ] ;  /* 0x00000000fffff984 */ /* 0x000fe20000000800 */
[----:B------:R-:W-:Y:S01]  /*3760*/  @!PT LDS RZ, [RZ] ;  /* 0x00000000fffff984 */ /* 0x000fe20000000800 */
[----:B------:R-:W-:Y:S01]  /*3770*/  @!PT LDS RZ, [RZ] ;  /* 0x00000000fffff984 */ /* 0x000fe20000000800 */
[----:B------:R-:W-:Y:S04]  /*3780*/  @P6 LDGSTS.E.LTC128B.64 [R88], desc[UR22][R118.64] ;  /* 0x0000000076586fae */ /* 0x000fe8000b9a1616 */
[----:B------:R-:W-:Y:S04]  /*3790*/  @P5 LDGSTS.E.LTC128B.64 [R88+0x80], desc[UR22][R118.64+0x80] ;  /* 0x0008008076585fae */ /* 0x000fe8000b9a1616 */
[----:B------:R-:W-:Y:S01]  /*37a0*/  @P4 LDGSTS.E.LTC128B.64 [R75+0x6000], desc[UR22][R116.64] ;  /* 0x06000000744b4fae */ /* 0x000fe2000b9a1616 */
[----:B------:R-:W5:Y:S01]  /*37b0*/  DMMA.8x8x4 R12, R96, R92, R12 ;  /* 0x0000005c600c723f */ /* 0x000f62000000000c */
[----:B------:R-:W-:-:S02]  /*37c0*/  LOP3.LUT P4, RZ, R89, 0x1, RZ, 0xc0, !PT ;  /* 0x0000000159ff7812 */ /* 0x000fc4000788c0ff */
[----:B------:R-:W-:Y:S01]  /*37d0*/  @P3 LDGSTS.E.LTC128B.64 [R75+0x6080], desc[UR22][R116.64+0x80] ;  /* 0x06080080744b3fae */ /* 0x000fe2000b9a1616 */
[----:B------:R-:W-:Y:S02]  /*37e0*/  LOP3.LUT P3, RZ, R8, 0x1, RZ, 0xc0, !PT ;  /* 0x0000000108ff7812 */ /* 0x000fe4000786c0ff */
[----:B------:R-:W-:Y:S01]  /*37f0*/  SHF.R.U32.HI R89, RZ, 0xb, R146 ;  /* 0x0000000bff597819 */ /* 0x000fe20000011692 */
[----:B------:R-:W-:Y:S04]  /*3800*/  LDS.128 R120, [R73+UR11+0x1000] ;  /* 0x0010000b49787984 */ /* 0x000fe80008000c00 */
[----:B------:R-:W-:Y:S04]  /*3810*/  LDS.128 R104, [R73+UR12+0x7080] ;  /* 0x0070800c49687984 */ /* 0x000fe80008000c00 */
[----:B------:R-:W-:Y:S01]  /*3820*/  LDS.128 R100, [R73+UR11+0x1080] ;  /* 0x0010800b49647984 */ /* 0x000fe20008000c00 */
[----:B------:R-:W5:-:S15]  /*3830*/  DMMA.8x8x4 R24, R98, R92, R24 ;  /* 0x0000005c6218723f */ /* 0x000f5e0000000018 */
[----:B------:R-:W-:-:S01]  /*3840*/  NOP ;  /* 0x0000000000007918 */ /* 0x000fc20000000000 */
[----:B------:R1:W-:Y:S02]  /*3850*/  DMMA.8x8x4 R28, R98, R90, R28 ;  /* 0x0000005a621c723f */ /* 0x0003e4000000001c */
[----:B-1----:R-:W1:Y:S04]  /*3860*/  LDS.128 R96, [R73+UR12+0x7000] ;  /* 0x0070000c49607984 */ /* 0x002e680008000c00 */
[----:B------:R-:W-:Y:S01]  /*3870*/  @!PT LDS RZ, [RZ] ;  /* 0x00000000fffff984 */ /* 0x000fe20000000800 */
[----:B------:R-:W-:Y:S01]  /*3880*/  @!PT LDS RZ, [RZ] ;  /* 0x00000000fffff984 */ /* 0x000fe20000000800 */
[----:B------:R-:W-:Y:S01]  /*3890*/  @!PT LDS RZ, [RZ] ;  /* 0x00000000fffff984 */ /* 0x000fe20000000800 */
[----:B------:R-:W-:Y:S01]  /*38a0*/  @P2 LDGSTS.E.LTC128B.64 [R88+0x100], desc[UR22][R118.64+0x100] ;  /* 0x0010010076582fae */ /* 0x000fe2000b9a1616 */
[----:B------:R-:W-:Y:S02]  /*38b0*/  LOP3.LUT P2, RZ, R89, 0x1, RZ, 0xc0, !PT ;  /* 0x0000000159ff7812 */ /* 0x000fe4000784c0ff */
[--C-:B------:R-:W-:Y:S01]  /*38c0*/  SHF.R.U32.HI R89, RZ, 0xb, R145.reuse ;  /* 0x0000000bff597819 */ /* 0x100fe20000011691 */
[----:B------:R-:W-:Y:S04]  /*38d0*/  @P1 LDGSTS.E.LTC128B.64 [R88+0x180], desc[UR22][R118.64+0x180] ;  /* 0x0018018076581fae */ /* 0x000fe8000b9a1616 */
[----:B------:R-:W-:Y:S02]  /*38e0*/  @P0 LDGSTS.E.LTC128B.64 [R75+0x6100], desc[UR22][R116.64+0x100] ;  /* 0x06100100744b0fae */ /* 0x000fe4000b9a1616 */
[C---:B------:R2:W5:Y:S02]  /*38f0*/  DMMA.8x8x4 R56, R86.reuse, R92, R56 ;  /* 0x0000005c5638723f */ /* 0x0405640000000038 */
[----:B------:R-:W-:Y:S04]  /*3900*/  @P3 LDGSTS.E.LTC128B.64 [R75+0x6180], desc[UR22][R116.64+0x180] ;  /* 0x06180180744b3fae */ /* 0x000fe8000b9a1616 */
[----:B--2---:R-:W-:Y:S10]  /*3910*/  LDS.128 R92, [R73+UR11+0x1800] ;  /* 0x0018000b495c7984 */ /* 0x004ff40008000c00 */
[----:B------:R2:W5:Y:S02]  /*3920*/  DMMA.8x8x4 R60, R86, R90, R60 ;  /* 0x0000005a563c723f */ /* 0x000564000000003c */
[----:B--2---:R-:W-:Y:S01]  /*3930*/  LDS.128 R84, [R73+UR12+0x7880] ;  /* 0x0078800c49547984 */ /* 0x004fe20008000c00 */
[----:B------:R-:W-:-:S02]  /*3940*/  SHF.R.U32.HI R90, RZ, 0x8, R145 ;  /* 0x00000008ff5a7819 */ /* 0x000fc40000011691 */
[--C-:B------:R-:W-:Y:S02]  /*3950*/  SHF.R.U32.HI R91, RZ, 0x9, R146.reuse ;  /* 0x00000009ff5b7819 */ /* 0x100fe40000011692 */
[----:B------:R-:W-:Y:S02]  /*3960*/  LOP3.LUT P5, RZ, R90, 0x1, RZ, 0xc0, !PT ;  /* 0x000000015aff7812 */ /* 0x000fe400078ac0ff */
[----:B------:R-:W-:Y:S02]  /*3970*/  SHF.R.U32.HI R90, RZ, 0xa, R146 ;  /* 0x0000000aff5a7819 */ /* 0x000fe40000011692 */
[----:B------:R-:W-:Y:S02]  /*3980*/  LOP3.LUT P6, RZ, R91, 0x1, RZ, 0xc0, !PT ;  /* 0x000000015bff7812 */ /* 0x000fe400078cc0ff */
[----:B------:R-:W-:Y:S02]  /*3990*/  LOP3.LUT P3, RZ, R90, 0x1, RZ, 0xc0, !PT ;  /* 0x000000015aff7812 */ /* 0x000fe4000786c0ff */
[----:B------:R-:W-:Y:S01]  /*39a0*/  SHF.R.U32.HI R90, RZ, 0xa, R145 ;  /* 0x0000000aff5a7819 */ /* 0x000fe20000011691 */
[----:B-----5:R-:W-:-:S15]  /*39b0*/  DMMA.8x8x4 R12, R80, R76, R12 ;  /* 0x0000004c500c723f */ /* 0x020fde000000000c */
[----:B------:R-:W-:-:S01]  /*39c0*/  NOP ;  /* 0x0000000000007918 */ /* 0x000fc20000000000 */
[----:B------:R-:W-:-:S15]  /*39d0*/  DMMA.8x8x4 R24, R82, R76, R24 ;  /* 0x0000004c5218723f */ /* 0x000fde0000000018 */
[----:B------:R-:W-:-:S01]  /*39e0*/  NOP ;  /* 0x0000000000007918 */ /* 0x000fc20000000000 */
[----:B------:R2:W-:Y:S02]  /*39f0*/  DMMA.8x8x4 R56, R10, R76, R56 ;  /* 0x0000004c0a38723f */ /* 0x0005e40000000038 */
[----:B--2---:R-:W2:-:S14]  /*3a00*/  LDS.128 R76, [R73+UR12+0x7800] ;  /* 0x0078000c494c7984 */ /* 0x004e9c0008000c00 */
[----:B------:R-:W5:-:S15]  /*3a10*/  DMMA.8x8x4 R112, R80, R4, R112 ;  /* 0x000000045070723f */ /* 0x000f5e0000000070 */
[----:B------:R-:W-:-:S01]  /*3a20*/  NOP ;  /* 0x0000000000007918 */ /* 0x000fc20000000000 */
[----:B------:R-:W5:-:S15]  /*3a30*/  DMMA.8x8x4 R108, R80, R6, R108 ;  /* 0x00000006506c723f */ /* 0x000f5e000000006c */
[----:B------:R-:W-:-:S01]  /*3a40*/  NOP ;  /* 0x0000000000007918 */ /* 0x000fc20000000000 */
[----:B------:R-:W5:-:S15]  /*3a50*/  DMMA.8x8x4 R28, R82, R6, R28 ;  /* 0x00000006521c723f */ /* 0x000f5e000000001c */
[----:B------:R-:W-:-:S01]  /*3a60*/  NOP ;  /* 0x0000000000007918 */ /* 0x000fc20000000000 */
[----:B------:R3:W5:Y:S02]  /*3a70*/  DMMA.8x8x4 R32, R82, R4, R32 ;  /* 0x000000045220723f */ /* 0x0007640000000020 */
[----:B---3--:R-:W3:-:S14]  /*3a80*/  LDS.128 R80, [R73+UR11+0x1880] ;  /* 0x0018800b49507984 */ /* 0x008edc0008000c00 */
[----:B------:R-:W-:-:S15]  /*3a90*/  DMMA.8x8x4 R60, R10, R6, R60 ;  /* 0x000000060a3c723f */ /* 0x000fde000000003c */
[----:B------:R-:W-:-:S01]  /*3aa0*/  NOP ;  /* 0x0000000000007918 */ /* 0x000fc20000000000 */
[----:B------:R-:W-:-:S15]  /*3ab0*/  DMMA.8x8x4 R64, R10, R4, R64 ;  /* 0x000000040a40723f */ /* 0x000fde0000000040 */
[----:B------:R-:W-:-:S01]  /*3ac0*/  NOP ;  /* 0x0000000000007918 */ /* 0x000fc20000000000 */
[----:B-1---5:R-:W5:-:S15]  /*3ad0*/  DMMA.8x8x4 R4, R120, R96, R112 ;  /* 0x000000607804723f */ /* 0x022f5e0000000070 */
[----:B------:R-:W-:-:S01]  /*3ae0*/  NOP ;  /* 0x0000000000007918 */ /* 0x000fc20000000000 */
[----:B------:R-:W5:-:S15]  /*3af0*/  DMMA.8x8x4 R8, R120, R98, R108 ;  /* 0x000000627808723f */ /* 0x000f5e000000006c */
        /* <DEDUP_REMOVED lines=13> */
[----:B--2--5:R-:W-:-:S15]  /*3bd0*/  DMMA.8x8x4 R4, R92, R76, R4 ;  /* 0x0000004c5c04723f */ /* 0x024fde0000000004 */
[----:B------:R-:W-:-:S01]  /*3be0*/  NOP ;  /* 0x0000000000007918 */ /* 0x000fc20000000000 */
[----:B------:R-:W-:-:S15]  /*3bf0*/  DMMA.8x8x4 R8, R92, R78, R8 ;  /* 0x0000004e5c08723f */ /* 0x000fde0000000008 */
[----:B------:R-:W-:-:S01]  /*3c00*/  NOP ;  /* 0x0000000000007918 */ /* 0x000fc20000000000 */
[----:B------:R-:W-:-:S15]  /*3c10*/  DMMA.8x8x4 R12, R92, R84, R12 ;  /* 0x000000545c0c723f */ /* 0x000fde000000000c */
[----:B------:R-:W-:-:S01]  /*3c20*/  NOP ;  /* 0x0000000000007918 */ /* 0x000fc20000000000 */
[----:B------:R1:W-:Y:S02]  /*3c30*/  DMMA.8x8x4 R16, R92, R86, R16 ;  /* 0x000000565c10723f */ /* 0x0003e40000000010 */
[----:B-1----:R-:W-:-:S04]  /*3c40*/  SHF.R.U32.HI R92, RZ, 0x8, R146 ;  /* 0x00000008ff5c7819 */ /* 0x002fc80000011692 */
[----:B------:R-:W-:Y:S02]  /*3c50*/  LOP3.LUT P1, RZ, R92, 0x1, RZ, 0xc0, !PT ;  /* 0x000000015cff7812 */ /* 0x000fe4000782c0ff */
[----:B------:R-:W-:-:S04]  /*3c60*/  IADD3 R92, P0, PT, R118, UR4, RZ ;  /* 0x00000004765c7c10 */ /* 0x000fc8000ff1e0ff */
[----:B------:R-:W-:-:S04]  /*3c70*/  IADD3.X R93, PT, PT, R119, UR5, RZ, P0, !PT ;  /* 0x00000005775d7c10 */ /* 0x000fc800087fe4ff */
[----:B------:R-:W-:Y:S03]  /*3c80*/  DMMA.8x8x4 R28, R94, R78, R28 ;  /* 0x0000004e5e1c723f */ /* 0x000fe6000000001c */
[----:B------:R-:W-:Y:S01]  /*3c90*/  @!PT LDS RZ, [RZ] ;  /* 0x00000000fffff984 */ /* 0x000fe20000000800 */
[----:B------:R-:W-:Y:S01]  /*3ca0*/  @!PT LDS RZ, [RZ] ;  /* 0x00000000fffff984 */ /* 0x000fe20000000800 */
[----:B------:R-:W-:Y:S01]  /*3cb0*/  @!PT LDS RZ, [RZ] ;  /* 0x00000000fffff984 */ /* 0x000fe20000000800 */
[----:B------:R-:W-:Y:S01]  /*3cc0*/  @P1 LDGSTS.E.LTC128B.64 [R88+0x1000], desc[UR22][R92.64] ;  /* 0x010000005c581fae */ /* 0x000fe2000b9a1616 */
[----:B------:R-:W-:-:S03]  /*3cd0*/  LOP3.LUT P1, RZ, R90, 0x1, RZ, 0xc0, !PT ;  /* 0x000000015aff7812 */ /* 0x000fc6000782c0ff */
[----:B------:R-:W-:Y:S09]  /*3ce0*/  @P6 LDGSTS.E.LTC128B.64 [R88+0x1080], desc[UR22][R92.64+0x80] ;  /* 0x010800805c586fae */ /* 0x000ff2000b9a1616 */
[----:B------:R-:W-:-:S15]  /*3cf0*/  DMMA.8x8x4 R32, R94, R76, R32 ;  /* 0x0000004c5e20723f */ /* 0x000fde0000000020 */
[----:B------:R-:W-:-:S01]  /*3d00*/  NOP ;  /* 0x0000000000007918 */ /* 0x000fc20000000000 */
[----:B------:R-:W-:-:S15]  /*3d10*/  DMMA.8x8x4 R20, R94, R86, R20 ;  /* 0x000000565e14723f */ /* 0x000fde0000000014 */
[----:B------:R-:W-:-:S01]  /*3d20*/  NOP ;  /* 0x0000000000007918 */ /* 0x000fc20000000000 */
[----:B------:R1:W-:Y:S02]  /*3d30*/  DMMA.8x8x4 R24, R94, R84, R24 ;  /* 0x000000545e18723f */ /* 0x0003e40000000018 */
[----:B-1----:R-:W-:-:S04]  /*3d40*/  IADD3 R94, P0, PT, R116, UR6, RZ ;  /* 0x00000006745e7c10 */ /* 0x002fc8000ff1e0ff */
[----:B------:R-:W-:Y:S02]  /*3d50*/  IADD3.X R95, PT, PT, R117, UR7, RZ, P0, !PT ;  /* 0x00000007755f7c10 */ /* 0x000fe400087fe4ff */
[----:B------:R-:W-:-:S03]  /*3d60*/  LOP3.LUT P0, RZ, R89, 0x1, RZ, 0xc0, !PT ;  /* 0x0000000159ff7812 */ /* 0x000fc6000780c0ff */
[----:B------:R-:W-:Y:S04]  /*3d70*/  @P5 LDGSTS.E.LTC128B.64 [R75+0x7000], desc[UR22][R94.64] ;  /* 0x070000005e4b5fae */ /* 0x000fe8000b9a1616 */
[----:B------:R-:W-:Y:S01]  /*3d80*/  @P4 LDGSTS.E.LTC128B.64 [R75+0x7080], desc[UR22][R94.64+0x80] ;  /* 0x070800805e4b4fae */ /* 0x000fe2000b9a1616 */
[C---:B------:R-:W5:Y:S03]  /*3d90*/  DMMA.8x8x4 R36, R100.reuse, R96, R36 ;  /* 0x000000606424723f */ /* 0x040f660000000024 */
[----:B------:R-:W-:Y:S04]  /*3da0*/  @P3 LDGSTS.E.LTC128B.64 [R88+0x1100], desc[UR22][R92.64+0x100] ;  /* 0x011001005c583fae */ /* 0x000fe8000b9a1616 */
[----:B------:R-:W-:Y:S04]  /*3db0*/  @P2 LDGSTS.E.LTC128B.64 [R88+0x1180], desc[UR22][R92.64+0x180] ;  /* 0x011801805c582fae */ /* 0x000fe8000b9a1616 */
[----:B------:R-:W-:Y:S04]  /*3dc0*/  @P1 LDGSTS.E.LTC128B.64 [R75+0x7100], desc[UR22][R94.64+0x100] ;  /* 0x071001005e4b1fae */ /* 0x000fe8000b9a1616 */
[----:B------:R1:W-:Y:S01]  /*3dd0*/  @P0 LDGSTS.E.LTC128B.64 [R75+0x7180], desc[UR22][R94.64+0x180] ;  /* 0x071801805e4b0fae */ /* 0x0003e2000b9a1616 */
[----:B------:R-:W5:Y:S01]  /*3de0*/  DMMA.8x8x4 R40, R100, R98, R40 ;  /* 0x000000626428723f */ /* 0x000f620000000028 */
[----:B------:R-:W-:-:S02]  /*3df0*/  ISETP.GT.AND P0, PT, R137, -0x1, PT ;  /* 0xffffffff8900780c */ /* 0x000fc40003f04270 */
[----:B------:R-:W0:-:S13]  /*3e00*/  LDGDEPBAR ;  /* 0x00000000000079af */ /* 0x000e1a0000000000 */
[----:B------:R-:W5:Y:S01]  /*3e10*/  DMMA.8x8x4 R44, R100, R104, R44 ;  /* 0x00000068642c723f */ /* 0x000f62000000002c */
[----:B-1----:R-:W-:Y:S01]  /*3e20*/  VIADD R75, R137, 0xffffffff ;  /* 0xffffffff894b7836 */ /* 0x002fe20000000000 */
[----:B------:R-:W-:-:S04]  /*3e30*/  DEPBAR.LE SB0, 0x1 ;  /* 0x000080400000791a */ /* 0x000fc80000000000 */
[----:B------:R-:W-:-:S10]  /*3e40*/  ISETP.NE.AND P1, PT, R75, RZ, PT ;  /* 0x000000ff4b00720c */ /* 0x000fd40003f25270 */
[----:B------:R-:W5:Y:S01]  /*3e50*/  DMMA.8x8x4 R48, R100, R106, R48 ;  /* 0x0000006a6430723f */ /* 0x000f620000000030 */
[----:B------:R-:W-:Y:S01]  /*3e60*/  IMAD.MOV.U32 R137, RZ, RZ, R75 ;  /* 0x000000ffff897224 */ /* 0x000fe200078e004b */
[----:B------:R-:W-:Y:S02]  /*3e70*/  SEL R146, R146, RZ, P1 ;  /* 0x000000ff92927207 */ /* 0x000fe40000800000 */
[----:B------:R-:W-:-:S12]  /*3e80*/  SEL R145, R145, RZ, P1 ;  /* 0x000000ff91917207 */ /* 0x000fd80000800000 */
[----:B------:R-:W5:-:S15]  /*3e90*/  DMMA.8x8x4 R52, R102, R106, R52 ;  /* 0x0000006a6634723f */ /* 0x000f5e0000000034 */
[----:B------:R-:W-:-:S01]  /*3ea0*/  NOP ;  /* 0x0000000000007918 */ /* 0x000fc20000000000 */
[----:B------:R-:W5:-:S15]  /*3eb0*/  DMMA.8x8x4 R56, R102, R104, R56 ;  /* 0x000000686638723f */ /* 0x000f5e0000000038 */
[----:B------:R-:W-:-:S01]  /*3ec0*/  NOP ;  /* 0x0000000000007918 */ /* 0x000fc20000000000 */
[----:B------:R-:W5:-:S15]  /*3ed0*/  DMMA.8x8x4 R60, R102, R98, R60 ;  /* 0x00000062663c723f */ /* 0x000f5e000000003c */
[----:B------:R-:W-:-:S01]  /*3ee0*/  NOP ;  /* 0x0000000000007918 */ /* 0x000fc20000000000 */
[----:B------:R-:W5:Y:S01]  /*3ef0*/  DMMA.8x8x4 R64, R102, R96, R64 ;  /* 0x000000606640723f */ /* 0x000f620000000040 */
[----:B------:R-:W-:-:S15]  /*3f00*/  DEPBAR.LE SB5, 0x1 ;  /* 0x0000d0400000791a */ /* 0x000fde0000000000 */
[----:B---3--:R-:W5:-:S15]  /*3f10*/  DMMA.8x8x4 R36, R80, R76, R36 ;  /* 0x0000004c5024723f */ /* 0x008f5e0000000024 */
[----:B------:R-:W-:-:S01]  /*3f20*/  NOP ;  /* 0x0000000000007918 */ /* 0x000fc20000000000 */
[----:B------:R-:W5:-:S15]  /*3f30*/  DMMA.8x8x4 R40, R80, R78, R40 ;  /* 0x0000004e5028723f */ /* 0x000f5e0000000028 */
[----:B------:R-:W-:-:S01]  /*3f40*/  NOP ;  /* 0x0000000000007918 */ /* 0x000fc20000000000 */
[----:B------:R-:W5:-:S15]  /*3f50*/  DMMA.8x8x4 R44, R80, R84, R44 ;  /* 0x00000054502c723f */ /* 0x000f5e000000002c */
[----:B------:R-:W-:-:S01]  /*3f60*/  NOP ;  /* 0x0000000000007918 */ /* 0x000fc20000000000 */
[----:B------:R1:W5:Y:S02]  /*3f70*/  DMMA.8x8x4 R48, R80, R86, R48 ;  /* 0x000000565030723f */ /* 0x0003640000000030 */
[C---:B-1----:R-:W-:Y:S01]  /*3f80*/  VIADD R81, R73.reuse, UR11 ;  /* 0x0000000b49517c36 */ /* 0x042fe20008000000 */
[----:B------:R-:W-:Y:S01]  /*3f90*/  BAR.SYNC.DEFER_BLOCKING 0x0 ;  /* 0x0000000000007b1d */ /* 0x000fe20000010000 */
[----:B------:R-:W-:Y:S01]  /*3fa0*/  VIADD R80, R73, UR12 ;  /* 0x0000000c49507c36 */ /* 0x000fe20008000000 */
[----:B------:R-:W-:Y:S02]  /*3fb0*/  UIADD3 UR12, UPT, UPT, UR14, UR12, URZ ;  /* 0x0000000c0e0c7290 */ /* 0x000fe4000fffe0ff */
[----:B------:R-:W-:-:S09]  /*3fc0*/  UIADD3 UR11, UPT, UPT, UR14, UR11, URZ ;  /* 0x0000000b0e0b7290 */ /* 0x000fd2000fffe0ff */
[C---:B------:R-:W5:Y:S01]  /*3fd0*/  DMMA.8x8x4 R52, R82.reuse, R86, R52 ;  /* 0x000000565234723f */ /* 0x040f620000000034 */
[----:B------:R3:W1:Y:S04]  /*3fe0*/  LDS.128 R96, [R81+UR14] ;  /* 0x0000000e51607984 */ /* 0x0006680008000c00 */
[----:B------:R3:W2:Y:S11]  /*3ff0*/  LDS.128 R88, [R80+UR14+0x6000] ;  /* 0x0060000e50587984 */ /* 0x0006b60008000c00 */
[C---:B------:R4:W5:Y:S02]  /*4000*/  DMMA.8x8x4 R56, R82.reuse, R84, R56 ;  /* 0x000000545238723f */ /* 0x0409640000000038 */
[----:B----4-:R3:W1:Y:S04]  /*4010*/  LDS.128 R84, [R81+UR14+0x80] ;  /* 0x0000800e51547984 */ /* 0x0106680008000c00 */
[----:B------:R3:W1:Y:S10]  /*4020*/  LDS.128 R92, [R80+UR14+0x6080] ;  /* 0x0060800e505c7984 */ /* 0x0006740008000c00 */
[----:B------:R3:W5:Y:S01]  /*4030*/  DMMA.8x8x4 R60, R82, R78, R60 ;  /* 0x0000004e523c723f */ /* 0x000762000000003c */
[----:B------:R-:W-:-:S15]  /*4040*/  DEPBAR.LE SB5, 0x7 ;  /* 0x0000d1c00000791a */ /* 0x000fde0000000000 */
[----:B------:R3:W5:Y:S02]  /*4050*/  DMMA.8x8x4 R64, R82, R76, R64 ;  /* 0x0000004c5240723f */ /* 0x0007640000000040 */
[----:B--23--:R-:W-:Y:S05]  /*4060*/  @P0 BRA `(.L_x_4) ;  /* 0xfffffff000a40947 */ /* 0x00cfea000383ffff */
.L_x_3:
[----:B------:R-:W0:Y:S01]  /*4070*/  LDGDEPBAR ;  /* 0x00000000000079af */ /* 0x000e220000000000 */
[----:B------:R-:W3:Y:S03]  /*4080*/  LDCU.64 UR4, c[0x0][0x4c0] ;  /* 0x00009800ff0477ac */ /* 0x000ee60008000a00 */
[----:B------:R-:W0:Y:S01]  /*4090*/  LDGDEPBAR ;  /* 0x00000000000079af */ /* 0x000e220000000000 */
[----:B---3--:R-:W-:-:S04]  /*40a0*/  UISETP.NE.U32.AND UP0, UPT, UR4, URZ, UPT ;  /* 0x000000ff0400728c */ /* 0x008fc8000bf05070 */
[----:B------:R-:W-:Y:S01]  /*40b0*/  UISETP.NE.AND.EX UP0, UPT, UR5, URZ, UPT, UP0 ;  /* 0x000000ff0500728c */ /* 0x000fe2000bf05300 */
[----:B------:R-:W-:-:S04]  /*40c0*/  DEPBAR.LE SB0, 0x0 ;  /* 0x000080000000791a */ /* 0x000fc80000000000 */
[----:B------:R-:W-:Y:S06]  /*40d0*/  BAR.SYNC.DEFER_BLOCKING 0x0 ;  /* 0x0000000000007b1d */ /* 0x000fec0000010000 */
[----:B------:R-:W-:Y:S05]  /*40e0*/  BRA.U !UP0, `(.L_x_5) ;  /* 0x00000001081c7547 */ /* 0x000fea000b800000 */
[----:B------:R-:W3:Y:S02]  /*40f0*/  LDC.64 R114, c[0x0][0x4c0] ;  /* 0x00013000ff727b82 */ /* 0x000ee40000000a00 */
[----:B---3--:R-:W3:Y:S02]  /*4100*/  LDG.E.64 R114, desc[UR22][R114.64] ;  /* 0x0000001672727981 */ /* 0x008ee4000c1e1b00 */
[----:B---3--:R-:W-:-:S04]  /*4110*/  ISETP.NE.U32.AND P0, PT, R114, RZ, PT ;  /* 0x000000ff7200720c */ /* 0x008fc80003f05070 */
[----:B------:R-:W-:-:S13]  /*4120*/  ISETP.NE.AND.EX P0, PT, R115, RZ, PT, P0 ;  /* 0x000000ff7300720c */ /* 0x000fda0003f05300 */
[----:B------:R-:W-:Y:S05]  /*4130*/  @!P0 BRA `(.L_x_5) ;  /* 0x0000000000088947 */ /* 0x000fea0003800000 */
[----:B------:R-:W4:Y:S01]  /*4140*/  LD.E.64 R114, desc[UR22][R114.64] ;  /* 0x0000001672727980 */ /* 0x000f22000c101b00 */
[----:B------:R-:W-:Y:S05]  /*4150*/  BRA `(.L_x_6) ;  /* 0x00000000001c7947 */ /* 0x000fea0003800000 */
.L_x_5:
[----:B------:R-:W3:Y:S01]  /*4160*/  LDCU.64 UR4, c[0x0][0x4b0] ;  /* 0x00009600ff0477ac */ /* 0x000ee20008000a00 */
[----:B------:R-:W1:Y:S01]  /*4170*/  LDC.64 R114, c[0x0][0x4a0] ;  /* 0x00012800ff727b82 */ /* 0x000e620000000a00 */
[----:B---3--:R-:W-:-:S04]  /*4180*/  UISETP.NE.U32.AND UP0, UPT, UR4, URZ, UPT ;  /* 0x000000ff0400728c */ /* 0x008fc8000bf05070 */
[----:B------:R-:W-:-:S09]  /*4190*/  UISETP.NE.AND.EX UP0, UPT, UR5, URZ, UPT, UP0 ;  /* 0x000000ff0500728c */ /* 0x000fd2000bf05300 */
[----:B------:R-:W-:Y:S05]  /*41a0*/  BRA.U !UP0, `(.L_x_6) ;  /* 0x0000000108087547 */ /* 0x000fea000b800000 */
[----:B-1----:R-:W1:Y:S02]  /*41b0*/  LDC.64 R114, c[0x0][0x4b0] ;  /* 0x00012c00ff727b82 */ /* 0x002e640000000a00 */
[----:B-1----:R-:W4:Y:S02]  /*41c0*/  LDG.E.64 R114, desc[UR22][R114.64] ;  /* 0x0000001672727981 */ /* 0x002f24000c1e1b00 */
.L_x_6:
[----:B------:R-:W3:Y:S02]  /*41d0*/  LDCU.64 UR4, c[0x0][0x4c8] ;  /* 0x00009900ff0477ac */ /* 0x000ee40008000a00 */
[----:B---3--:R-:W-:-:S04]  /*41e0*/  UISETP.NE.U32.AND UP0, UPT, UR4, URZ, UPT ;  /* 0x000000ff0400728c */ /* 0x008fc8000bf05070 */
[----:B------:R-:W-:-:S09]  /*41f0*/  UISETP.NE.AND.EX UP0, UPT, UR5, URZ, UPT, UP0 ;  /* 0x000000ff0500728c */ /* 0x000fd2000bf05300 */
        /* <DEDUP_REMOVED lines=8> */
.L_x_7:
[----:B------:R-:W3:Y:S01]  /*4280*/  LDCU.64 UR4, c[0x0][0x4b8] ;  /* 0x00009700ff0477ac */ /* 0x000ee20008000a00 */
[----:B------:R-:W1:Y:S01]  /*4290*/  LDC.64 R112, c[0x0][0x4a8] ;  /* 0x00012a00ff707b82 */ /* 0x000e620000000a00 */
[----:B---3--:R-:W-:-:S04]  /*42a0*/  UISETP.NE.U32.AND UP0, UPT, UR4, URZ, UPT ;  /* 0x000000ff0400728c */ /* 0x008fc8000bf05070 */
[----:B------:R-:W-:-:S09]  /*42b0*/  UISETP.NE.AND.EX UP0, UPT, UR5, URZ, UPT, UP0 ;  /* 0x000000ff0500728c */ /* 0x000fd2000bf05300 */
[----:B------:R-:W-:Y:S05]  /*42c0*/  BRA.U !UP0, `(.L_x_8) ;  /* 0x0000000108087547 */ /* 0x000fea000b800000 */
[----:B-1----:R-:W1:Y:S02]  /*42d0*/  LDC.64 R112, c[0x0][0x4b8] ;  /* 0x00012e00ff707b82 */ /* 0x002e640000000a00 */
[----:B-1----:R-:W4:Y:S02]  /*42e0*/  LDG.E.64 R112, desc[UR22][R112.64] ;  /* 0x0000001670707981 */ /* 0x002f24000c1e1b00 */
.L_x_8:
[----:B------:R-:W3:Y:S01]  /*42f0*/  LDC R75, c[0x0][0x398] ;  /* 0x0000e600ff4b7b82 */ /* 0x000ee20000000800 */
[----:B------:R-:W1:Y:S01]  /*4300*/  LDCU UR15, c[0x0][0x4d0] ;  /* 0x00009a00ff0f77ac */ /* 0x000e620008000800 */
[----:B--2---:R-:W-:Y:S01]  /*4310*/  IMAD.MOV.U32 R2, RZ, RZ, -0x1 ;  /* 0xffffffffff027424 */ /* 0x004fe200078e00ff */
[----:B------:R-:W2:Y:S01]  /*4320*/  S2R R90, SR_CTAID.Z ;  /* 0x00000000005a7919 */ /* 0x000ea20000002700 */
[----:B------:R-:W2:Y:S04]  /*4330*/  LDCU UR6, c[0x0][0x38c] ;  /* 0x00007180ff0677ac */ /* 0x000ea80008000800 */
[----:B------:R-:W2:Y:S01]  /*4340*/  LDC.64 R72, c[0x0][0x520] ;  /* 0x00014800ff487b82 */ /* 0x000ea20000000a00 */
[----:B------:R-:W3:Y:S07]  /*4350*/  LDCU.64 UR4, c[0x0][0x4f0] ;  /* 0x00009e00ff0477ac */ /* 0x000eee0008000a00 */
[----:B------:R-:W2:Y:S01]  /*4360*/  LDC R68, c[0x0][0x4f8] ;  /* 0x00013e00ff447b82 */ /* 0x000ea20000000800 */
[----:B-1----:R-:W-:-:S07]  /*4370*/  UISETP.NE.AND UP0, UPT, UR15, URZ, UPT ;  /* 0x000000ff0f00728c */ /* 0x002fce000bf05270 */
[----:B------:R-:W1:Y:S01]  /*4380*/  LDC R69, c[0x0][0x4fc] ;  /* 0x00013f00ff457b82 */ /* 0x000e620000000800 */
[-C--:B---3--:R-:W-:Y:S02]  /*4390*/  SHF.L.U32 R3, R2, R75.reuse, RZ ;  /* 0x0000004b02037219 */ /* 0x088fe400000006ff */
[----:B------:R-:W-:Y:S02]  /*43a0*/  SHF.L.U32 R94, R70, R75, RZ ;  /* 0x0000004b465e7219 */ /* 0x000fe400000006ff */
[----:B------:R-:W-:Y:S02]  /*43b0*/  LOP3.LUT R3, R0, R3, RZ, 0x30, !PT ;  /* 0x0000000300037212 */ /* 0x000fe400078e30ff */
[----:B------:R-:W-:Y:S02]  /*43c0*/  SHF.R.U32.HI R75, RZ, R75, R0 ;  /* 0x0000004bff4b7219 */ /* 0x000fe40000011600 */
[----:B------:R-:W-:Y:S01]  /*43d0*/  MOV R2, UR4 ;  /* 0x0000000400027c02 */ /* 0x000fe20008000f00 */
[----:B------:R-:W-:-:S02]  /*43e0*/  IMAD.IADD R94, R94, 0x1, R3 ;  /* 0x000000015e5e7824 */ /* 0x000fc400078e0203 */
[----:B------:R-:W-:Y:S02]  /*43f0*/  IMAD.U32 R3, RZ, RZ, UR5 ;  /* 0x00000005ff037e24 */ /* 0x000fe4000f8e00ff */
[----:B--2---:R-:W-:-:S04]  /*4400*/  IMAD R110, R94, UR6, R75 ;  /* 0x000000065e6e7c24 */ /* 0x004fc8000f8e024b */
[----:B------:R-:W-:Y:S01]  /*4410*/  IMAD.WIDE R110, R110, 0x4, R72 ;  /* 0x000000046e6e7825 */ /* 0x000fe200078e0248 */
[----:B------:R-:W-:Y:S06]  /*4420*/  BRA.U UP0, `(.L_x_9) ;  /* 0x0000000100307547 */ /* 0x000fec000b800000 */
[----:B------:R-:W2:Y:S01]  /*4430*/  LDCU UR4, c[0x0][0x394] ;  /* 0x00007280ff0477ac */ /* 0x000ea20008000800 */
[----:B------:R-:W-:Y:S01]  /*4440*/  MOV R79, 0xffffffff ;  /* 0xffffffff004f7802 */ /* 0x000fe20000000f00 */
[----:B--2---:R-:W-:-:S09]  /*4450*/  UISETP.GE.AND UP0, UPT, UR4, 0x2, UPT ;  /* 0x000000020400788c */ /* 0x004fd2000bf06270 */
[----:B------:R-:W-:Y:S05]  /*4460*/  BRA.U !UP0, `(.L_x_10) ;  /* 0x0000000108a47547 */ /* 0x000fea000b800000 */
[----:B------:R-:W-:Y:S01]  /*4470*/  ISETP.NE.AND P0, PT, R74, RZ, PT ;  /* 0x000000ff4a00720c */ /* 0x000fe20003f05270 */
[----:B------:R-:W-:-:S12]  /*4480*/  IMAD.MOV.U32 R79, RZ, RZ, -0x1 ;  /* 0xffffffffff4f7424 */ /* 0x000fd800078e00ff */
[----:B------:R2:W3:Y:S04]  /*4490*/  @!P0 LDG.E.STRONG.GPU R79, desc[UR22][R110.64] ;  /* 0x000000166e4f8981 */ /* 0x0004e8000c1ef900 */
[----:B---3--:R-:W-:Y:S01]  /*44a0*/  @!P0 CCTL.IVALL ;  /* 0x00000000ff00898f */ /* 0x008fe20002000000 */
[----:B------:R-:W-:-:S04]  /*44b0*/  ISETP.NE.AND P0, PT, R90, RZ, PT ;  /* 0x000000ff5a00720c */ /* 0x000fc80003f05270 */
[----:B----4-:R-:W-:Y:S02]  /*44c0*/  FSEL R112, R112, RZ, !P0 ;  /* 0x000000ff70707208 */ /* 0x010fe40004000000 */
[----:B------:R-:W-:Y:S01]  /*44d0*/  FSEL R113, R113, 1.875, !P0 ;  /* 0x3ff0000071717808 */ /* 0x000fe20004000000 */
[----:B------:R-:W-:Y:S06]  /*44e0*/  BRA `(.L_x_10) ;  /* 0x0000000000847947 */ /* 0x000fec0003800000 */
.L_x_9:
[----:B------:R-:W-:Y:S01]  /*44f0*/  UISETP.NE.AND UP0, UPT, UR15, 0x3, UPT ;  /* 0x000000030f00788c */ /* 0x000fe2000bf05270 */
[----:B------:R-:W-:-:S08]  /*4500*/  MOV R79, 0xffffffff ;  /* 0xffffffff004f7802 */ /* 0x000fd00000000f00 */
[----:B------:R-:W-:Y:S05]  /*4510*/  BRA.U !UP0, `(.L_x_11) ;  /* 0x0000000108607547 */ /* 0x000fea000b800000 */
[----:B------:R-:W-:-:S09]  /*4520*/  UISETP.NE.AND UP0, UPT, UR15, 0x2, UPT ;  /* 0x000000020f00788c */ /* 0x000fd2000bf05270 */
[----:B------:R-:W-:Y:S05]  /*4530*/  BRA.U !UP0, `(.L_x_12) ;  /* 0x0000000108247547 */ /* 0x000fea000b800000 */
[----:B------:R-:W-:-:S09]  /*4540*/  UISETP.NE.AND UP0, UPT, UR15, 0x1, UPT ;  /* 0x000000010f00788c */ /* 0x000fd2000bf05270 */
[----:B------:R-:W-:Y:S05]  /*4550*/  BRA.U UP0, `(.L_x_10) ;  /* 0x0000000100687547 */ /* 0x000fea000b800000 */
[----:B------:R-:W2:Y:S08]  /*4560*/  LDC.64 R72, c[0x0][0x518] ;  /* 0x00014600ff487b82 */ /* 0x000eb00000000a00 */
[----:B-1----:R-:W1:Y:S01]  /*4570*/  LDC.64 R68, c[0x0][0x4f8] ;  /* 0x00013e00ff447b82 */ /* 0x002e620000000a00 */
[----:B--2---:R-:W-:-:S04]  /*4580*/  IMAD.WIDE.U32 R76, R90, R72, RZ ;  /* 0x000000485a4c7225 */ /* 0x004fc800078e00ff */
[----:B------:R-:W-:Y:S01]  /*4590*/  IMAD R70, R90, R73, R77 ;  /* 0x000000495a467224 */ /* 0x000fe200078e024d */
[----:B-1----:R-:W-:-:S04]  /*45a0*/  LEA R68, P0, R76, R68, 0x3 ;  /* 0x000000444c447211 */ /* 0x002fc800078018ff */
[----:B------:R-:W-:Y:S01]  /*45b0*/  LEA.HI.X R69, R76, R69, R70, 0x3, P0 ;  /* 0x000000454c457211 */ /* 0x000fe200000f1c46 */
[----:B------:R-:W-:Y:S08]  /*45c0*/  BRA `(.L_x_10) ;  /* 0x00000000004c7947 */ /* 0x000ff00003800000 */
.L_x_12:
[----:B------:R-:W2:Y:S08]  /*45d0*/  LDC.64 R76, c[0x0][0x510] ;  /* 0x00014400ff4c7b82 */ /* 0x000eb00000000a00 */
[----:B------:R-:W3:Y:S08]  /*45e0*/  LDC.64 R2, c[0x0][0x518] ;  /* 0x00014600ff027b82 */ /* 0x000ef00000000a00 */
[----:B------:R-:W3:Y:S08]  /*45f0*/  LDC.64 R72, c[0x0][0x4f0] ;  /* 0x00013c00ff487b82 */ /* 0x000ef00000000a00 */
[----:B-1----:R-:W1:Y:S01]  /*4600*/  LDC.64 R68, c[0x0][0x4f8] ;  /* 0x00013e00ff447b82 */ /* 0x002e620000000a00 */
[----:B--2---:R-:W-:-:S04]  /*4610*/  IMAD.WIDE.U32 R82, R90, R76, RZ ;  /* 0x0000004c5a527225 */ /* 0x004fc800078e00ff */
[C---:B------:R-:W-:Y:S02]  /*4620*/  IMAD R70, R90.reuse, R77, R83 ;  /* 0x0000004d5a467224 */ /* 0x040fe400078e0253 */
[----:B---3--:R-:W-:Y:S01]  /*4630*/  IMAD.WIDE.U32 R80, R90, R2, RZ ;  /* 0x000000025a507225 */ /* 0x008fe200078e00ff */
[----:B------:R-:W-:-:S03]  /*4640*/  LEA R2, P1, R82, R72, 0x3 ;  /* 0x0000004852027211 */ /* 0x000fc600078218ff */
[----:B------:R-:W-:Y:S01]  /*4650*/  IMAD R72, R90, R3, R81 ;  /* 0x000000035a487224 */ /* 0x000fe200078e0251 */
[----:B------:R-:W-:Y:S02]  /*4660*/  LEA.HI.X R3, R82, R73, R70, 0x3, P1 ;  /* 0x0000004952037211 */ /* 0x000fe400008f1c46 */
[----:B-1----:R-:W-:-:S04]  /*4670*/  LEA R68, P0, R80, R68, 0x3 ;  /* 0x0000004450447211 */ /* 0x002fc800078018ff */
[----:B------:R-:W-:Y:S01]  /*4680*/  LEA.HI.X R69, R80, R69, R72, 0x3, P0 ;  /* 0x0000004550457211 */ /* 0x000fe200000f1c48 */
[----:B------:R-:W-:Y:S08]  /*4690*/  BRA `(.L_x_10) ;  /* 0x0000000000187947 */ /* 0x000ff00003800000 */
.L_x_11:
[----:B------:R-:W2:Y:S08]  /*46a0*/  LDC.64 R2, c[0x0][0x4f0] ;  /* 0x00013c00ff027b82 */ /* 0x000eb00000000a00 */
[----:B-1----:R-:W1:Y:S01]  /*46b0*/  LDC.64 R68, c[0x0][0x4f8] ;  /* 0x00013e00ff447b82 */ /* 0x002e620000000a00 */
[----:B--2---:R-:W-:-:S06]  /*46c0*/  IMAD.WIDE.U32 R2, R90, 0x8, R2 ;  /* 0x000000085a027825 */ /* 0x004fcc00078e0002 */
[----:B------:R-:W4:Y:S01]  /*46d0*/  LDG.E.64 R2, desc[UR22][R2.64] ;  /* 0x0000001602027981 */ /* 0x000f22000c1e1b00 */
[----:B-1----:R-:W-:-:S06]  /*46e0*/  IMAD.WIDE.U32 R68, R90, 0x8, R68 ;  /* 0x000000085a447825 */ /* 0x002fcc00078e0044 */
[----:B------:R-:W4:Y:S02]  /*46f0*/  LDG.E.64 R68, desc[UR22][R68.64] ;  /* 0x0000001644447981 */ /* 0x000f24000c1e1b00 */
.L_x_10:
[----:B------:R-:W3:Y:S01]  /*4700*/  LDC R70, c[0x0][0x394] ;  /* 0x0000e500ff467b82 */ /* 0x000ee20000000800 */
[----:B------:R-:W1:Y:S01]  /*4710*/  LDCU.64 UR4, c[0x0][0x460] ;  /* 0x00008c00ff0477ac */ /* 0x000e620008000a00 */
[----:B------:R-:W-:Y:S01]  /*4720*/  LOP3.LUT R76, R71, 0x1e0, RZ, 0xc0, !PT ;  /* 0x000001e0474c7812 */ /* 0x000fe200078ec0ff */
[----:B------:R-:W-:Y:S01]  /*4730*/  IMAD.SHL.U32 R77, R75, 0x40, RZ ;  /* 0x000000404b4d7824 */ /* 0x000fe200078e00ff */
[----:B------:R-:W-:Y:S01]  /*4740*/  LOP3.LUT R71, R74, 0x1f, RZ, 0xc0, !PT ;  /* 0x0000001f4a477812 */ /* 0x000fe200078ec0ff */
[----:B------:R-:W2:Y:S01]  /*4750*/  LDCU.64 UR12, c[0x0][0x420] ;  /* 0x00008400ff0c77ac */ /* 0x000ea20008000a00 */
[----:B------:R-:W-:Y:S01]  /*4760*/  SHF.R.U32.HI R75, RZ, 0x3, R74 ;  /* 0x00000003ff4b7819 */ /* 0x000fe2000001164a */
[----:B------:R-:W2:Y:S01]  /*4770*/  S2R R109, SR_CTAID.Y ;  /* 0x00000000006d7919 */ /* 0x000ea20000002600 */
[----:B------:R-:W2:Y:S01]  /*4780*/  S2UR UR14, SR_CgaCtaId ;  /* 0x00000000000e79c3 */ /* 0x000ea20000008800 */
[----:B------:R-:W2:Y:S01]  /*4790*/  LDCU.64 UR10, c[0x0][0x420] ;  /* 0x00008400ff0a77ac */ /* 0x000ea20008000a00 */
[----:B------:R-:W-:Y:S01]  /*47a0*/  IMAD R94, R94, 0x40, R71 ;  /* 0x000000405e5e7824 */ /* 0x000fe200078e0247 */
[----:B------:R-:W-:Y:S01]  /*47b0*/  LOP3.LUT R76, R76, 0x4, R75, 0xf8, !PT ;  /* 0x000000044c4c7812 */ /* 0x000fe200078ef84b */
[----:B------:R-:W2:Y:S02]  /*47c0*/  LDCU.64 UR8, c[0x0][0x428] ;  /* 0x00008500ff0877ac */ /* 0x000ea40008000a00 */
[----:B------:R-:W-:Y:S01]  /*47d0*/  IMAD.WIDE R118, R94, 0x8, RZ ;  /* 0x000000085e767825 */ /* 0x000fe200078e02ff */
[----:B------:R-:W-:Y:S01]  /*47e0*/  LOP3.LUT R93, R74, 0x3, RZ, 0xc0, !PT ;  /* 0x000000034a5d7812 */ /* 0x000fe200078ec0ff */
[----:B------:R-:W2:Y:S02]  /*47f0*/  LDCU.64 UR6, c[0x0][0x440] ;  /* 0x00008800ff0677ac */ /* 0x000ea40008000a00 */
[----:B------:R-:W-:Y:S01]  /*4800*/  IMAD.IADD R95, R76, 0x1, R77 ;  /* 0x000000014c5f7824 */ /* 0x000fe200078e024d */
[----:B------:R-:W-:Y:S01]  /*4810*/  SHF.R.U32.HI R76, RZ, 0x2, R71 ;  /* 0x00000002ff4c7819 */ /* 0x000fe20000011647 */
[----:B-1----:R-:W-:Y:S01]  /*4820*/  IMAD.U32 R87, RZ, RZ, UR4 ;  /* 0x00000004ff577e24 */ /* 0x002fe2000f8e00ff */
[----:B------:R-:W-:Y:S01]  /*4830*/  ULEA UR25, UR26, UR25, 0x1 ;  /* 0x000000191a197291 */ /* 0x000fe2000f8e08ff */
[----:B------:R-:W-:Y:S01]  /*4840*/  MOV R86, UR5 ;  /* 0x0000000500567c02 */ /* 0x000fe20008000f00 */
[----:B------:R-:W-:Y:S01]  /*4850*/  USHF.L.U32 UR24, UR24, 0x4, URZ ;  /* 0x0000000418187899 */ /* 0x000fe200080006ff */
[----:B---3--:R-:W-:Y:S01]  /*4860*/  ISETP.GT.AND P5, PT, R70, 0x1, PT ;  /* 0x000000014600780c */ /* 0x008fe20003fa4270 */
[----:B------:R-:W-:Y:S01]  /*4870*/  USHF.L.U32 UR25, UR25, 0x3, URZ ;  /* 0x0000000319197899 */ /* 0x000fe200080006ff */
[----:B------:R-:W-:Y:S01]  /*4880*/  SHF.L.U32 R72, R74, 0x3, RZ ;  /* 0x000000034a487819 */ /* 0x000fe200000006ff */
[----:B--2---:R-:W-:Y:S01]  /*4890*/  IMAD.WIDE.U32 R116, R95, UR12, R118 ;  /* 0x0000000c5f747c25 */ /* 0x004fe2000f8e0076 */
[----:B------:R-:W-:Y:S01]  /*48a0*/  ISETP.EQ.AND P5, PT, RZ, UR15, P5 ;  /* 0x0000000fff007c0c */ /* 0x000fe2000afa2270 */
[----:B------:R-:W-:Y:S01]  /*48b0*/  UIMAD UR24, UR25, 0x22, UR24 ;  /* 0x00000022191878a4 */ /* 0x000fe2000f8e0218 */
[----:B------:R-:W-:Y:S01]  /*48c0*/  LOP3.LUT R75, R75, 0x7c, RZ, 0xc0, !PT ;  /* 0x0000007c4b4b7812 */ /* 0x000fe200078ec0ff */
[----:B------:R-:W-:Y:S01]  /*48d0*/  IMAD R93, R76, 0x22, R93 ;  /* 0x000000224c5d7824 */ /* 0x000fe200078e025d */
[----:B------:R-:W-:Y:S01]  /*48e0*/  LOP3.LUT R72, R72, 0xf8, RZ, 0xc0, !PT ;  /* 0x000000f848487812 */ /* 0x000fe200078ec0ff */
[C---:B------:R-:W-:Y:S01]  /*48f0*/  IMAD.WIDE.U32 R84, R95.reuse, R87, R118 ;  /* 0x000000575f547225 */ /* 0x040fe200078e0076 */
[----:B------:R-:W-:Y:S01]  /*4900*/  UMOV UR12, 0x400 ;  /* 0x00000400000c7882 */ /* 0x000fe20000000000 */
[----:B----4-:R-:W-:Y:S01]  /*4910*/  IADD3 R116, P1, PT, R2, R116, RZ ;  /* 0x0000007402747210 */ /* 0x010fe20007f3e0ff */
[----:B------:R-:W-:Y:S01]  /*4920*/  ULEA UR12, UR14, UR12, 0x18 ;  /* 0x0000000c0e0c7291 */ /* 0x000fe2000f8ec0ff */
[----:B------:R-:W-:Y:S01]  /*4930*/  IMAD R83, R95, R86, RZ ;  /* 0x000000565f537224 */ /* 0x000fe200078e02ff */
[----:B------:R-:W-:Y:S01]  /*4940*/  IADD3 R80, P0, PT, R68, R84, RZ ;  /* 0x0000005444507210 */ /* 0x000fe20007f1e0ff */
[----:B------:R-:W-:Y:S01]  /*4950*/  VIADD R93, R93, UR24 ;  /* 0x000000185d5d7c36 */ /* 0x000fe20008000000 */
[----:B------:R-:W-:Y:S01]  /*4960*/  MOV R70, UR8 ;  /* 0x0000000800467c02 */ /* 0x000fe20008000f00 */
[----:B------:R-:W-:Y:S01]  /*4970*/  IMAD.IADD R83, R85, 0x1, R83 ;  /* 0x0000000155537824 */ /* 0x000fe200078e0253 */
[----:B------:R-:W-:Y:S01]  /*4980*/  MOV R73, UR7 ;  /* 0x0000000700497c02 */ /* 0x000fe20008000f00 */
[----:B------:R-:W-:Y:S01]  /*4990*/  IMAD R75, R75, 0x220, R72 ;  /* 0x000002204b4b7824 */ /* 0x000fe200078e0248 */
[----:B------:R-:W-:Y:S01]  /*49a0*/  MOV R72, UR6 ;  /* 0x0000000600487c02 */ /* 0x000fe20008000f00 */
[----:B------:R-:W-:Y:S01]  /*49b0*/  IMAD R78, R95, UR13, R117 ;  /* 0x0000000d5f4e7c24 */ /* 0x000fe2000f8e0275 */
[----:B------:R-:W-:Y:S01]  /*49c0*/  IADD3 R76, PT, PT, R94, 0x20, RZ ;  /* 0x000000205e4c7810 */ /* 0x000fe20007ffe0ff */
[----:B------:R-:W-:Y:S01]  /*49d0*/  IMAD.U32 R92, RZ, RZ, UR10 ;  /* 0x0000000aff5c7e24 */ /* 0x000fe2000f8e00ff */
[----:B------:R-:W-:Y:S01]  /*49e0*/  LEA R93, R93, UR12, 0x4 ;  /* 0x0000000c5d5d7c11 */ /* 0x000fe2000f8e20ff */
[----:B------:R-:W-:Y:S01]  /*49f0*/  IMAD.U32 R91, RZ, RZ, UR11 ;  /* 0x0000000bff5b7e24 */ /* 0x000fe2000f8e00ff */
[----:B------:R-:W-:Y:S01]  /*4a00*/  IADD3.X R81, PT, PT, R69, R83, RZ, P0, !PT ;  /* 0x0000005345517210 */ /* 0x000fe200007fe4ff */
[----:B------:R-:W-:-:S02]  /*4a10*/  IMAD.U32 R71, RZ, RZ, UR9 ;  /* 0x00000009ff477e24 */ /* 0x000fc4000f8e00ff */
[----:B------:R-:W-:Y:S01]  /*4a20*/  IMAD.X R107, R78, 0x1, R3, P1 ;  /* 0x000000014e6b7824 */ /* 0x000fe200008e0603 */
[----:B------:R-:W-:Y:S06]  /*4a30*/  @!P5 BRA `(.L_x_13) ;  /* 0x0000000000a4d947 */ /* 0x000fec0003800000 */
[----:B------:R-:W-:-:S13]  /*4a40*/  ISETP.NE.AND P0, PT, R79, R90, PT ;  /* 0x0000005a4f00720c */ /* 0x000fda0003f05270 */
[----:B------:R-:W-:Y:S06]  /*4a50*/  BAR.RED.AND.DEFER_BLOCKING 0x0, P0 ;  /* 0x0000000000007b1d */ /* 0x000fec0000014400 */
[----:B------:R-:W1:Y:S02]  /*4a60*/  B2R.RESULT RZ, P0 ;  /* 0x0000000000ff731c */ /* 0x000e640000004000 */
[----:B-1----:R-:W-:Y:S05]  /*4a70*/  @!P0 BRA `(.L_x_14) ;  /* 0x0000000000288947 */ /* 0x002fea0003800000 */
[----:B------:R-:W-:-:S13]  /*4a80*/  ISETP.NE.AND P1, PT, R74, RZ, PT ;  /* 0x000000ff4a00720c */ /* 0x000fda0003f25270 */
.L_x_16:
[----:B------:R-:W-:Y:S05]  /*4a90*/  YIELD ;  /* 0x0000000000007946 */ /* 0x000fea0003800000 */
[----:B-1---5:R-:W-:Y:S05]  /*4aa0*/  @P1 BRA `(.L_x_15) ;  /* 0x0000000000081947 */ /* 0x022fea0003800000 */
[----:B------:R1:W2:Y:S04]  /*4ab0*/  LDG.E.STRONG.GPU R79, desc[UR22][R110.64] ;  /* 0x000000166e4f7981 */ /* 0x0002a8000c1ef900 */
[----:B--2---:R-:W-:Y:S01]  /*4ac0*/  CCTL.IVALL ;  /* 0x00000000ff00798f */ /* 0x004fe20002000000 */
.L_x_15:
[----:B------:R-:W-:Y:S01]  /*4ad0*/  ISETP.NE.AND P0, PT, R79, R90, PT ;  /* 0x0000005a4f00720c */ /* 0x000fe20003f05270 */
[----:B------:R-:W-:-:S12]  /*4ae0*/  WARPSYNC.ALL ;  /* 0x0000000000007948 */ /* 0x000fd80003800000 */
[----:B------:R-:W-:Y:S06]  /*4af0*/  BAR.RED.AND.DEFER_BLOCKING 0x0, P0 ;  /* 0x0000000000007b1d */ /* 0x000fec0000014400 */
[----:B------:R-:W2:Y:S02]  /*4b00*/  B2R.RESULT RZ, P0 ;  /* 0x0000000000ff731c */ /* 0x000ea40000004000 */
[----:B--2---:R-:W-:Y:S05]  /*4b10*/  @P0 BRA `(.L_x_16) ;  /* 0xfffffffc00dc0947 */ /* 0x004fea000383ffff */
.L_x_14:
[----:B------:R-:W-:Y:S05]  /*4b20*/  WARPSYNC.ALL ;  /* 0x0000000000007948 */ /* 0x000fea0003800000 */
[----:B------:R-:W-:Y:S01]  /*4b30*/  ISETP.NE.AND P0, PT, R90, RZ, PT ;  /* 0x000000ff5a00720c */ /* 0x000fe20003f05270 */
[----:B------:R-:W2:Y:S08]  /*4b40*/  LDC.64 R70, c[0x0][0x428] ;  /* 0x00010a00ff467b82 */ /* 0x000eb00000000a00 */
[----:B------:R-:W-:Y:S01]  /*4b50*/  BAR.SYNC.DEFER_BLOCKING 0x0 ;  /* 0x0000000000007b1d */ /* 0x000fe20000010000 */
[----:B------:R-:W-:-:S02]  /*4b60*/  SEL R116, R116, R80, !P0 ;  /* 0x0000005074747207 */ /* 0x000fc40004000000 */
[----:B------:R-:W-:Y:S02]  /*4b70*/  SEL R107, R107, R81, !P0 ;  /* 0x000000516b6b7207 */ /* 0x000fe40004000000 */
[----:B------:R-:W-:Y:S01]  /*4b80*/  SEL R2, R2, R68, !P0 ;  /* 0x0000004402027207 */ /* 0x000fe20004000000 */
[----:B------:R-:W3:Y:S02]  /*4b90*/  LDCU.64 UR4, c[0x0][0x460] ;  /* 0x00008c00ff0477ac */ /* 0x000ee40008000a00 */
[----:B------:R-:W4:Y:S01]  /*4ba0*/  LDC.64 R72, c[0x0][0x440] ;  /* 0x00011000ff487b82 */ /* 0x000f220000000a00 */
[----:B------:R-:W-:-:S07]  /*4bb0*/  SEL R3, R3, R69, !P0 ;  /* 0x0000004503037207 */ /* 0x000fce0004000000 */
[----:B------:R-:W1:Y:S08]  /*4bc0*/  LDC.64 R78, c[0x0][0x420] ;  /* 0x00010800ff4e7b82 */ /* 0x000e700000000a00 */
[----:B--2---:R-:W2:Y:S01]  /*4bd0*/  @P0 LDC R70, c[0x0][0x468] ;  /* 0x00011a00ff460b82 */ /* 0x004ea20000000800 */
[----:B---3--:R-:W-:Y:S02]  /*4be0*/  IMAD.U32 R87, RZ, RZ, UR4 ;  /* 0x00000004ff577e24 */ /* 0x008fe4000f8e00ff */
[----:B------:R-:W-:-:S05]  /*4bf0*/  IMAD.U32 R86, RZ, RZ, UR5 ;  /* 0x00000005ff567e24 */ /* 0x000fca000f8e00ff */
[----:B------:R-:W3:Y:S08]  /*4c00*/  @P0 LDC R71, c[0x0][0x46c] ;  /* 0x00011b00ff470b82 */ /* 0x000ef00000000800 */
[----:B----4-:R-:W2:Y:S01]  /*4c10*/  @P0 LDC R72, c[0x0][0x480] ;  /* 0x00012000ff480b82 */ /* 0x010ea20000000800 */
[----:B-1----:R-:W-:Y:S02]  /*4c20*/  SEL R92, R78, R87, !P0 ;  /* 0x000000574e5c7207 */ /* 0x002fe40004000000 */
[----:B------:R-:W-:-:S05]  /*4c30*/  SEL R91, R79, R86, !P0 ;  /* 0x000000564f5b7207 */ /* 0x000fca0004000000 */
[----:B------:R-:W1:Y:S01]  /*4c40*/  @P0 LDC R73, c[0x0][0x484] ;  /* 0x00012100ff490b82 */ /* 0x000e620000000800 */
[----:B------:R-:W-:Y:S01]  /*4c50*/  @!PT LDS RZ, [RZ] ;  /* 0x00000000fffff984 */ /* 0x000fe20000000800 */
[----:B------:R-:W-:Y:S01]  /*4c60*/  @!PT LDS RZ, [RZ] ;  /* 0x00000000fffff984 */ /* 0x000fe20000000800 */
[----:B------:R-:W-:Y:S01]  /*4c70*/  @!PT LDS RZ, [RZ] ;  /* 0x00000000fffff984 */ /* 0x000fe20000000800 */
[----:B------:R-:W-:Y:S01]  /*4c80*/  @!PT LDS RZ, [RZ] ;  /* 0x00000000fffff984 */ /* 0x000fe20000000800 */
[----:B------:R-:W-:Y:S06]  /*4c90*/  MEMBAR.SC.GPU ;  /* 0x0000000000007992 */ /* 0x000fec0000002000 */
[----:B------:R-:W-:-:S00]  /*4ca0*/  ERRBAR ;  /* 0x00000000000079ab */ /* 0x000fc00000000000 */
[----:B------:R-:W-:Y:S06]  /*4cb0*/  CGAERRBAR ;  /* 0x00000000000075ab */ /* 0x000fec0000000000 */
[----:B------:R-:W-:Y:S01]  /*4cc0*/  CCTL.IVALL ;  /* 0x00000000ff00798f */ /* 0x000fe20002000000 */
.L_x_13:
[----:B------:R-:W4:Y:S01]  /*4cd0*/  LDC R74, c[0x0][0x398] ;  /* 0x0000e600ff4a7b82 */ /* 0x000f220000000800 */
[----:B------:R-:W-:Y:S01]  /*4ce0*/  IMAD.MOV.U32 R79, RZ, RZ, -0x1 ;  /* 0xffffffffff4f7424 */ /* 0x000fe200078e00ff */
[----:B------:R-:W-:Y:S01]  /*4cf0*/  DSETP.NEU.AND P0, PT, R112, RZ, PT ;  /* 0x000000ff7000722a */ /* 0x000fe20003f0d000 */
[----:B------:R-:W-:Y:S03]  /*4d00*/  BSSY.RECONVERGENT B2, `(.L_x_17) ;  /* 0x0001635000027945 */ /* 0x000fe60003800200 */
[-C--:B----4-:R-:W-:Y:S02]  /*4d10*/  SHF.L.U32 R79, R79, R74.reuse, RZ ;  /* 0x0000004a4f4f7219 */ /* 0x090fe400000006ff */
[----:B------:R-:W-:Y:S02]  /*4d20*/  SHF.L.U32 R74, R109, R74, RZ ;  /* 0x0000004a6d4a7219 */ /* 0x000fe400000006ff */
[----:B------:R-:W-:-:S05]  /*4d30*/  LOP3.LUT R79, R0, R79, RZ, 0x30, !PT ;  /* 0x0000004f004f7212 */ /* 0x000fca00078e30ff */
[----:B------:R-:W-:-:S05]  /*4d40*/  IMAD.IADD R74, R74, 0x1, R79 ;  /* 0x000000014a4a7824 */ /* 0x000fca00078e024f */
[----:B------:R-:W-:Y:S01]  /*4d50*/  LEA R74, R74, 0x40, 0x6 ;  /* 0x000000404a4a7811 */ /* 0x000fe200078e30ff */
[----:B------:R-:W-:Y:S06]  /*4d60*/  @!P0 BRA `(.L_x_18) ;  /* 0x000000e800ac8947 */ /* 0x000fec0003800000 */
[----:B------:R-:W-:Y:S01]  /*4d70*/  ISETP.GE.AND P0, PT, R77, R74, PT ;  /* 0x0000004a4d00720c */ /* 0x000fe20003f06270 */
[----:B------:R-:W-:-:S12]  /*4d80*/  BSSY.RECONVERGENT B1, `(.L_x_19) ;  /* 0x00001b2000017945 */ /* 0x000fd80003800200 */
[----:B------:R-:W-:Y:S05]  /*4d90*/  @!P0 BRA `(.L_x_20) ;  /* 0x0000000000a88947 */ /* 0x000fea0003800000 */
[----:B------:R-:W1:Y:S01]  /*4da0*/  LDCU.64 UR8, c[0x0][0x380] ;  /* 0x00007000ff0877ac */ /* 0x000e620008000a00 */
[----:B------:R-:W-:Y:S01]  /*4db0*/  CS2R R88, SRZ ;  /* 0x0000000000587805 */ /* 0x000fe2000001ff00 */
[C---:B------:R-:W-:Y:S01]  /*4dc0*/  VIADD R74, R95.reuse, 0x1 ;  /* 0x000000015f4a7836 */ /* 0x040fe20000000000 */
[----:B------:R-:W-:Y:S02]  /*4dd0*/  CS2R R86, SRZ ;  /* 0x0000000000567805 */ /* 0x000fe4000001ff00 */
[----:B-1----:R-:W-:Y:S02]  /*4de0*/  ISETP.GE.AND P0, PT, R94, UR9, PT ;  /* 0x000000095e007c0c */ /* 0x002fe4000bf06270 */
[----:B------:R-:W-:Y:S02]  /*4df0*/  ISETP.GE.AND P6, PT, R76, UR9, PT ;  /* 0x000000094c007c0c */ /* 0x000fe4000bfc6270 */
[C---:B------:R-:W-:Y:S02]  /*4e00*/  ISETP.LT.AND P2, PT, R95.reuse, UR8, !P0 ;  /* 0x000000085f007c0c */ /* 0x040fe4000c741270 */
[----:B------:R-:W-:-:S02]  /*4e10*/  ISETP.LT.AND P1, PT, R95, UR8, !P6 ;  /* 0x000000085f007c0c */ /* 0x000fc4000f721270 */
[C---:B------:R-:W-:Y:S02]  /*4e20*/  ISETP.LT.AND P3, PT, R74.reuse, UR8, !P6 ;  /* 0x000000084a007c0c */ /* 0x040fe4000f761270 */
[----:B------:R-:W-:-:S07]  /*4e30*/  ISETP.LT.AND P4, PT, R74, UR8, !P0 ;  /* 0x000000084a007c0c */ /* 0x000fce000c781270 */
[----:B------:R-:W-:-:S05]  /*4e40*/  @P2 IMAD.MOV.U32 R106, RZ, RZ, R116 ;  /* 0x000000ffff6a2224 */ /* 0x000fca00078e0074 */
[----:B------:R1:W4:Y:S01]  /*4e50*/  @P2 LDG.E.LTC128B.64 R88, desc[UR22][R106.64] ;  /* 0x000000166a582981 */ /* 0x000322000c1e1b20 */
[----:B------:R-:W-:Y:S01]  /*4e60*/  VIADD R74, R95, 0x2 ;  /* 0x000000025f4a7836 */ /* 0x000fe20000000000 */
[----:B------:R-:W-:-:S04]  /*4e70*/  CS2R R82, SRZ ;  /* 0x0000000000527805 */ /* 0x000fc8000001ff00 */
[----:B------:R-:W-:Y:S01]  /*4e80*/  ISETP.LT.AND P2, PT, R74, UR8, !P0 ;  /* 0x000000084a007c0c */ /* 0x000fe2000c741270 */
[----:B-1----:R-:W-:-:S05]  /*4e90*/  @P1 IMAD.MOV.U32 R106, RZ, RZ, R116 ;  /* 0x000000ffff6a1224 */ /* 0x002fca00078e0074 */
[----:B------:R-:W4:Y:S01]  /*4ea0*/  @P1 LDG.E.LTC128B.64 R86, desc[UR22][R106.64+0x100] ;  /* 0x000100166a561981 */ /* 0x000f22000c1e1b20 */
[----:B--2---:R-:W-:Y:S02]  /*4eb0*/  IADD3 R76, P1, PT, R70, R116, RZ ;  /* 0x00000074464c7210 */ /* 0x004fe40007f3e0ff */
[----:B------:R-:W-:-:S03]  /*4ec0*/  CS2R R84, SRZ ;  /* 0x0000000000547805 */ /* 0x000fc6000001ff00 */
[----:B---3--:R-:W-:Y:S01]  /*4ed0*/  IMAD.X R77, R71, 0x1, R107, P1 ;  /* 0x00000001474d7824 */ /* 0x008fe200008e066b */
[----:B------:R-:W-:Y:S01]  /*4ee0*/  ISETP.LT.AND P1, PT, R74, UR8, !P6 ;  /* 0x000000084a007c0c */ /* 0x000fe2000f721270 */
[----:B------:R-:W-:Y:S02]  /*4ef0*/  @P3 IMAD.MOV.U32 R100, RZ, RZ, R76 ;  /* 0x000000ffff643224 */ /* 0x000fe400078e004c */
[----:B------:R-:W-:Y:S01]  /*4f00*/  @P3 IMAD.MOV.U32 R101, RZ, RZ, R77 ;  /* 0x000000ffff653224 */ /* 0x000fe200078e004d */
[----:B------:R1:W4:Y:S01]  /*4f10*/  @P4 LDG.E.LTC128B.64 R84, desc[UR22][R76.64] ;  /* 0x000000164c544981 */ /* 0x000322000c1e1b20 */
[----:B------:R-:W-:-:S03]  /*4f20*/  VIADD R74, R95, 0x3 ;  /* 0x000000035f4a7836 */ /* 0x000fc60000000000 */
[----:B------:R2:W4:Y:S01]  /*4f30*/  @P3 LDG.E.LTC128B.64 R82, desc[UR22][R100.64+0x100] ;  /* 0x0001001664523981 */ /* 0x000522000c1e1b20 */
[----:B------:R-:W-:Y:S02]  /*4f40*/  IADD3 R98, P3, PT, R70, R76, RZ ;  /* 0x0000004c46627210 */ /* 0x000fe40007f7e0ff */
[----:B------:R-:W-:Y:S02]  /*4f50*/  CS2R R80, SRZ ;  /* 0x0000000000507805 */ /* 0x000fe4000001ff00 */
[----:B------:R-:W-:Y:S02]  /*4f60*/  ISETP.LT.AND P0, PT, R74, UR8, !P0 ;  /* 0x000000084a007c0c */ /* 0x000fe4000c701270 */
[----:B------:R-:W-:Y:S01]  /*4f70*/  CS2R R78, SRZ ;  /* 0x00000000004e7805 */ /* 0x000fe2000001ff00 */
[----:B------:R-:W-:Y:S01]  /*4f80*/  IMAD.X R99, R71, 0x1, R77, P3 ;  /* 0x0000000147637824 */ /* 0x000fe200018e064d */
[----:B------:R-:W-:-:S04]  /*4f90*/  IADD3 R96, P3, PT, R70, R98, RZ ;  /* 0x0000006246607210 */ /* 0x000fc80007f7e0ff */
[----:B------:R2:W4:Y:S01]  /*4fa0*/  @P2 LDG.E.LTC128B.64 R80, desc[UR22][R98.64] ;  /* 0x0000001662502981 */ /* 0x000522000c1e1b20 */
[----:B------:R-:W-:-:S03]  /*4fb0*/  IMAD.X R97, R71, 0x1, R99, P3 ;  /* 0x0000000147617824 */ /* 0x000fc600018e0663 */
[----:B------:R2:W4:Y:S01]  /*4fc0*/  @P1 LDG.E.LTC128B.64 R78, desc[UR22][R98.64+0x100] ;  /* 0x00010016624e1981 */ /* 0x000522000c1e1b20 */
[----:B-1----:R-:W-:-:S06]  /*4fd0*/  CS2R R76, SRZ ;  /* 0x00000000004c7805 */ /* 0x002fcc000001ff00 */
[----:B------:R2:W4:Y:S01]  /*4fe0*/  @P0 LDG.E.LTC128B.64 R76, desc[UR22][R96.64] ;  /* 0x00000016604c0981 */ /* 0x000522000c1e1b20 */
[----:B------:R-:W-:Y:S02]  /*4ff0*/  ISETP.LT.AND P6, PT, R74, UR8, !P6 ;  /* 0x000000084a007c0c */ /* 0x000fe4000f7c1270 */
[----:B------:R-:W-:-:S11]  /*5000*/  CS2R R74, SRZ ;  /* 0x00000000004a7805 */ /* 0x000fd6000001ff00 */
[----:B------:R-:W-:Y:S05]  /*5010*/  @!P6 BRA `(.L_x_21) ;  /* 0x000000180020e947 */ /* 0x000fea0003800000 */
[----:B------:R1:W4:Y:S01]  /*5020*/  LDG.E.LTC128B.64 R74, desc[UR22][R96.64+0x100] ;  /* 0x00010016604a7981 */ /* 0x000322000c1e1b20 */
[----:B------:R-:W-:Y:S05]  /*5030*/  BRA `(.L_x_21) ;  /* 0x0000001800187947 */ /* 0x000fea0003800000 */
.L_x_20:
[----:B------:R-:W-:Y:S01]  /*5040*/  IADD3 R80, P0, PT, -R2, R116, RZ ;  /* 0x0000007402507210 */ /* 0x000fe20007f1e1ff */
[----:B------:R-:W-:Y:S04]  /*5050*/  BSSY.RECONVERGENT B0, `(.L_x_22) ;  /* 0x0000028000007945 */ /* 0x000fe80003800200 */
[----:B------:R-:W-:-:S05]  /*5060*/  IMAD.X R81, R107, 0x1, ~R3, P0 ;  /* 0x000000016b517824 */ /* 0x000fca00000e0e03 */
[----:B------:R-:W-:-:S04]  /*5070*/  LOP3.LUT R74, R81, R91, RZ, 0xfc, !PT ;  /* 0x0000005b514a7212 */ /* 0x000fc800078efcff */
[----:B------:R-:W-:-:S13]  /*5080*/  ISETP.NE.U32.AND P0, PT, R74, RZ, PT ;  /* 0x000000ff4a00720c */ /* 0x000fda0003f05070 */
[----:B------:R-:W-:Y:S05]  /*5090*/  @P0 BRA `(.L_x_23) ;  /* 0x0000000000580947 */ /* 0x000fea0003800000 */
[----:B------:R-:W4:Y:S01]  /*50a0*/  I2F.U32.RP R79, R92 ;  /* 0x0000005c004f7306 */ /* 0x000f220000209000 */
[----:B------:R-:W-:Y:S01]  /*50b0*/  IMAD.MOV.U32 R82, RZ, RZ, RZ ;  /* 0x000000ffff527224 */ /* 0x000fe200078e00ff */
[----:B------:R-:W-:-:S06]  /*50c0*/  ISETP.NE.U32.AND P0, PT, R92, RZ, PT ;  /* 0x000000ff5c00720c */ /* 0x000fcc0003f05070 */
[----:B----4-:R-:W4:Y:S02]  /*50d0*/  MUFU.RCP R77, R79 ;  /* 0x0000004f004d7308 */ /* 0x010f240000001000 */
[----:B----4-:R-:W-:-:S06]  /*50e0*/  IADD3 R77, PT, PT, R77, 0xffffffe, RZ ;  /* 0x0ffffffe4d4d7810 */ /* 0x010fcc0007ffe0ff */
[----:B------:R-:W4:Y:S02]  /*50f0*/  F2I.FTZ.U32.TRUNC.NTZ R83, R77 ;  /* 0x0000004d00537305 */ /* 0x000f24000021f000 */
[----:B----4-:R-:W-:-:S05]  /*5100*/  IADD3 R74, PT, PT, RZ, -R83, RZ ;  /* 0x80000053ff4a7210 */ /* 0x010fca0007ffe0ff */
[----:B------:R-:W-:-:S04]  /*5110*/  IMAD R74, R74, R92, RZ ;  /* 0x0000005c4a4a7224 */ /* 0x000fc800078e02ff */
[----:B------:R-:W-:-:S06]  /*5120*/  IMAD.HI.U32 R75, R83, R74, R82 ;  /* 0x0000004a534b7227 */ /* 0x000fcc00078e0052 */
[----:B------:R-:W-:-:S05]  /*5130*/  IMAD.HI.U32 R78, R75, R80, RZ ;  /* 0x000000504b4e7227 */ /* 0x000fca00078e00ff */
[----:B------:R-:W-:-:S05]  /*5140*/  IADD3 R75, PT, PT, -R78, RZ, RZ ;  /* 0x000000ff4e4b7210 */ /* 0x000fca0007ffe1ff */
[----:B------:R-:W-:-:S05]  /*5150*/  IMAD R75, R92, R75, R80 ;  /* 0x0000004b5c4b7224 */ /* 0x000fca00078e0250 */
[----:B------:R-:W-:-:S13]  /*5160*/  ISETP.GE.U32.AND P2, PT, R75, R92, PT ;  /* 0x0000005c4b00720c */ /* 0x000fda0003f46070 */
[----:B------:R-:W-:Y:S01]  /*5170*/  @P2 IMAD.IADD R75, R75, 0x1, -R92 ;  /* 0x000000014b4b2824 */ /* 0x000fe200078e0a5c */
[----:B------:R-:W-:-:S04]  /*5180*/  @P2 IADD3 R78, PT, PT, R78, 0x1, RZ ;  /* 0x000000014e4e2810 */ /* 0x000fc80007ffe0ff */
[----:B------:R-:W-:Y:S01]  /*5190*/  ISETP.GE.U32.AND P1, PT, R75, R92, PT ;  /* 0x0000005c4b00720c */ /* 0x000fe20003f26070 */
[----:B------:R-:W-:-:S12]  /*51a0*/  IMAD.MOV.U32 R75, RZ, RZ, RZ ;  /* 0x000000ffff4b7224 */ /* 0x000fd800078e00ff */
[----:B------:R-:W-:Y:S01]  /*51b0*/  @P1 VIADD R78, R78, 0x1 ;  /* 0x000000014e4e1836 */ /* 0x000fe20000000000 */
[----:B------:R-:W-:-:S04]  /*51c0*/  @!P0 LOP3.LUT R78, RZ, R92, RZ, 0x33, !PT ;  /* 0x0000005cff4e8212 */ /* 0x000fc800078e33ff */
[----:B------:R-:W-:-:S05]  /*51d0*/  IADD3 R77, PT, PT, -R78, RZ, RZ ;  /* 0x000000ff4e4d7210 */ /* 0x000fca0007ffe1ff */
[----:B------:R-:W-:Y:S01]  /*51e0*/  IMAD R82, R92, R77, R80 ;  /* 0x0000004d5c527224 */ /* 0x000fe200078e0250 */
[----:B------:R-:W-:Y:S05]  /*51f0*/  BRA `(.L_x_24) ;  /* 0x0000000000347947 */ /* 0x000fea0003800000 */
.L_x_23:
[----:B------:R-:W-:Y:S01]  /*5200*/  IMAD.MOV.U32 R98, RZ, RZ, R80 ;  /* 0x000000ffff627224 */ /* 0x000fe200078e0050 */
[----:B------:R-:W-:Y:S01]  /*5210*/  MOV R103, R92 ;  /* 0x0000005c00677202 */ /* 0x000fe20000000f00 */
[----:B------:R-:W-:Y:S01]  /*5220*/  IMAD.MOV.U32 R97, RZ, RZ, R81 ;  /* 0x000000ffff617224 */ /* 0x000fe200078e0051 */
[----:B------:R-:W-:Y:S02]  /*5230*/  MOV R106, R91 ;  /* 0x0000005b006a7202 */ /* 0x000fe40000000f00 */
[----:B------:R-:W-:Y:S02]  /*5240*/  MOV R104, 0x5260 ;  /* 0x0000526000687802 */ /* 0x000fe40000000f00 */
[----:B-123-5:R-:W-:Y:S05]  /*5250*/  CALL.REL.NOINC `($__internal_0_$__cuda_sm20_div_u64) ;  /* 0x0000015c00c87944 */ /* 0x02efea0003c00000 */
[-C--:B------:R-:W-:Y:S02]  /*5260*/  IADD3 R75, P0, PT, RZ, -R99.reuse, RZ ;  /* 0x80000063ff4b7210 */ /* 0x080fe40007f1e0ff */
[----:B------:R-:W-:Y:S02]  /*5270*/  MOV R78, R99 ;  /* 0x00000063004e7202 */ /* 0x000fe40000000f00 */
[----:B------:R-:W-:Y:S01]  /*5280*/  IADD3.X R77, PT, PT, RZ, ~R98, RZ, P0, !PT ;  /* 0x80000062ff4d7210 */ /* 0x000fe200007fe4ff */
[----:B------:R-:W-:-:S04]  /*5290*/  IMAD.WIDE.U32 R82, R92, R75, R80 ;  /* 0x0000004b5c527225 */ /* 0x000fc800078e0050 */
[----:B------:R-:W-:-:S04]  /*52a0*/  IMAD R74, R77, R92, RZ ;  /* 0x0000005c4d4a7224 */ /* 0x000fc800078e02ff */
[----:B------:R-:W-:-:S05]  /*52b0*/  IMAD R74, R91, R75, R74 ;  /* 0x0000004b5b4a7224 */ /* 0x000fca00078e024a */
[----:B------:R-:W-:Y:S02]  /*52c0*/  IADD3 R75, PT, PT, R83, R74, RZ ;  /* 0x0000004a534b7210 */ /* 0x000fe40007ffe0ff */
.L_x_24:
[----:B------:R-:W-:Y:S05]  /*52d0*/  BSYNC.RECONVERGENT B0 ;  /* 0x0000000000007941 */ /* 0x000fea0003800200 */
.L_x_22:
[----:B------:R-:W1:Y:S01]  /*52e0*/  LDCU.64 UR4, c[0x0][0x380] ;  /* 0x00007000ff0477ac */ /* 0x000e620008000a00 */
[--C-:B------:R-:W-:Y:S02]  /*52f0*/  SHF.R.U64 R77, R82, 0x3, R75.reuse ;  /* 0x00000003524d7819 */ /* 0x100fe4000000124b */
[----:B------:R-:W-:Y:S02]  /*5300*/  CS2R R88, SRZ ;  /* 0x0000000000587805 */ /* 0x000fe4000001ff00 */
[----:B------:R-:W-:Y:S02]  /*5310*/  SHF.R.U32.HI R74, RZ, 0x3, R75 ;  /* 0x00000003ff4a7819 */ /* 0x000fe4000001164b */
[----:B------:R-:W-:Y:S02]  /*5320*/  ISETP.GE.U32.AND P2, PT, R78, R77, PT ;  /* 0x0000004d4e00720c */ /* 0x000fe40003f46070 */
[----:B------:R-:W-:Y:S02]  /*5330*/  SHF.R.S32.HI R77, RZ, 0x1f, R78 ;  /* 0x0000001fff4d7819 */ /* 0x000fe4000001144e */
[----:B-1----:R-:W-:-:S04]  /*5340*/  ISETP.GE.AND P1, PT, R94, UR5, PT ;  /* 0x000000055e007c0c */ /* 0x002fc8000bf26270 */
[----:B------:R-:W-:-:S04]  /*5350*/  ISETP.LT.AND P0, PT, R95, UR4, !P1 ;  /* 0x000000045f007c0c */ /* 0x000fc8000cf01270 */
[----:B------:R-:W-:-:S13]  /*5360*/  ISETP.GE.U32.AND.EX P0, PT, R77, R74, P0, P2 ;  /* 0x0000004a4d00720c */ /* 0x000fda0000706120 */
[----:B------:R-:W-:-:S05]  /*5370*/  @P0 IMAD.MOV.U32 R106, RZ, RZ, R116 ;  /* 0x000000ffff6a0224 */ /* 0x000fca00078e0074 */
[----:B------:R1:W4:Y:S01]  /*5380*/  @P0 LDG.E.LTC128B.64 R88, desc[UR22][R106.64] ;  /* 0x000000166a580981 */ /* 0x000322000c1e1b20 */
[----:B------:R-:W-:Y:S01]  /*5390*/  IADD3 R75, P0, PT, R80, 0x100, RZ ;  /* 0x00000100504b7810 */ /* 0x000fe20007f1e0ff */
[----:B------:R-:W-:Y:S04]  /*53a0*/  BSSY.RECONVERGENT B0, `(.L_x_25) ;  /* 0x000001f000007945 */ /* 0x000fe80003800200 */
[----:B------:R-:W-:-:S05]  /*53b0*/  IMAD.X R74, RZ, RZ, R81, P0 ;  /* 0x000000ffff4a7224 */ /* 0x000fca00000e0651 */
[----:B------:R-:W-:-:S04]  /*53c0*/  LOP3.LUT R79, R74, R91, RZ, 0xfc, !PT ;  /* 0x0000005b4a4f7212 */ /* 0x000fc800078efcff */
[----:B------:R-:W-:-:S13]  /*53d0*/  ISETP.NE.U32.AND P0, PT, R79, RZ, PT ;  /* 0x000000ff4f00720c */ /* 0x000fda0003f05070 */
[----:B-1----:R-:W-:Y:S05]  /*53e0*/  @P0 BRA `(.L_x_26) ;  /* 0x0000000000500947 */ /* 0x002fea0003800000 */
[----:B------:R-:W1:Y:S01]  /*53f0*/  I2F.U32.RP R82, R92 ;  /* 0x0000005c00527306 */ /* 0x000e620000209000 */
[----:B------:R-:W-:Y:S02]  /*5400*/  MOV R80, RZ ;  /* 0x000000ff00507202 */ /* 0x000fe40000000f00 */
[----:B------:R-:W-:-:S05]  /*5410*/  MOV R105, RZ ;  /* 0x000000ff00697202 */ /* 0x000fca0000000f00 */
[----:B-1----:R-:W1:Y:S02]  /*5420*/  MUFU.RCP R81, R82 ;  /* 0x0000005200517308 */ /* 0x002e640000001000 */
[----:B-1----:R-:W-:-:S06]  /*5430*/  VIADD R81, R81, 0xffffffe ;  /* 0x0ffffffe51517836 */ /* 0x002fcc0000000000 */
[----:B------:R-:W1:Y:S02]  /*5440*/  F2I.FTZ.U32.TRUNC.NTZ R81, R81 ;  /* 0x0000005100517305 */ /* 0x000e64000021f000 */
[----:B-1----:R-:W-:-:S04]  /*5450*/  IMAD.MOV R79, RZ, RZ, -R81 ;  /* 0x000000ffff4f7224 */ /* 0x002fc800078e0a51 */
[----:B------:R-:W-:-:S04]  /*5460*/  IMAD R79, R79, R92, RZ ;  /* 0x0000005c4f4f7224 */ /* 0x000fc800078e02ff */
[----:B------:R-:W-:-:S06]  /*5470*/  IMAD.HI.U32 R80, R81, R79, R80 ;  /* 0x0000004f51507227 */ /* 0x000fcc00078e0050 */
[----:B------:R-:W-:-:S04]  /*5480*/  IMAD.HI.U32 R79, R80, R75, RZ ;  /* 0x0000004b504f7227 */ /* 0x000fc800078e00ff */
[----:B------:R-:W-:-:S04]  /*5490*/  IMAD.MOV R79, RZ, RZ, -R79 ;  /* 0x000000ffff4f7224 */ /* 0x000fc800078e0a4f */
[----:B------:R-:W-:-:S05]  /*54a0*/  IMAD R79, R92, R79, R75 ;  /* 0x0000004f5c4f7224 */ /* 0x000fca00078e024b */
[----:B------:R-:W-:-:S13]  /*54b0*/  ISETP.GE.U32.AND P0, PT, R79, R92, PT ;  /* 0x0000005c4f00720c */ /* 0x000fda0003f06070 */
[-C--:B------:R-:W-:Y:S02]  /*54c0*/  @P0 IADD3 R79, PT, PT, R79, -R92.reuse, RZ ;  /* 0x8000005c4f4f0210 */ /* 0x080fe40007ffe0ff */
[----:B------:R-:W-:Y:S02]  /*54d0*/  ISETP.NE.U32.AND P0, PT, R92, RZ, PT ;  /* 0x000000ff5c00720c */ /* 0x000fe40003f05070 */
[----:B------:R-:W-:-:S13]  /*54e0*/  ISETP.GE.U32.AND P2, PT, R79, R92, PT ;  /* 0x0000005c4f00720c */ /* 0x000fda0003f46070 */
[----:B------:R-:W-:Y:S01]  /*54f0*/  @P2 IMAD.IADD R79, R79, 0x1, -R92 ;  /* 0x000000014f4f2824 */ /* 0x000fe200078e0a5c */
[----:B------:R-:W-:-:S04]  /*5500*/  @!P0 LOP3.LUT R79, RZ, R92, RZ, 0x33, !PT ;  /* 0x0000005cff4f8212 */ /* 0x000fc800078e33ff */
[----:B------:R-:W-:Y:S01]  /*5510*/  MOV R104, R79 ;  /* 0x0000004f00687202 */ /* 0x000fe20000000f00 */
[----:B------:R-:W-:Y:S05]  /*5520*/  BRA `(.L_x_27) ;  /* 0x0000000000187947 */ /* 0x000fea0003800000 */
.L_x_26:
[----:B------:R-:W-:Y:S01]  /*5530*/  IMAD.MOV.U32 R103, RZ, RZ, R75 ;  /* 0x000000ffff677224 */ /* 0x000fe200078e004b */
[----:B------:R-:W-:Y:S01]  /*5540*/  MOV R102, R92 ;  /* 0x0000005c00667202 */ /* 0x000fe20000000f00 */
[----:B------:R-:W-:Y:S01]  /*5550*/  IMAD.MOV.U32 R101, RZ, RZ, R74 ;  /* 0x000000ffff657224 */ /* 0x000fe200078e004a */
[----:B------:R-:W-:Y:S02]  /*5560*/  MOV R99, R91 ;  /* 0x0000005b00637202 */ /* 0x000fe40000000f00 */
[----:B------:R-:W-:Y:S02]  /*5570*/  MOV R100, 0x5590 ;  /* 0x0000559000647802 */ /* 0x000fe40000000f00 */
[----:B--2345:R-:W-:Y:S05]  /*5580*/  CALL.REL.NOINC `($__internal_1_$__cuda_sm20_rem_u64) ;  /* 0x0000016000107944 */ /* 0x03cfea0003c00000 */
.L_x_27:
[----:B------:R-:W-:Y:S05]  /*5590*/  BSYNC.RECONVERGENT B0 ;  /* 0x0000000000007941 */ /* 0x000fea0003800200 */
.L_x_25:
[----:B------:R-:W1:Y:S01]  /*55a0*/  LDCU.64 UR4, c[0x0][0x380] ;  /* 0x00007000ff0477ac */ /* 0x000e620008000a00 */
[--C-:B------:R-:W-:Y:S02]  /*55b0*/  SHF.R.U64 R79, R104, 0x3, R105.reuse ;  /* 0x00000003684f7819 */ /* 0x100fe40000001269 */
[----:B------:R-:W-:Y:S02]  /*55c0*/  CS2R R86, SRZ ;  /* 0x0000000000567805 */ /* 0x000fe4000001ff00 */
[----:B------:R-:W-:Y:S02]  /*55d0*/  ISETP.GE.U32.AND P3, PT, R78, R79, PT ;  /* 0x0000004f4e00720c */ /* 0x000fe40003f66070 */
[----:B-1----:R-:W-:Y:S02]  /*55e0*/  ISETP.GE.AND P0, PT, R76, UR5, PT ;  /* 0x000000054c007c0c */ /* 0x002fe4000bf06270 */
[----:B------:R-:W-:Y:S02]  /*55f0*/  SHF.R.U32.HI R76, RZ, 0x3, R105 ;  /* 0x00000003ff4c7819 */ /* 0x000fe40000011669 */
[----:B------:R-:W-:-:S04]  /*5600*/  ISETP.LT.AND P2, PT, R95, UR4, !P0 ;  /* 0x000000045f007c0c */ /* 0x000fc8000c741270 */
[----:B------:R-:W-:-:S13]  /*5610*/  ISETP.GE.U32.AND.EX P2, PT, R77, R76, P2, P3 ;  /* 0x0000004c4d00720c */ /* 0x000fda0001746130 */
[----:B------:R-:W-:-:S05]  /*5620*/  @P2 IMAD.MOV.U32 R106, RZ, RZ, R116 ;  /* 0x000000ffff6a2224 */ /* 0x000fca00078e0074 */
[----:B------:R1:W4:Y:S01]  /*5630*/  @P2 LDG.E.LTC128B.64 R86, desc[UR22][R106.64+0x100] ;  /* 0x000100166a562981 */ /* 0x000322000c1e1b20 */
[----:B--2---:R-:W-:Y:S01]  /*5640*/  IADD3 R76, P2, PT, R70, R116, RZ ;  /* 0x00000074464c7210 */ /* 0x004fe20007f5e0ff */
[----:B------:R-:W-:Y:S04]  /*5650*/  BSSY.RECONVERGENT B0, `(.L_x_28) ;  /* 0x000002b000007945 */ /* 0x000fe80003800200 */
[----:B---3--:R-:W-:Y:S01]  /*5660*/  IMAD.X R77, R71, 0x1, R107, P2 ;  /* 0x00000001474d7824 */ /* 0x008fe200010e066b */
[----:B------:R-:W-:-:S05]  /*5670*/  IADD3 R78, P2, PT, -R2, R76, RZ ;  /* 0x0000004c024e7210 */ /* 0x000fca0007f5e1ff */
[----:B------:R-:W-:-:S05]  /*5680*/  IMAD.X R79, R77, 0x1, ~R3, P2 ;  /* 0x000000014d4f7824 */ /* 0x000fca00010e0e03 */
[----:B------:R-:W-:-:S04]  /*5690*/  LOP3.LUT R80, R79, R91, RZ, 0xfc, !PT ;  /* 0x0000005b4f507212 */ /* 0x000fc800078efcff */
[----:B------:R-:W-:-:S13]  /*56a0*/  ISETP.NE.U32.AND P2, PT, R80, RZ, PT ;  /* 0x000000ff5000720c */ /* 0x000fda0003f45070 */
[----:B-1----:R-:W-:Y:S05]  /*56b0*/  @P2 BRA `(.L_x_29) ;  /* 0x0000000000582947 */ /* 0x002fea0003800000 */
[----:B------:R-:W1:Y:S01]  /*56c0*/  I2F.U32.RP R82, R92 ;  /* 0x0000005c00527306 */ /* 0x000e620000209000 */
[----:B------:R-:W-:Y:S01]  /*56d0*/  IMAD.MOV.U32 R80, RZ, RZ, RZ ;  /* 0x000000ffff507224 */ /* 0x000fe200078e00ff */
[----:B------:R-:W-:-:S06]  /*56e0*/  ISETP.NE.U32.AND P2, PT, R92, RZ, PT ;  /* 0x000000ff5c00720c */ /* 0x000fcc0003f45070 */
[----:B-1----:R-:W1:Y:S02]  /*56f0*/  MUFU.RCP R81, R82 ;  /* 0x0000005200517308 */ /* 0x002e640000001000 */
[----:B-1----:R-:W-:-:S06]  /*5700*/  IADD3 R81, PT, PT, R81, 0xffffffe, RZ ;  /* 0x0ffffffe51517810 */ /* 0x002fcc0007ffe0ff */
[----:B------:R-:W1:Y:S02]  /*5710*/  F2I.FTZ.U32.TRUNC.NTZ R81, R81 ;  /* 0x0000005100517305 */ /* 0x000e64000021f000 */
[----:B-1----:R-:W-:-:S05]  /*5720*/  IADD3 R79, PT, PT, RZ, -R81, RZ ;  /* 0x80000051ff4f7210 */ /* 0x002fca0007ffe0ff */
        /* <DEDUP_REMOVED lines=15> */
.L_x_29:
[----:B------:R-:W-:Y:S01]  /*5820*/  IMAD.MOV.U32 R98, RZ, RZ, R78 ;  /* 0x000000ffff627224 */ /* 0x000fe200078e004e */
[----:B------:R-:W-:Y:S01]  /*5830*/  MOV R103, R92 ;  /* 0x0000005c00677202 */ /* 0x000fe20000000f00 */
[----:B------:R-:W-:Y:S01]  /*5840*/  IMAD.MOV.U32 R97, RZ, RZ, R79 ;  /* 0x000000ffff617224 */ /* 0x000fe200078e004f */
[----:B------:R-:W-:Y:S02]  /*5850*/  MOV R106, R91 ;  /* 0x0000005b006a7202 */ /* 0x000fe40000000f00 */
[----:B------:R-:W-:Y:S02]  /*5860*/  MOV R104, 0x5880 ;  /* 0x0000588000687802 */ /* 0x000fe40000000f00 */
[----:B----45:R-:W-:Y:S05]  /*5870*/  CALL.REL.NOINC `($__internal_0_$__cuda_sm20_div_u64) ;  /* 0x0000015800407944 */ /* 0x030fea0003c00000 */
[----:B------:R-:W-:-:S04]  /*5880*/  IADD3 R81, P2, PT, RZ, -R99, RZ ;  /* 0x80000063ff517210 */ /* 0x000fc80007f5e0ff */
[----:B------:R-:W-:-:S05]  /*5890*/  IADD3.X R83, PT, PT, RZ, ~R98, RZ, P2, !PT ;  /* 0x80000062ff537210 */ /* 0x000fca00017fe4ff */
[----:B------:R-:W-:Y:S02]  /*58a0*/  IMAD R80, R83, R92, RZ ;  /* 0x0000005c53507224 */ /* 0x000fe400078e02ff */
[----:B------:R-:W-:-:S04]  /*58b0*/  IMAD.WIDE.U32 R82, R92, R81, R78 ;  /* 0x000000515c527225 */ /* 0x000fc800078e004e */
[----:B------:R-:W-:Y:S01]  /*58c0*/  IMAD R79, R91, R81, R80 ;  /* 0x000000515b4f7224 */ /* 0x000fe200078e0250 */
[----:B------:R-:W-:Y:S02]  /*58d0*/  MOV R80, R99 ;  /* 0x0000006300507202 */ /* 0x000fe40000000f00 */
[----:B------:R-:W-:Y:S02]  /*58e0*/  MOV R78, R82 ;  /* 0x00000052004e7202 */ /* 0x000fe40000000f00 */
[----:B------:R-:W-:Y:S02]  /*58f0*/  IADD3 R79, PT, PT, R79, R83, RZ ;  /* 0x000000534f4f7210 */ /* 0x000fe40007ffe0ff */
.L_x_30:
[----:B------:R-:W-:Y:S05]  /*5900*/  BSYNC.RECONVERGENT B0 ;  /* 0x0000000000007941 */ /* 0x000fea0003800200 */
.L_x_28:
[----:B------:R-:W1:Y:S01]  /*5910*/  LDCU UR4, c[0x0][0x380] ;  /* 0x00007000ff0477ac */ /* 0x000e620008000800 */
[--C-:B------:R-:W-:Y:S01]  /*5920*/  SHF.R.U64 R81, R78, 0x3, R79.reuse ;  /* 0x000000034e517819 */ /* 0x100fe2000000124f */
[----:B------:R-:W-:Y:S01]  /*5930*/  VIADD R78, R95, 0x1 ;  /* 0x000000015f4e7836 */ /* 0x000fe20000000000 */
[----:B------:R-:W-:Y:S02]  /*5940*/  SHF.R.U32.HI R82, RZ, 0x3, R79 ;  /* 0x00000003ff527819 */ /* 0x000fe4000001164f */
[----:B------:R-:W-:Y:S02]  /*5950*/  CS2R R84, SRZ ;  /* 0x0000000000547805 */ /* 0x000fe4000001ff00 */
[----:B------:R-:W-:Y:S02]  /*5960*/  ISETP.GE.U32.AND P2, PT, R80, R81, PT ;  /* 0x000000515000720c */ /* 0x000fe40003f46070 */
[----:B------:R-:W-:Y:S02]  /*5970*/  SHF.R.S32.HI R79, RZ, 0x1f, R80 ;  /* 0x0000001fff4f7819 */ /* 0x000fe40000011450 */
[----:B-1----:R-:W-:-:S04]  /*5980*/  ISETP.LT.AND P1, PT, R78, UR4, !P1 ;  /* 0x000000044e007c0c */ /* 0x002fc8000cf21270 */
[----:B------:R-:W-:-:S13]  /*5990*/  ISETP.GE.U32.AND.EX P1, PT, R79, R82, P1, P2 ;  /* 0x000000524f00720c */ /* 0x000fda0000f26120 */
[----:B------:R1:W4:Y:S01]  /*59a0*/  @P1 LDG.E.LTC128B.64 R84, desc[UR22][R76.64] ;  /* 0x000000164c541981 */ /* 0x000322000c1e1b20 */
[----:B------:R-:W-:Y:S01]  /*59b0*/  IADD3 R75, P1, PT, R70, R75, RZ ;  /* 0x0000004b464b7210 */ /* 0x000fe20007f3e0ff */
[----:B------:R-:W-:Y:S04]  /*59c0*/  BSSY.RECONVERGENT B0, `(.L_x_31) ;  /* 0x000001f000007945 */ /* 0x000fe80003800200 */
[----:B------:R-:W-:-:S05]  /*59d0*/  IMAD.X R74, R71, 0x1, R74, P1 ;  /* 0x00000001474a7824 */ /* 0x000fca00008e064a */
        /* <DEDUP_REMOVED lines=23> */
.L_x_32:
[----:B------:R-:W-:Y:S01]  /*5b50*/  IMAD.MOV.U32 R103, RZ, RZ, R75 ;  /* 0x000000ffff677224 */ /* 0x000fe200078e004b */
[----:B------:R-:W-:Y:S01]  /*5b60*/  MOV R102, R92 ;  /* 0x0000005c00667202 */ /* 0x000fe20000000f00 */
[----:B------:R-:W-:Y:S01]  /*5b70*/  IMAD.MOV.U32 R101, RZ, RZ, R74 ;  /* 0x000000ffff657224 */ /* 0x000fe200078e004a */
[----:B------:R-:W-:Y:S02]  /*5b80*/  MOV R99, R91 ;  /* 0x0000005b00637202 */ /* 0x000fe40000000f00 */
[----:B------:R-:W-:Y:S02]  /*5b90*/  MOV R100, 0x5bb0 ;  /* 0x00005bb000647802 */ /* 0x000fe40000000f00 */
[----:B----45:R-:W-:Y:S05]  /*5ba0*/  CALL.REL.NOINC `($__internal_1_$__cuda_sm20_rem_u64) ;  /* 0x0000015800887944 */ /* 0x030fea0003c00000 */
.L_x_33:
[----:B------:R-:W-:Y:S05]  /*5bb0*/  BSYNC.RECONVERGENT B0 ;  /* 0x0000000000007941 */ /* 0x000fea0003800200 */
.L_x_31:
[----:B------:R-:W1:Y:S01]  /*5bc0*/  LDCU UR4, c[0x0][0x380] ;  /* 0x00007000ff0477ac */ /* 0x000e620008000800 */
[--C-:B------:R-:W-:Y:S02]  /*5bd0*/  SHF.R.U64 R81, R104, 0x3, R105.reuse ;  /* 0x0000000368517819 */ /* 0x100fe40000001269 */
[----:B------:R-:W-:Y:S02]  /*5be0*/  SHF.R.U32.HI R82, RZ, 0x3, R105 ;  /* 0x00000003ff527819 */ /* 0x000fe40000011669 */
[----:B------:R-:W-:Y:S02]  /*5bf0*/  ISETP.GE.U32.AND P1, PT, R80, R81, PT ;  /* 0x000000515000720c */ /* 0x000fe40003f26070 */
[----:B-1----:R-:W-:-:S04]  /*5c00*/  ISETP.LT.AND P0, PT, R78, UR4, !P0 ;  /* 0x000000044e007c0c */ /* 0x002fc8000c701270 */
[----:B------:R-:W-:Y:S02]  /*5c10*/  ISETP.GE.U32.AND.EX P0, PT, R79, R82, P0, P1 ;  /* 0x000000524f00720c */ /* 0x000fe40000706110 */
[----:B------:R-:W-:-:S11]  /*5c20*/  CS2R R82, SRZ ;  /* 0x0000000000527805 */ /* 0x000fd6000001ff00 */
[----:B------:R-:W-:Y:S02]  /*5c30*/  @P0 IMAD.MOV.U32 R96, RZ, RZ, R76 ;  /* 0x000000ffff600224 */ /* 0x000fe400078e004c */
[----:B------:R-:W-:-:S05]  /*5c40*/  @P0 IMAD.MOV.U32 R97, RZ, RZ, R77 ;  /* 0x000000ffff610224 */ /* 0x000fca00078e004d */
[----:B------:R1:W4:Y:S01]  /*5c50*/  @P0 LDG.E.LTC128B.64 R82, desc[UR22][R96.64+0x100] ;  /* 0x0001001660520981 */ /* 0x000322000c1e1b20 */
[----:B------:R-:W-:Y:S01]  /*5c60*/  IADD3 R76, P0, PT, R70, R76, RZ ;  /* 0x0000004c464c7210 */ /* 0x000fe20007f1e0ff */
[----:B------:R-:W-:Y:S04]  /*5c70*/  BSSY.RECONVERGENT B0, `(.L_x_34) ;  /* 0x000002a000007945 */ /* 0x000fe80003800200 */
[----:B------:R-:W-:Y:S01]  /*5c80*/  IMAD.X R77, R71, 0x1, R77, P0 ;  /* 0x00000001474d7824 */ /* 0x000fe200000e064d */
        /* <DEDUP_REMOVED lines=27> */
.L_x_35:
[----:B------:R-:W-:Y:S01]  /*5e40*/  IMAD.MOV.U32 R98, RZ, RZ, R78 ;  /* 0x000000ffff627224 */ /* 0x000fe200078e004e */
[----:B------:R-:W-:Y:S01]  /*5e50*/  MOV R103, R92 ;  /* 0x0000005c00677202 */ /* 0x000fe20000000f00 */
[----:B------:R-:W-:Y:S01]  /*5e60*/  IMAD.MOV.U32 R97, RZ, RZ, R79 ;  /* 0x000000ffff617224 */ /* 0x000fe200078e004f */
[----:B------:R-:W-:Y:S02]  /*5e70*/  MOV R106, R91 ;  /* 0x0000005b006a7202 */ /* 0x000fe40000000f00 */
[----:B------:R-:W-:Y:S02]  /*5e80*/  MOV R104, 0x5ea0 ;  /* 0x00005ea000687802 */ /* 0x000fe40000000f00 */
[----:B----45:R-:W-:Y:S05]  /*5e90*/  CALL.REL.NOINC `($__internal_0_$__cuda_sm20_div_u64) ;  /* 0x0000015000b87944 */ /* 0x030fea0003c00000 */
[-C--:B------:R-:W-:Y:S02]  /*5ea0*/  IADD3 R81, P0, PT, RZ, -R99.reuse, RZ ;  /* 0x80000063ff517210 */ /* 0x080fe40007f1e0ff */
[----:B------:R-:W-:Y:S02]  /*5eb0*/  MOV R96, R99 ;  /* 0x0000006300607202 */ /* 0x000fe40000000f00 */
[----:B------:R-:W-:Y:S01]  /*5ec0*/  IADD3.X R97, PT, PT, RZ, ~R98, RZ, P0, !PT ;  /* 0x80000062ff617210 */ /* 0x000fe200007fe4ff */
[----:B------:R-:W-:-:S04]  /*5ed0*/  IMAD.WIDE.U32 R78, R92, R81, R78 ;  /* 0x000000515c4e7225 */ /* 0x000fc800078e004e */
[----:B------:R-:W-:-:S04]  /*5ee0*/  IMAD R80, R97, R92, RZ ;  /* 0x0000005c61507224 */ /* 0x000fc800078e02ff */
[----:B------:R-:W-:-:S05]  /*5ef0*/  IMAD R80, R91, R81, R80 ;  /* 0x000000515b507224 */ /* 0x000fca00078e0250 */
[----:B------:R-:W-:Y:S02]  /*5f00*/  IADD3 R79, PT, PT, R80, R79, RZ ;  /* 0x0000004f504f7210 */ /* 0x000fe40007ffe0ff */
.L_x_36:
[----:B------:R-:W-:Y:S05]  /*5f10*/  BSYNC.RECONVERGENT B0 ;  /* 0x0000000000007941 */ /* 0x000fea0003800200 */
.L_x_34:
[----:B------:R-:W1:Y:S01]  /*5f20*/  LDCU.64 UR4, c[0x0][0x380] ;  /* 0x00007000ff0477ac */ /* 0x000e620008000a00 */
[--C-:B------:R-:W-:Y:S01]  /*5f30*/  SHF.R.U64 R81, R78, 0x3, R79.reuse ;  /* 0x000000034e517819 */ /* 0x100fe2000000124f */
[----:B------:R-:W-:Y:S01]  /*5f40*/  VIADD R78, R95, 0x2 ;  /* 0x000000025f4e7836 */ /* 0x000fe20000000000 */
[----:B------:R-:W-:Y:S02]  /*5f50*/  SHF.R.U32.HI R80, RZ, 0x3, R79 ;  /* 0x00000003ff507819 */ /* 0x000fe4000001164f */
[----:B------:R-:W-:Y:S02]  /*5f60*/  ISETP.GE.U32.AND P2, PT, R96, R81, PT ;  /* 0x000000516000720c */ /* 0x000fe40003f46070 */
[----:B------:R-:W-:Y:S02]  /*5f70*/  SHF.R.S32.HI R79, RZ, 0x1f, R96 ;  /* 0x0000001fff4f7819 */ /* 0x000fe40000011460 */
[----:B-1----:R-:W-:-:S04]  /*5f80*/  ISETP.GE.AND P1, PT, R94, UR5, PT ;  /* 0x000000055e007c0c */ /* 0x002fc8000bf26270 */
[----:B------:R-:W-:-:S04]  /*5f90*/  ISETP.LT.AND P0, PT, R78, UR4, !P1 ;  /* 0x000000044e007c0c */ /* 0x000fc8000cf01270 */
[----:B------:R-:W-:Y:S02]  /*5fa0*/  ISETP.GE.U32.AND.EX P0, PT, R79, R80, P0, P2 ;  /* 0x000000504f00720c */ /* 0x000fe40000706120 */
[----:B------:R-:W-:-:S11]  /*5fb0*/  CS2R R80, SRZ ;  /* 0x0000000000507805 */ /* 0x000fd6000001ff00 */
        /* <DEDUP_REMOVED lines=27> */
.L_x_38:
[----:B------:R-:W-:Y:S01]  /*6170*/  IMAD.MOV.U32 R103, RZ, RZ, R75 ;  /* 0x000000ffff677224 */ /* 0x000fe200078e004b */
[----:B------:R-:W-:Y:S01]  /*6180*/  MOV R102, R92 ;  /* 0x0000005c00667202 */ /* 0x000fe20000000f00 */
[----:B------:R-:W-:Y:S01]  /*6190*/  IMAD.MOV.U32 R101, RZ, RZ, R74 ;  /* 0x000000ffff657224 */ /* 0x000fe200078e004a */
[----:B------:R-:W-:Y:S02]  /*61a0*/  MOV R99, R91 ;  /* 0x0000005b00637202 */ /* 0x000fe40000000f00 */
[----:B------:R-:W-:Y:S02]  /*61b0*/  MOV R100, 0x61d0 ;  /* 0x000061d000647802 */ /* 0x000fe40000000f00 */
[----:B----45:R-:W-:Y:S05]  /*61c0*/  CALL.REL.NOINC `($__internal_1_$__cuda_sm20_rem_u64) ;  /* 0x0000015400007944 */ /* 0x030fea0003c00000 */
.L_x_39:
[----:B------:R-:W-:Y:S05]  /*61d0*/  BSYNC.RECONVERGENT B0 ;  /* 0x0000000000007941 */ /* 0x000fea0003800200 */
.L_x_37:
[----:B------:R-:W1:Y:S01]  /*61e0*/  LDCU.64 UR4, c[0x0][0x380] ;  /* 0x00007000ff0477ac */ /* 0x000e620008000a00 */
[----:B------:R-:W-:Y:S01]  /*61f0*/  VIADD R97, R94, 0x20 ;  /* 0x000000205e617836 */ /* 0x000fe20000000000 */
[--C-:B------:R-:W-:Y:S02]  /*6200*/  SHF.R.U64 R99, R104, 0x3, R105.reuse ;  /* 0x0000000368637819 */ /* 0x100fe40000001269 */
[----:B------:R-:W-:Y:S02]  /*6210*/  SHF.R.U32.HI R98, RZ, 0x3, R105 ;  /* 0x00000003ff627819 */ /* 0x000fe40000011669 */
[----:B------:R-:W-:Y:S02]  /*6220*/  ISETP.GE.U32.AND P3, PT, R96, R99, PT ;  /* 0x000000636000720c */ /* 0x000fe40003f66070 */
[----:B-1----:R-:W-:-:S04]  /*6230*/  ISETP.GE.AND P0, PT, R97, UR5, PT ;  /* 0x0000000561007c0c */ /* 0x002fc8000bf06270 */
[----:B------:R-:W-:-:S04]  /*6240*/  ISETP.LT.AND P2, PT, R78, UR4, !P0 ;  /* 0x000000044e007c0c */ /* 0x000fc8000c741270 */
        /* <DEDUP_REMOVED lines=35> */
.L_x_41:
        /* <DEDUP_REMOVED lines=13> */
.L_x_42:
[----:B------:R-:W-:Y:S05]  /*6550*/  BSYNC.RECONVERGENT B0 ;  /* 0x0000000000007941 */ /* 0x000fea0003800200 */
.L_x_40:
[----:B------:R-:W1:Y:S01]  /*6560*/  LDCU UR4, c[0x0][0x380] ;  /* 0x00007000ff0477ac */ /* 0x000e620008000800 */
[----:B------:R-:W-:Y:S01]  /*6570*/  VIADD R96, R95, 0x3 ;  /* 0x000000035f607836 */ /* 0x000fe20000000000 */
[--C-:B------:R-:W-:Y:S02]  /*6580*/  SHF.R.U64 R76, R76, 0x3, R77.reuse ;  /* 0x000000034c4c7819 */ /* 0x100fe4000000124d */
[----:B------:R-:W-:Y:S02]  /*6590*/  SHF.R.U32.HI R77, RZ, 0x3, R77 ;  /* 0x00000003ff4d7819 */ /* 0x000fe4000001164d */
[----:B------:R-:W-:Y:S02]  /*65a0*/  ISETP.GE.U32.AND P2, PT, R117, R76, PT ;  /* 0x0000004c7500720c */ /* 0x000fe40003f46070 */
[----:B------:R-:W-:Y:S02]  /*65b0*/  SHF.R.S32.HI R108, RZ, 0x1f, R117 ;  /* 0x0000001fff6c7819 */ /* 0x000fe40000011475 */
[----:B-1----:R-:W-:-:S04]  /*65c0*/  ISETP.LT.AND P1, PT, R96, UR4, !P1 ;  /* 0x0000000460007c0c */ /* 0x002fc8000cf21270 */
        /* <DEDUP_REMOVED lines=29> */
.L_x_44:
[----:B------:R-:W-:Y:S01]  /*67a0*/  IMAD.MOV.U32 R102, RZ, RZ, R92 ;  /* 0x000000ffff667224 */ /* 0x000fe200078e005c */
[----:B------:R-:W-:Y:S02]  /*67b0*/  MOV R99, R91 ;  /* 0x0000005b00637202 */ /* 0x000fe40000000f00 */
[----:B------:R-:W-:Y:S02]  /*67c0*/  MOV R100, 0x67e0 ;  /* 0x000067e000647802 */ /* 0x000fe40000000f00 */
[----:B----45:R-:W-:Y:S05]  /*67d0*/  CALL.REL.NOINC `($__internal_1_$__cuda_sm20_rem_u64) ;  /* 0x0000014c007c7944 */ /* 0x030fea0003c00000 */
.L_x_45:
[----:B------:R-:W-:Y:S05]  /*67e0*/  BSYNC.RECONVERGENT B0 ;  /* 0x0000000000007941 */ /* 0x000fea0003800200 */
.L_x_43:
[----:B------:R-:W1:Y:S01]  /*67f0*/  LDCU UR8, c[0x0][0x380] ;  /* 0x00007000ff0877ac */ /* 0x000e620008000800 */
[--C-:B------:R-:W-:Y:S02]  /*6800*/  SHF.R.U64 R74, R104, 0x3, R105.reuse ;  /* 0x00000003684a7819 */ /* 0x100fe40000001269 */
[----:B------:R-:W-:Y:S02]  /*6810*/  SHF.R.U32.HI R75, RZ, 0x3, R105 ;  /* 0x00000003ff4b7819 */ /* 0x000fe40000011669 */
[----:B------:R-:W-:Y:S02]  /*6820*/  ISETP.GE.U32.AND P1, PT, R117, R74, PT ;  /* 0x0000004a7500720c */ /* 0x000fe40003f26070 */
[----:B-1----:R-:W-:-:S04]  /*6830*/  ISETP.LT.AND P6, PT, R96, UR8, !P0 ;  /* 0x0000000860007c0c */ /* 0x002fc8000c7c1270 */
[----:B------:R-:W-:Y:S02]  /*6840*/  ISETP.GE.U32.AND.EX P1, PT, R108, R75, P6, P1 ;  /* 0x0000004b6c00720c */ /* 0x000fe40003726110 */
[----:B------:R-:W-:-:S11]  /*6850*/  CS2R R74, SRZ ;  /* 0x00000000004a7805 */ /* 0x000fd6000001ff00 */
[----:B------:R-:W-:Y:S05]  /*6860*/  @!P1 BRA `(.L_x_21) ;  /* 0x00000000000c9947 */ /* 0x000fea0003800000 */
[----:B------:R-:W-:Y:S02]  /*6870*/  MOV R74, R124 ;  /* 0x0000007c004a7202 */ /* 0x000fe40000000f00 */
[----:B------:R-:W-:-:S06]  /*6880*/  MOV R75, R125 ;  /* 0x0000007d004b7202 */ /* 0x000fcc0000000f00 */
[----:B------:R-:W4:Y:S02]  /*6890*/  LDG.E.LTC128B.64 R74, desc[UR22][R74.64+0x100] ;  /* 0x000100164a4a7981 */ /* 0x000f24000c1e1b20 */
.L_x_21:
[----:B------:R-:W-:Y:S05]  /*68a0*/  BSYNC.RECONVERGENT B1 ;  /* 0x0000000000017941 */ /* 0x000fea0003800200 */
.L_x_19:
[----:B-12---:R-:W1:Y:S01]  /*68b0*/  S2R R96, SR_TID.X ;  /* 0x0000000000607919 */ /* 0x006e620000002100 */
[----:B------:R-:W-:Y:S01]  /*68c0*/  BSSY.RECONVERGENT B1, `(.L_x_46) ;  /* 0x0000231000017945 */ /* 0x000fe20003800200 */
[----:B------:R-:W-:Y:S06]  /*68d0*/  BAR.SYNC.DEFER_BLOCKING 0x0 ;  /* 0x0000000000007b1d */ /* 0x000fec0000010000 */
[----:B------:R-:W-:-:S04]  /*68e0*/  DEPBAR.LE SB5, 0xe ;  /* 0x0000d3800000791a */ /* 0x000fc80000000000 */
[----:B------:R2:W-:Y:S04]  /*68f0*/  STS.128 [R93], R4 ;  /* 0x000000045d007388 */ /* 0x0005e80000000c00 */
[----:B------:R-:W-:Y:S01]  /*6900*/  STS.128 [R93+0x40], R8 ;  /* 0x000040085d007388 */ /* 0x000fe20000000c00 */
[----:B-1----:R-:W-:Y:S01]  /*6910*/  IMAD.SHL.U32 R97, R96, 0x8, RZ ;  /* 0x0000000860617824 */ /* 0x002fe200078e00ff */
[----:B------:R-:W-:Y:S01]  /*6920*/  SHF.R.U32.HI R96, RZ, 0x3, R96 ;  /* 0x00000003ff607819 */ /* 0x000fe20000011660 */
[----:B------:R-:W-:-:S04]  /*6930*/  DEPBAR.LE SB5, 0xc ;  /* 0x0000d3000000791a */ /* 0x000fc80000000000 */
[----:B------:R-:W-:Y:S01]  /*6940*/  STS.128 [R93+0x80], R12 ;  /* 0x0000800c5d007388 */ /* 0x000fe20000000c00 */
[----:B------:R-:W-:-:S03]  /*6950*/  LOP3.LUT R97, R97, 0xf8, RZ, 0xc0, !PT ;  /* 0x000000f861617812 */ /* 0x000fc600078ec0ff */
[----:B------:R-:W-:Y:S01]  /*6960*/  STS.128 [R93+0xc0], R16 ;  /* 0x0000c0105d007388 */ /* 0x000fe20000000c00 */
[----:B------:R-:W-:-:S05]  /*6970*/  LOP3.LUT R96, R96, 0x7c, RZ, 0xc0, !PT ;  /* 0x0000007c60607812 */ /* 0x000fca00078ec0ff */
[----:B------:R-:W-:Y:S01]  /*6980*/  IMAD R96, R96, 0x220, R97 ;  /* 0x0000022060607824 */ /* 0x000fe200078e0261 */
[----:B------:R-:W-:Y:S08]  /*6990*/  BAR.SYNC.DEFER_BLOCKING 0x0 ;  /* 0x0000000000007b1d */ /* 0x000ff00000010000 */
[----:B------:R-:W1:Y:S01]  /*69a0*/  LDC R97, c[0x0][0x398] ;  /* 0x0000e600ff617b82 */ /* 0x000e620000000800 */
[----:B--2---:R-:W-:Y:S01]  /*69b0*/  IMAD.MOV.U32 R4, RZ, RZ, -0x1 ;  /* 0xffffffffff047424 */ /* 0x004fe200078e00ff */
[----:B------:R-:W2:Y:S04]  /*69c0*/  LDS.64 R120, [R96+UR12+0x100] ;  /* 0x0001000c60787984 */ /* 0x000ea80008000a00 */
[----:B------:R-:W3:Y:S01]  /*69d0*/  LDS.64 R128, [R96+UR12] ;  /* 0x0000000c60807984 */ /* 0x000ee20008000a00 */
[----:B-1----:R-:W-:-:S03]  /*69e0*/  SHF.L.U32 R5, R4, R97, RZ ;  /* 0x0000006104057219 */ /* 0x002fc600000006ff */
[----:B------:R-:W1:Y:S01]  /*69f0*/  LDS.64 R124, [R96+UR12+0x220] ;  /* 0x0002200c607c7984 */ /* 0x000e620008000a00 */
[----:B------:R-:W-:Y:S02]  /*6a00*/  SHF.L.U32 R7, R109, R97, RZ ;  /* 0x000000616d077219 */ /* 0x000fe400000006ff */
[----:B------:R-:W-:Y:S01]  /*6a10*/  LOP3.LUT R4, R0, R5, RZ, 0x30, !PT ;  /* 0x0000000500047212 */ /* 0x000fe200078e30ff */
[----:B------:R-:W1:Y:S01]  /*6a20*/  LDS.64 R104, [R96+UR12+0x320] ;  /* 0x0003200c60687984 */ /* 0x000e620008000a00 */
[----:B------:R-:W-:-:S03]  /*6a30*/  SHF.R.U32.HI R6, RZ, R97, R0 ;  /* 0x00000061ff067219 */ /* 0x000fc60000011600 */
[----:B------:R-:W1:Y:S01]  /*6a40*/  LDS.64 R102, [R96+UR12+0x440] ;  /* 0x0004400c60667984 */ /* 0x000e620008000a00 */
[----:B------:R-:W-:Y:S02]  /*6a50*/  IMAD.IADD R7, R7, 0x1, R4 ;  /* 0x0000000107077824 */ /* 0x000fe400078e0204 */
[----:B------:R-:W-:Y:S01]  /*6a60*/  IMAD.SHL.U32 R6, R6, 0x40, RZ ;  /* 0x0000004006067824 */ /* 0x000fe200078e00ff */
[----:B------:R-:W1:Y:S02]  /*6a70*/  LDS.64 R100, [R96+UR12+0x540] ;  /* 0x0005400c60647984 */ /* 0x000e640008000a00 */
[----:B------:R-:W-:Y:S02]  /*6a80*/  LEA R7, R7, 0x40, 0x6 ;  /* 0x0000004007077811 */ /* 0x000fe400078e30ff */
[----:B------:R-:W1:Y:S02]  /*6a90*/  LDS.64 R98, [R96+UR12+0x660] ;  /* 0x0006600c60627984 */ /* 0x000e640008000a00 */
[----:B------:R-:W-:-:S02]  /*6aa0*/  ISETP.GE.AND P0, PT, R6, R7, PT ;  /* 0x000000070600720c */ /* 0x000fc40003f06270 */
[----:B------:R-:W1:Y:S01]  /*6ab0*/  LDS.64 R8, [R96+UR12+0x760] ;  /* 0x0007600c60087984 */ /* 0x000e620008000a00 */
[-C--:B--2---:R-:W-:Y:S02]  /*6ac0*/  DMUL R12, R120, R114.reuse ;  /* 0x00000072780c7228 */ /* 0x084fe40000000000 */
[-C--:B---3--:R-:W-:Y:S02]  /*6ad0*/  DMUL R128, R128, R114.reuse ;  /* 0x0000007280807228 */ /* 0x088fe40000000000 */
[----:B-1----:R-:W-:-:S04]  /*6ae0*/  DMUL R124, R124, R114 ;  /* 0x000000727c7c7228 */ /* 0x002fc80000000000 */
[----:B----4-:R-:W-:Y:S02]  /*6af0*/  DFMA R4, R86, R112, R12 ;  /* 0x000000705604722b */ /* 0x010fe4000000000c */
[----:B------:R-:W-:Y:S02]  /*6b00*/  DMUL R10, R104, R114 ;  /* 0x00000072680a7228 */ /* 0x000fe40000000000 */
[----:B------:R-:W-:Y:S02]  /*6b10*/  DFMA R128, R88, R112, R128 ;  /* 0x000000705880722b */ /* 0x000fe40000000080 */
[----:B------:R-:W-:Y:S02]  /*6b20*/  DMUL R102, R102, R114 ;  /* 0x0000007266667228 */ /* 0x000fe40000000000 */
[----:B------:R-:W-:Y:S02]  /*6b30*/  DFMA R124, R84, R112, R124 ;  /* 0x00000070547c722b */ /* 0x000fe4000000007c */
[----:B------:R-:W-:-:S02]  /*6b40*/  DMUL R18, R100, R114 ;  /* 0x0000007264127228 */ /* 0x000fc40000000000 */
[----:B------:R-:W-:Y:S02]  /*6b50*/  DFMA R10, R82, R112, R10 ;  /* 0x00000070520a722b */ /* 0x000fe4000000000a */
[----:B------:R-:W-:Y:S02]  /*6b60*/  DMUL R14, R98, R114 ;  /* 0x00000072620e7228 */ /* 0x000fe40000000000 */
[----:B------:R-:W-:Y:S02]  /*6b70*/  DFMA R6, R80, R112, R102 ;  /* 0x000000705006722b */ /* 0x000fe40000000066 */
[----:B------:R-:W-:Y:S02]  /*6b80*/  DMUL R8, R8, R114 ;  /* 0x0000007208087228 */ /* 0x000fe40000000000 */
[-C--:B------:R-:W-:Y:S02]  /*6b90*/  DFMA R18, R78, R112.reuse, R18 ;  /* 0x000000704e12722b */ /* 0x080fe40000000012 */
[----:B------:R-:W-:-:S04]  /*6ba0*/  DFMA R14, R76, R112, R14 ;  /* 0x000000704c0e722b */ /* 0x000fc8000000000e */
[----:B------:R-:W-:Y:S01]  /*6bb0*/  DFMA R12, R74, R112, R8 ;  /* 0x000000704a0c722b */ /* 0x000fe20000000008 */
[----:B------:R-:W-:Y:S10]  /*6bc0*/  @!P0 BRA `(.L_x_47) ;  /* 0x0000000000908947 */ /* 0x000ff40003800000 */
[----:B------:R-:W1:Y:S01]  /*6bd0*/  LDCU UR9, c[0x0][0x384] ;  /* 0x00007080ff0977ac */ /* 0x000e620008000800 */
[C---:B------:R-:W-:Y:S02]  /*6be0*/  VIADD R8, R94.reuse, 0x20 ;  /* 0x000000205e087836 */ /* 0x040fe40000000000 */
[C---:B------:R-:W-:Y:S01]  /*6bf0*/  VIADD R9, R95.reuse, 0x3 ;  /* 0x000000035f097836 */ /* 0x040fe20000000000 */
[----:B------:R-:W2:Y:S01]  /*6c00*/  LDCU.64 UR6, c[0x0][0x460] ;  /* 0x00008c00ff0677ac */ /* 0x000ea20008000a00 */
[----:B------:R-:W3:Y:S01]  /*6c10*/  LDCU.64 UR4, c[0x0][0x468] ;  /* 0x00008d00ff0477ac */ /* 0x000ee20008000a00 */
[----:B-1----:R-:W-:Y:S02]  /*6c20*/  ISETP.GE.AND P0, PT, R94, UR9, PT ;  /* 0x000000095e007c0c */ /* 0x002fe4000bf06270 */
[----:B------:R-:W-:Y:S01]  /*6c30*/  ISETP.GE.AND P1, PT, R8, UR9, PT ;  /* 0x0000000908007c0c */ /* 0x000fe2000bf26270 */
[C---:B------:R-:W-:Y:S01]  /*6c40*/  VIADD R8, R95.reuse, 0x1 ;  /* 0x000000015f087836 */ /* 0x040fe20000000000 */
[C---:B------:R-:W-:Y:S01]  /*6c50*/  ISETP.LT.AND P4, PT, R95.reuse, UR8, !P0 ;  /* 0x000000085f007c0c */ /* 0x040fe2000c781270 */
[C---:B--2---:R-:W-:Y:S01]  /*6c60*/  IMAD.WIDE.U32 R98, R95.reuse, UR6, R118 ;  /* 0x000000065f627c25 */ /* 0x044fe2000f8e0076 */
[----:B------:R-:W-:-:S03]  /*6c70*/  ISETP.LT.AND P3, PT, R95, UR8, !P1 ;  /* 0x000000085f007c0c */ /* 0x000fc6000cf61270 */
[----:B------:R-:W-:Y:S01]  /*6c80*/  IMAD R16, R95, UR7, R99 ;  /* 0x000000075f107c24 */ /* 0x000fe2000f8e0263 */
[----:B------:R-:W-:-:S05]  /*6c90*/  IADD3 R98, P2, PT, R68, R98, RZ ;  /* 0x0000006244627210 */ /* 0x000fca0007f5e0ff */
[----:B------:R-:W-:Y:S01]  /*6ca0*/  IMAD.X R99, R69, 0x1, R16, P2 ;  /* 0x0000000145637824 */ /* 0x000fe200010e0610 */
[----:B------:R-:W-:-:S04]  /*6cb0*/  ISETP.LT.AND P2, PT, R8, UR8, !P0 ;  /* 0x0000000808007c0c */ /* 0x000fc8000c741270 */
[----:B------:R2:W-:Y:S01]  /*6cc0*/  @P4 STG.E.64 desc[UR22][R98.64], R128 ;  /* 0x0000008062004986 */ /* 0x0005e2000c101b16 */
[----:B---3--:R-:W-:-:S03]  /*6cd0*/  IADD3 R16, P4, PT, R98, UR4, RZ ;  /* 0x0000000462107c10 */ /* 0x008fc6000ff9e0ff */
[----:B------:R2:W-:Y:S01]  /*6ce0*/  @P3 STG.E.64 desc[UR22][R98.64+0x100], R4 ;  /* 0x0001000462003986 */ /* 0x0005e2000c101b16 */
[----:B------:R-:W-:Y:S02]  /*6cf0*/  IADD3.X R17, PT, PT, R99, UR5, RZ, P4, !PT ;  /* 0x0000000563117c10 */ /* 0x000fe4000a7fe4ff */
[----:B------:R-:W-:Y:S01]  /*6d00*/  ISETP.LT.AND P3, PT, R8, UR8, !P1 ;  /* 0x0000000808007c0c */ /* 0x000fe2000cf61270 */
[----:B------:R-:W-:Y:S01]  /*6d10*/  VIADD R8, R95, 0x2 ;  /* 0x000000025f087836 */ /* 0x000fe20000000000 */
[----:B------:R-:W-:Y:S01]  /*6d20*/  IADD3 R100, P4, PT, R16, UR4, RZ ;  /* 0x0000000410647c10 */ /* 0x000fe2000ff9e0ff */
[----:B------:R2:W-:Y:S03]  /*6d30*/  @P2 STG.E.64 desc[UR22][R16.64], R124 ;  /* 0x0000007c10002986 */ /* 0x0005e6000c101b16 */
[C---:B------:R-:W-:Y:S02]  /*6d40*/  ISETP.LT.AND P2, PT, R8.reuse, UR8, !P0 ;  /* 0x0000000808007c0c */ /* 0x040fe4000c741270 */
[----:B------:R-:W-:-:S02]  /*6d50*/  ISETP.LT.AND P1, PT, R8, UR8, !P1 ;  /* 0x0000000808007c0c */ /* 0x000fc4000cf21270 */
[----:B------:R-:W-:Y:S02]  /*6d60*/  ISETP.LT.AND P0, PT, R9, UR8, !P0 ;  /* 0x0000000809007c0c */ /* 0x000fe4000c701270 */
[----:B------:R-:W-:Y:S01]  /*6d70*/  IADD3.X R101, PT, PT, R17, UR5, RZ, P4, !PT ;  /* 0x0000000511657c10 */ /* 0x000fe2000a7fe4ff */
[----:B------:R2:W-:Y:S01]  /*6d80*/  @P3 STG.E.64 desc[UR22][R16.64+0x100], R10 ;  /* 0x0001000a10003986 */ /* 0x0005e2000c101b16 */
[----:B------:R-:W-:-:S04]  /*6d90*/  IADD3 R8, P4, PT, R100, UR4, RZ ;  /* 0x0000000464087c10 */ /* 0x000fc8000ff9e0ff */
[----:B------:R-:W-:Y:S01]  /*6da0*/  IADD3.X R9, PT, PT, R101, UR5, RZ, P4, !PT ;  /* 0x0000000565097c10 */ /* 0x000fe2000a7fe4ff */
[----:B------:R2:W-:Y:S04]  /*6db0*/  @P2 STG.E.64 desc[UR22][R100.64], R6 ;  /* 0x0000000664002986 */ /* 0x0005e8000c101b16 */
[----:B------:R2:W-:Y:S04]  /*6dc0*/  @P1 STG.E.64 desc[UR22][R100.64+0x100], R18 ;  /* 0x0001001264001986 */ /* 0x0005e8000c101b16 */
[----:B------:R2:W-:Y:S01]  /*6dd0*/  @P0 STG.E.64 desc[UR22][R8.64], R14 ;  /* 0x0000000e08000986 */ /* 0x0005e2000c101b16 */
[----:B------:R-:W-:Y:S05]  /*6de0*/  @!P6 BRA `(.L_x_48) ;  /* 0x0000001c0078e947 */ /* 0x000fea0003800000 */
[----:B------:R3:W-:Y:S01]  /*6df0*/  STG.E.64 desc[UR22][R8.64+0x100], R12 ;  /* 0x0001000c08007986 */ /* 0x0007e2000c101b16 */
[----:B------:R-:W-:Y:S05]  /*6e00*/  BRA `(.L_x_48) ;  /* 0x0000001c00707947 */ /* 0x000fea0003800000 */
.L_x_47:
[----:B------:R-:W1:Y:S01]  /*6e10*/  LDCU.64 UR4, c[0x0][0x460] ;  /* 0x00008c00ff0477ac */ /* 0x000e620008000a00 */
[----:B------:R-:W-:Y:S01]  /*6e20*/  IMAD.WIDE R16, R94, 0x8, RZ ;  /* 0x000000085e107825 */ /* 0x000fe200078e02ff */
[----:B------:R-:W-:Y:S01]  /*6e30*/  BSSY.RECONVERGENT B0, `(.L_x_49) ;  /* 0x0000034000007945 */ /* 0x000fe20003800200 */
[----:B-1----:R-:W-:Y:S02]  /*6e40*/  MOV R98, UR5 ;  /* 0x0000000500627c02 */ /* 0x002fe40008000f00 */
[----:B------:R-:W-:-:S03]  /*6e50*/  MOV R100, UR4 ;  /* 0x0000000400647c02 */ /* 0x000fc60008000f00 */
[C---:B------:R-:W-:Y:S02]  /*6e60*/  IMAD R119, R95.reuse, R98, RZ ;  /* 0x000000625f777224 */ /* 0x040fe400078e02ff */
[----:B------:R-:W-:-:S05]  /*6e70*/  IMAD.WIDE.U32 R8, R95, R100, R16 ;  /* 0x000000645f087225 */ /* 0x000fca00078e0010 */
[----:B------:R-:W-:-:S04]  /*6e80*/  IADD3 R119, PT, PT, R9, R119, RZ ;  /* 0x0000007709777210 */ /* 0x000fc80007ffe0ff */
[----:B------:R-:W-:-:S04]  /*6e90*/  LOP3.LUT R97, R119, R98, RZ, 0xfc, !PT ;  /* 0x0000006277617212 */ /* 0x000fc800078efcff */
[----:B------:R-:W-:-:S13]  /*6ea0*/  ISETP.NE.U32.AND P0, PT, R97, RZ, PT ;  /* 0x000000ff6100720c */ /* 0x000fda0003f05070 */
[----:B------:R-:W-:Y:S05]  /*6eb0*/  @P0 BRA `(.L_x_50) ;  /* 0x0000000000600947 */ /* 0x000fea0003800000 */
[----:B------:R-:W1:Y:S01]  /*6ec0*/  I2F.U32.RP R9, R100 ;  /* 0x0000006400097306 */ /* 0x000e620000209000 */
[----:B------:R-:W-:Y:S01]  /*6ed0*/  IMAD.MOV.U32 R102, RZ, RZ, RZ ;  /* 0x000000ffff667224 */ /* 0x000fe200078e00ff */
[----:B------:R-:W-:Y:S02]  /*6ee0*/  SHF.L.U32 R99, R94, 0x3, RZ ;  /* 0x000000035e637819 */ /* 0x000fe400000006ff */
[----:B------:R-:W-:-:S03]  /*6ef0*/  ISETP.NE.U32.AND P0, PT, R100, RZ, PT ;  /* 0x000000ff6400720c */ /* 0x000fc60003f05070 */
[----:B------:R-:W-:Y:S01]  /*6f00*/  IMAD R99, R95, R100, R99 ;  /* 0x000000645f637224 */ /* 0x000fe200078e0263 */
[----:B-1----:R-:W1:Y:S02]  /*6f10*/  MUFU.RCP R97, R9 ;  /* 0x0000000900617308 */ /* 0x002e640000001000 */
[----:B-1----:R-:W-:-:S06]  /*6f20*/  IADD3 R97, PT, PT, R97, 0xffffffe, RZ ;  /* 0x0ffffffe61617810 */ /* 0x002fcc0007ffe0ff */
[----:B------:R-:W1:Y:S02]  /*6f30*/  F2I.FTZ.U32.TRUNC.NTZ R103, R97 ;  /* 0x0000006100677305 */ /* 0x000e64000021f000 */
[----:B-1----:R-:W-:Y:S01]  /*6f40*/  IMAD.MOV R8, RZ, RZ, -R103 ;  /* 0x000000ffff087224 */ /* 0x002fe200078e0a67 */
[----:B------:R-:W-:-:S03]  /*6f50*/  MOV R97, RZ ;  /* 0x000000ff00617202 */ /* 0x000fc60000000f00 */
        /* <DEDUP_REMOVED lines=8> */
[----:B------:R-:W-:-:S13]  /*6fe0*/  ISETP.GE.U32.AND P1, PT, R9, R100, PT ;  /* 0x000000640900720c */ /* 0x000fda0003f26070 */
[----:B------:R-:W-:Y:S01]  /*6ff0*/  @P1 VIADD R108, R108, 0x1 ;  /* 0x000000016c6c1836 */ /* 0x000fe20000000000 */
[----:B------:R-:W-:-:S04]  /*7000*/  @!P0 LOP3.LUT R108, RZ, R100, RZ, 0x33, !PT ;  /* 0x00000064ff6c8212 */ /* 0x000fc800078e33ff */
[----:B------:R-:W-:-:S05]  /*7010*/  IADD3 R9, PT, PT, -R108, RZ, RZ ;  /* 0x000000ff6c097210 */ /* 0x000fca0007ffe1ff */
[----:B------:R-:W-:Y:S01]  /*7020*/  IMAD R8, R100, R9, R99 ;  /* 0x0000000964087224 */ /* 0x000fe200078e0263 */
[----:B------:R-:W-:Y:S05]  /*7030*/  BRA `(.L_x_51) ;  /* 0x00000000004c7947 */ /* 0x000fea0003800000 */
.L_x_50:
[----:B------:R-:W1:Y:S01]  /*7040*/  LDCU.64 UR4, c[0x0][0x460] ;  /* 0x00008c00ff0477ac */ /* 0x000e620008000a00 */
[----:B------:R-:W-:Y:S01]  /*7050*/  IMAD.MOV.U32 R98, RZ, RZ, R8 ;  /* 0x000000ffff627224 */ /* 0x000fe200078e0008 */
[----:B------:R-:W-:Y:S02]  /*7060*/  MOV R97, R119 ;  /* 0x0000007700617202 */ /* 0x000fe40000000f00 */
[----:B------:R-:W-:Y:S01]  /*7070*/  MOV R104, 0x70b0 ;  /* 0x000070b000687802 */ /* 0x000fe20000000f00 */
[----:B-1----:R-:W-:Y:S01]  /*7080*/  IMAD.U32 R103, RZ, RZ, UR4 ;  /* 0x00000004ff677e24 */ /* 0x002fe2000f8e00ff */
[----:B------:R-:W-:Y:S02]  /*7090*/  MOV R106, UR5 ;  /* 0x00000005006a7c02 */ /* 0x000fe40008000f00 */
[----:B-----5:R-:W-:Y:S05]  /*70a0*/  CALL.REL.NOINC `($__internal_0_$__cuda_sm20_div_u64) ;  /* 0x0000014000347944 */ /* 0x020fea0003c00000 */
[----:B------:R-:W1:Y:S01]  /*70b0*/  LDCU.64 UR4, c[0x0][0x460] ;  /* 0x00008c00ff0477ac */ /* 0x000e620008000a00 */
[----:B------:R-:W-:Y:S01]  /*70c0*/  IADD3 R9, P0, PT, RZ, -R99, RZ ;  /* 0x80000063ff097210 */ /* 0x000fe20007f1e0ff */
[----:B------:R-:W-:Y:S01]  /*70d0*/  IMAD.MOV.U32 R108, RZ, RZ, R99 ;  /* 0x000000ffff6c7224 */ /* 0x000fe200078e0063 */
[----:B------:R-:W-:Y:S02]  /*70e0*/  MOV R118, R8 ;  /* 0x0000000800767202 */ /* 0x000fe40000000f00 */
[----:B------:R-:W-:Y:S02]  /*70f0*/  IADD3.X R97, PT, PT, RZ, ~R98, RZ, P0, !PT ;  /* 0x80000062ff617210 */ /* 0x000fe400007fe4ff */
[----:B-1----:R-:W-:Y:S01]  /*7100*/  MOV R100, UR4 ;  /* 0x0000000400647c02 */ /* 0x002fe20008000f00 */
[----:B------:R-:W-:-:S04]  /*7110*/  IMAD.U32 R98, RZ, RZ, UR5 ;  /* 0x00000005ff627e24 */ /* 0x000fc8000f8e00ff */
[-C--:B------:R-:W-:Y:S02]  /*7120*/  IMAD R97, R97, R100.reuse, RZ ;  /* 0x0000006461617224 */ /* 0x080fe400078e02ff */
[----:B------:R-:W-:-:S04]  /*7130*/  IMAD.WIDE.U32 R118, R9, R100, R118 ;  /* 0x0000006409767225 */ /* 0x000fc800078e0076 */
[----:B------:R-:W-:Y:S01]  /*7140*/  IMAD R97, R9, R98, R97 ;  /* 0x0000006209617224 */ /* 0x000fe200078e0261 */
[----:B------:R-:W-:-:S04]  /*7150*/  MOV R8, R118 ;  /* 0x0000007600087202 */ /* 0x000fc80000000f00 */
[----:B------:R-:W-:Y:S02]  /*7160*/  IADD3 R97, PT, PT, R119, R97, RZ ;  /* 0x0000006177617210 */ /* 0x000fe40007ffe0ff */
.L_x_51:
[----:B------:R-:W-:Y:S05]  /*7170*/  BSYNC.RECONVERGENT B0 ;  /* 0x0000000000007941 */ /* 0x000fea0003800200 */
.L_x_49:
[----:B------:R-:W1:Y:S01]  /*7180*/  LDCU.64 UR4, c[0x0][0x380] ;  /* 0x00007000ff0477ac */ /* 0x000e620008000a00 */
[----:B------:R-:W-:Y:S01]  /*7190*/  SHF.R.U64 R9, R8, 0x3, R97 ;  /* 0x0000000308097819 */ /* 0x000fe20000001261 */
[C---:B------:R-:W-:Y:S01]  /*71a0*/  IMAD.WIDE.U32 R102, R95.reuse, R100, R16 ;  /* 0x000000645f667225 */ /* 0x040fe200078e0010 */
[----:B------:R-:W-:Y:S01]  /*71b0*/  SHF.R.U32.HI R8, RZ, 0x3, R97 ;  /* 0x00000003ff087819 */ /* 0x000fe20000011661 */
[----:B------:R-:W-:Y:S01]  /*71c0*/  BSSY.RECONVERGENT B0, `(.L_x_52) ;  /* 0x000002b000007945 */ /* 0x000fe20003800200 */
[----:B------:R-:W-:Y:S02]  /*71d0*/  ISETP.GE.U32.AND P2, PT, R108, R9, PT ;  /* 0x000000096c00720c */ /* 0x000fe40003f46070 */
[----:B------:R-:W-:Y:S02]  /*71e0*/  SHF.R.S32.HI R9, RZ, 0x1f, R108 ;  /* 0x0000001fff097819 */ /* 0x000fe4000001146c */
[----:B-1----:R-:W-:-:S04]  /*71f0*/  ISETP.GE.AND P0, PT, R95, UR4, PT ;  /* 0x000000045f007c0c */ /* 0x002fc8000bf06270 */
[----:B------:R-:W-:-:S04]  /*7200*/  ISETP.LT.AND P1, PT, R94, UR5, !P0 ;  /* 0x000000055e007c0c */ /* 0x000fc8000c721270 */
[----:B------:R-:W-:Y:S01]  /*7210*/  ISETP.GE.U32.AND.EX P2, PT, R9, R8, P1, P2 ;  /* 0x000000080900720c */ /* 0x000fe20000f46120 */
[----:B------:R-:W-:Y:S01]  /*7220*/  IMAD R8, R95, R98, R103 ;  /* 0x000000625f087224 */ /* 0x000fe200078e0267 */
[----:B------:R-:W-:-:S05]  /*7230*/  IADD3 R104, P1, PT, R68, R102, RZ ;  /* 0x0000006644687210 */ /* 0x000fca0007f3e0ff */
[----:B------:R-:W-:Y:S01]  /*7240*/  IMAD.X R105, R69, 0x1, R8, P1 ;  /* 0x0000000145697824 */ /* 0x000fe200008e0608 */
[----:B------:R-:W-:-:S05]  /*7250*/  IADD3 R103, P1, PT, R102, 0x100, RZ ;  /* 0x0000010066677810 */ /* 0x000fca0007f3e0ff */
[----:B------:R-:W-:Y:S01]  /*7260*/  IMAD.X R101, RZ, RZ, R8, P1 ;  /* 0x000000ffff657224 */ /* 0x000fe200008e0608 */
[----:B------:R1:W-:Y:S04]  /*7270*/  @P2 STG.E.64 desc[UR22][R104.64], R128 ;  /* 0x0000008068002986 */ /* 0x0003e8000c101b16 */
[----:B------:R-:W-:-:S04]  /*7280*/  LOP3.LUT R98, R101, R98, RZ, 0xfc, !PT ;  /* 0x0000006265627212 */ /* 0x000fc800078efcff */
[----:B------:R-:W-:-:S13]  /*7290*/  ISETP.NE.U32.AND P1, PT, R98, RZ, PT ;  /* 0x000000ff6200720c */ /* 0x000fda0003f25070 */
[----:B------:R-:W-:Y:S05]  /*72a0*/  @P1 BRA `(.L_x_53) ;  /* 0x00000000005c1947 */ /* 0x000fea0003800000 */
[----:B------:R-:W2:Y:S01]  /*72b0*/  I2F.U32.RP R99, R100 ;  /* 0x0000006400637306 */ /* 0x000ea20000209000 */
[----:B------:R-:W-:Y:S01]  /*72c0*/  SHF.L.U32 R97, R94, 0x3, RZ ;  /* 0x000000035e617819 */ /* 0x000fe200000006ff */
[----:B------:R-:W-:Y:S01]  /*72d0*/  IMAD.MOV.U32 R102, RZ, RZ, RZ ;  /* 0x000000ffff667224 */ /* 0x000fe200078e00ff */
[----:B-1----:R-:W-:-:S03]  /*72e0*/  MOV R105, RZ ;  /* 0x000000ff00697202 */ /* 0x002fc60000000f00 */
[----:B------:R-:W-:-:S05]  /*72f0*/  IMAD R97, R95, R100, R97 ;  /* 0x000000645f617224 */ /* 0x000fca00078e0261 */
[----:B------:R-:W-:Y:S01]  /*7300*/  IADD3 R97, PT, PT, R97, 0x100, RZ ;  /* 0x0000010061617810 */ /* 0x000fe20007ffe0ff */
[----:B--2---:R-:W1:Y:S02]  /*7310*/  MUFU.RCP R98, R99 ;  /* 0x0000006300627308 */ /* 0x004e640000001000 */
[----:B-1----:R-:W-:-:S06]  /*7320*/  IADD3 R98, PT, PT, R98, 0xffffffe, RZ ;  /* 0x0ffffffe62627810 */ /* 0x002fcc0007ffe0ff */
        /* <DEDUP_REMOVED lines=15> */
.L_x_53:
[----:B------:R-:W2:Y:S01]  /*7420*/  LDCU.64 UR4, c[0x0][0x460] ;  /* 0x00008c00ff0477ac */ /* 0x000ea20008000a00 */
[----:B------:R-:W-:Y:S01]  /*7430*/  MOV R100, 0x7470 ;  /* 0x0000747000647802 */ /* 0x000fe20000000f00 */
[----:B--2---:R-:W-:Y:S01]  /*7440*/  IMAD.U32 R102, RZ, RZ, UR4 ;  /* 0x00000004ff667e24 */ /* 0x004fe2000f8e00ff */
[----:B------:R-:W-:Y:S02]  /*7450*/  MOV R99, UR5 ;  /* 0x0000000500637c02 */ /* 0x000fe40008000f00 */
[----:B-1---5:R-:W-:Y:S05]  /*7460*/  CALL.REL.NOINC `($__internal_1_$__cuda_sm20_rem_u64) ;  /* 0x0000014000587944 */ /* 0x022fea0003c00000 */
.L_x_54:
[----:B------:R-:W-:Y:S05]  /*7470*/  BSYNC.RECONVERGENT B0 ;  /* 0x0000000000007941 */ /* 0x000fea0003800200 */
.L_x_52:
[----:B------:R-:W1:Y:S01]  /*7480*/  LDCU.64 UR4, c[0x0][0x460] ;  /* 0x00008c00ff0477ac */ /* 0x000e620008000a00 */
[----:B------:R-:W-:Y:S01]  /*7490*/  VIADD R8, R94, 0x20 ;  /* 0x000000205e087836 */ /* 0x000fe20000000000 */
[--C-:B------:R-:W-:Y:S01]  /*74a0*/  SHF.R.U64 R99, R104, 0x3, R105.reuse ;  /* 0x0000000368637819 */ /* 0x100fe20000001269 */
[----:B------:R-:W-:Y:S01]  /*74b0*/  BSSY.RECONVERGENT B0, `(.L_x_55) ;  /* 0x000003d000007945 */ /* 0x000fe20003800200 */
[----:B------:R-:W2:Y:S01]  /*74c0*/  LDCU UR8, c[0x0][0x384] ;  /* 0x00007080ff0877ac */ /* 0x000ea20008000800 */
[----:B------:R-:W-:Y:S02]  /*74d0*/  SHF.R.U32.HI R100, RZ, 0x3, R105 ;  /* 0x00000003ff647819 */ /* 0x000fe40000011669 */
[----:B------:R-:W-:Y:S01]  /*74e0*/  ISETP.GE.U32.AND P1, PT, R108, R99, PT ;  /* 0x000000636c00720c */ /* 0x000fe20003f26070 */
[----:B------:R-:W3:Y:S01]  /*74f0*/  LDCU.64 UR6, c[0x0][0x468] ;  /* 0x00008d00ff0677ac */ /* 0x000ee20008000a00 */
[----:B-1----:R-:W-:Y:S02]  /*7500*/  IMAD.U32 R97, RZ, RZ, UR4 ;  /* 0x00000004ff617e24 */ /* 0x002fe4000f8e00ff */
[----:B------:R-:W-:Y:S01]  /*7510*/  IMAD.U32 R98, RZ, RZ, UR5 ;  /* 0x00000005ff627e24 */ /* 0x000fe2000f8e00ff */
[----:B--2---:R-:W-:Y:S01]  /*7520*/  ISETP.LT.AND P0, PT, R8, UR8, !P0 ;  /* 0x0000000808007c0c */ /* 0x004fe2000c701270 */
[----:B------:R-:W-:-:S03]  /*7530*/  IMAD.WIDE.U32 R118, R95, R97, R16 ;  /* 0x000000615f767225 */ /* 0x000fc600078e0010 */
[----:B------:R-:W-:Y:S01]  /*7540*/  ISETP.GE.U32.AND.EX P1, PT, R9, R100, P0, P1 ;  /* 0x000000640900720c */ /* 0x000fe20000726110 */
[----:B------:R-:W-:Y:S01]  /*7550*/  IMAD R99, R95, R98, RZ ;  /* 0x000000625f637224 */ /* 0x000fe200078e02ff */
[----:B------:R-:W-:-:S03]  /*7560*/  IADD3 R102, P0, PT, R68, R118, RZ ;  /* 0x0000007644667210 */ /* 0x000fc60007f1e0ff */
[----:B------:R-:W-:-:S04]  /*7570*/  IMAD.IADD R100, R119, 0x1, R99 ;  /* 0x0000000177647824 */ /* 0x000fc800078e0263 */
[----:B------:R-:W-:Y:S01]  /*7580*/  IMAD.X R103, R69, 0x1, R100, P0 ;  /* 0x0000000145677824 */ /* 0x000fe200000e0664 */
[----:B---3--:R-:W-:-:S04]  /*7590*/  IADD3 R118, P0, PT, R118, UR6, RZ ;  /* 0x0000000676767c10 */ /* 0x008fc8000ff1e0ff */
[----:B------:R-:W-:Y:S01]  /*75a0*/  IADD3.X R119, PT, PT, R100, UR7, RZ, P0, !PT ;  /* 0x0000000764777c10 */ /* 0x000fe200087fe4ff */
[----:B------:R1:W-:Y:S03]  /*75b0*/  @P1 STG.E.64 desc[UR22][R102.64+0x100], R4 ;  /* 0x0001000466001986 */ /* 0x0003e6000c101b16 */
[----:B------:R-:W-:-:S04]  /*75c0*/  LOP3.LUT R9, R119, R98, RZ, 0xfc, !PT ;  /* 0x0000006277097212 */ /* 0x000fc800078efcff */
[----:B------:R-:W-:-:S13]  /*75d0*/  ISETP.NE.U32.AND P0, PT, R9, RZ, PT ;  /* 0x000000ff0900720c */ /* 0x000fda0003f05070 */
[----:B------:R-:W-:Y:S05]  /*75e0*/  @P0 BRA `(.L_x_56) ;  /* 0x00000000005c0947 */ /* 0x000fea0003800000 */
[----:B------:R-:W2:Y:S01]  /*75f0*/  I2F.U32.RP R99, R97 ;  /* 0x0000006100637306 */ /* 0x000ea20000209000 */
[----:B------:R-:W-:Y:S01]  /*7600*/  IMAD R100, R95, R97, R16 ;  /* 0x000000615f647224 */ /* 0x000fe200078e0210 */
[----:B------:R-:W-:Y:S01]  /*7610*/  ISETP.NE.U32.AND P0, PT, R97, RZ, PT ;  /* 0x000000ff6100720c */ /* 0x000fe20003f05070 */
[----:B-1----:R-:W-:-:S03]  /*7620*/  IMAD.MOV.U32 R102, RZ, RZ, RZ ;  /* 0x000000ffff667224 */ /* 0x002fc600078e00ff */
[----:B------:R-:W-:Y:S02]  /*7630*/  IADD3 R100, PT, PT, R100, UR6, RZ ;  /* 0x0000000664647c10 */ /* 0x000fe4000fffe0ff */
[----:B--2---:R-:W1:Y:S02]  /*7640*/  MUFU.RCP R9, R99 ;  /* 0x0000006300097308 */ /* 0x004e640000001000 */
[----:B-1----:R-:W-:-:S06]  /*7650*/  IADD3 R9, PT, PT, R9, 0xffffffe, RZ ;  /* 0x0ffffffe09097810 */ /* 0x002fcc0007ffe0ff */
[----:B------:R-:W1:Y:S02]  /*7660*/  F2I.FTZ.U32.TRUNC.NTZ R103, R9 ;  /* 0x0000000900677305 */ /* 0x000e64000021f000 */
[----:B-1----:R-:W-:-:S05]  /*7670*/  IADD3 R4, PT, PT, RZ, -R103, RZ ;  /* 0x80000067ff047210 */ /* 0x002fca0007ffe0ff */
[----:B------:R-:W-:-:S04]  /*7680*/  IMAD R4, R4, R97, RZ ;  /* 0x0000006104047224 */ /* 0x000fc800078e02ff */
[----:B------:R-:W-:-:S06]  /*7690*/  IMAD.HI.U32 R5, R103, R4, R102 ;  /* 0x0000000467057227 */ /* 0x000fcc00078e0066 */
[----:B------:R-:W-:-:S04]  /*76a0*/  IMAD.HI.U32 R108, R5, R100, RZ ;  /* 0x00000064056c7227 */ /* 0x000fc800078e00ff */
[----:B------:R-:W-:-:S04]  /*76b0*/  IMAD.MOV R4, RZ, RZ, -R108 ;  /* 0x000000ffff047224 */ /* 0x000fc800078e0a6c */
[----:B------:R-:W-:-:S05]  /*76c0*/  IMAD R4, R97, R4, R100 ;  /* 0x0000000461047224 */ /* 0x000fca00078e0264 */
[----:B------:R-:W-:-:S13]  /*76d0*/  ISETP.GE.U32.AND P2, PT, R4, R97, PT ;  /* 0x000000610400720c */ /* 0x000fda0003f46070 */
[----:B------:R-:W-:Y:S01]  /*76e0*/  @P2 IADD3 R4, PT, PT, R4, -R97, RZ ;  /* 0x8000006104042210 */ /* 0x000fe20007ffe0ff */
[----:B------:R-:W-:-:S03]  /*76f0*/  @P2 VIADD R108, R108, 0x1 ;  /* 0x000000016c6c2836 */ /* 0x000fc60000000000 */
[----:B------:R-:W-:-:S13]  /*7700*/  ISETP.GE.U32.AND P1, PT, R4, R97, PT ;  /* 0x000000610400720c */ /* 0x000fda0003f26070 */
[----:B------:R-:W-:Y:S02]  /*7710*/  @P1 IADD3 R108, PT, PT, R108, 0x1, RZ ;  /* 0x000000016c6c1810 */ /* 0x000fe40007ffe0ff */
[----:B------:R-:W-:-:S04]  /*7720*/  @!P0 LOP3.LUT R108, RZ, R97, RZ, 0x33, !PT ;  /* 0x00000061ff6c8212 */ /* 0x000fc800078e33ff */
[----:B------:R-:W-:-:S05]  /*7730*/  IADD3 R4, PT, PT, -R108, RZ, RZ ;  /* 0x000000ff6c047210 */ /* 0x000fca0007ffe1ff */
[----:B------:R-:W-:Y:S01]  /*7740*/  IMAD R99, R97, R4, R100 ;  /* 0x0000000461637224 */ /* 0x000fe200078e0264 */
[----:B------:R-:W-:Y:S05]  /*7750*/  BRA `(.L_x_57) ;  /* 0x0000000000487947 */ /* 0x000fea0003800000 */
.L_x_56:
        /* <DEDUP_REMOVED lines=9> */
[----:B------:R-:W-:-:S03]  /*77f0*/  IMAD.MOV.U32 R108, RZ, RZ, R99 ;  /* 0x000000ffff6c7224 */ /* 0x000fc600078e0063 */
[----:B------:R-:W-:Y:S02]  /*7800*/  IADD3.X R4, PT, PT, RZ, ~R98, RZ, P0, !PT ;  /* 0x80000062ff047210 */ /* 0x000fe400007fe4ff */
[----:B-1----:R-:W-:Y:S02]  /*7810*/  MOV R97, UR4 ;  /* 0x0000000400617c02 */ /* 0x002fe40008000f00 */
[----:B------:R-:W-:-:S03]  /*7820*/  MOV R98, UR5 ;  /* 0x0000000500627c02 */ /* 0x000fc60008000f00 */
[-C--:B------:R-:W-:Y:S02]  /*7830*/  IMAD R4, R4, R97.reuse, RZ ;  /* 0x0000006104047224 */ /* 0x080fe400078e02ff */
[----:B------:R-:W-:-:S04]  /*7840*/  IMAD.WIDE.U32 R118, R5, R97, R118 ;  /* 0x0000006105767225 */ /* 0x000fc800078e0076 */
[----:B------:R-:W-:Y:S01]  /*7850*/  IMAD R4, R5, R98, R4 ;  /* 0x0000006205047224 */ /* 0x000fe200078e0204 */
[----:B------:R-:W-:-:S03]  /*7860*/  MOV R99, R118 ;  /* 0x0000007600637202 */ /* 0x000fc60000000f00 */
[----:B------:R-:W-:Y:S02]  /*7870*/  IMAD.IADD R102, R4, 0x1, R119 ;  /* 0x0000000104667824 */ /* 0x000fe400078e0277 */
.L_x_57:
[----:B------:R-:W-:Y:S05]  /*7880*/  BSYNC.RECONVERGENT B0 ;  /* 0x0000000000007941 */ /* 0x000fea0003800200 */
.L_x_55:
[----:B------:R-:W1:Y:S01]  /*7890*/  LDC.64 R4, c[0x0][0x468] ;  /* 0x00011a00ff047b82 */ /* 0x000e620000000a00 */
[----:B------:R-:W2:Y:S01]  /*78a0*/  LDCU.64 UR4, c[0x0][0x380] ;  /* 0x00007000ff0477ac */ /* 0x000ea20008000a00 */
[----:B------:R-:W-:Y:S01]  /*78b0*/  VIADD R9, R95, 0x1 ;  /* 0x000000015f097836 */ /* 0x000fe20000000000 */
[----:B------:R-:W-:Y:S01]  /*78c0*/  SHF.R.U64 R99, R99, 0x3, R102 ;  /* 0x0000000363637819 */ /* 0x000fe20000001266 */
[C---:B------:R-:W-:Y:S01]  /*78d0*/  IMAD.WIDE.U32 R104, R95.reuse, R97, R16 ;  /* 0x000000615f687225 */ /* 0x040fe200078e0010 */
[----:B------:R-:W-:Y:S01]  /*78e0*/  SHF.R.U32.HI R102, RZ, 0x3, R102 ;  /* 0x00000003ff667819 */ /* 0x000fe20000011666 */
[----:B------:R-:W-:Y:S01]  /*78f0*/  BSSY.RECONVERGENT B0, `(.L_x_58) ;  /* 0x000002d000007945 */ /* 0x000fe20003800200 */
[----:B------:R-:W-:Y:S01]  /*7900*/  ISETP.GE.U32.AND P2, PT, R108, R99, PT ;  /* 0x000000636c00720c */ /* 0x000fe20003f46070 */
[----:B------:R-:W-:Y:S01]  /*7910*/  IMAD R100, R95, R98, R105 ;  /* 0x000000625f647224 */ /* 0x000fe200078e0269 */
[----:B--2---:R-:W-:Y:S02]  /*7920*/  ISETP.GE.AND P0, PT, R9, UR4, PT ;  /* 0x0000000409007c0c */ /* 0x004fe4000bf06270 */
[----:B------:R-:W-:-:S02]  /*7930*/  SHF.R.S32.HI R9, RZ, 0x1f, R108 ;  /* 0x0000001fff097819 */ /* 0x000fc4000001146c */
[----:B------:R-:W-:Y:S02]  /*7940*/  ISETP.LT.AND P3, PT, R94, UR5, !P0 ;  /* 0x000000055e007c0c */ /* 0x000fe4000c761270 */
[----:B-1----:R-:W-:Y:S02]  /*7950*/  IADD3 R99, P1, PT, R104, R4, RZ ;  /* 0x0000000468637210 */ /* 0x002fe40007f3e0ff */
[----:B------:R-:W-:-:S03]  /*7960*/  ISETP.GE.U32.AND.EX P2, PT, R9, R102, P3, P2 ;  /* 0x000000660900720c */ /* 0x000fc60001f46120 */
[----:B------:R-:W-:Y:S01]  /*7970*/  IMAD.X R100, R100, 0x1, R5, P1 ;  /* 0x0000000164647824 */ /* 0x000fe200008e0605 */
[----:B------:R-:W-:-:S05]  /*7980*/  IADD3 R104, P1, PT, R68, R99, RZ ;  /* 0x0000006344687210 */ /* 0x000fca0007f3e0ff */
[----:B------:R-:W-:Y:S01]  /*7990*/  IMAD.X R105, R69, 0x1, R100, P1 ;  /* 0x0000000145697824 */ /* 0x000fe200008e0664 */
[----:B------:R-:W-:-:S04]  /*79a0*/  IADD3 R103, P1, PT, R99, 0x100, RZ ;  /* 0x0000010063677810 */ /* 0x000fc80007f3e0ff */
[----:B------:R1:W-:Y:S01]  /*79b0*/  @P2 STG.E.64 desc[UR22][R104.64], R124 ;  /* 0x0000007c68002986 */ /* 0x0003e2000c101b16 */
[----:B------:R-:W-:-:S05]  /*79c0*/  IMAD.X R101, RZ, RZ, R100, P1 ;  /* 0x000000ffff657224 */ /* 0x000fca00008e0664 */
[----:B------:R-:W-:-:S04]  /*79d0*/  LOP3.LUT R98, R101, R98, RZ, 0xfc, !PT ;  /* 0x0000006265627212 */ /* 0x000fc800078efcff */
[----:B------:R-:W-:-:S13]  /*79e0*/  ISETP.NE.U32.AND P1, PT, R98, RZ, PT ;  /* 0x000000ff6200720c */ /* 0x000fda0003f25070 */
[----:B------:R-:W-:Y:S05]  /*79f0*/  @P1 BRA `(.L_x_59) ;  /* 0x00000000005c1947 */ /* 0x000fea0003800000 */
[----:B------:R-:W2:Y:S01]  /*7a00*/  I2F.U32.RP R101, R97 ;  /* 0x0000006100657306 */ /* 0x000ea20000209000 */
[----:B------:R-:W-:Y:S01]  /*7a10*/  IMAD.SHL.U32 R98, R94, 0x8, RZ ;  /* 0x000000085e627824 */ /* 0x000fe200078e00ff */
[----:B------:R-:W-:Y:S01]  /*7a20*/  MOV R102, RZ ;  /* 0x000000ff00667202 */ /* 0x000fe20000000f00 */
[----:B-1----:R-:W-:Y:S02]  /*7a30*/  IMAD.MOV.U32 R105, RZ, RZ, RZ ;  /* 0x000000ffff697224 */ /* 0x002fe400078e00ff */
[----:B------:R-:W-:-:S05]  /*7a40*/  IMAD R99, R95, R97, R98 ;  /* 0x000000615f637224 */ /* 0x000fca00078e0262 */
[----:B------:R-:W-:Y:S01]  /*7a50*/  IADD3 R4, PT, PT, R4, 0x100, R99 ;  /* 0x0000010004047810 */ /* 0x000fe20007ffe063 */
        /* <DEDUP_REMOVED lines=17> */
.L_x_59:
[----:B------:R-:W2:Y:S01]  /*7b70*/  LDCU.64 UR4, c[0x0][0x460] ;  /* 0x00008c00ff0477ac */ /* 0x000ea20008000a00 */
[----:B------:R-:W-:Y:S01]  /*7b80*/  MOV R100, 0x7bc0 ;  /* 0x00007bc000647802 */ /* 0x000fe20000000f00 */
[----:B--2---:R-:W-:Y:S01]  /*7b90*/  IMAD.U32 R102, RZ, RZ, UR4 ;  /* 0x00000004ff667e24 */ /* 0x004fe2000f8e00ff */
[----:B------:R-:W-:Y:S02]  /*7ba0*/  MOV R99, UR5 ;  /* 0x0000000500637c02 */ /* 0x000fe40008000f00 */
[----:B-1---5:R-:W-:Y:S05]  /*7bb0*/  CALL.REL.NOINC `($__internal_1_$__cuda_sm20_rem_u64) ;  /* 0x0000013800847944 */ /* 0x022fea0003c00000 */
.L_x_60:
[----:B------:R-:W-:Y:S05]  /*7bc0*/  BSYNC.RECONVERGENT B0 ;  /* 0x0000000000007941 */ /* 0x000fea0003800200 */
.L_x_58:
[----:B------:R-:W1:Y:S01]  /*7bd0*/  LDCU.128 UR4, c[0x0][0x460] ;  /* 0x00008c00ff0477ac */ /* 0x000e620008000c00 */
[--C-:B------:R-:W-:Y:S01]  /*7be0*/  SHF.R.U64 R5, R104, 0x3, R105.reuse ;  /* 0x0000000368057819 */ /* 0x100fe20000001269 */
[----:B------:R-:W-:Y:S01]  /*7bf0*/  BSSY.RECONVERGENT B0, `(.L_x_61) ;  /* 0x0000040000007945 */ /* 0x000fe20003800200 */
[----:B------:R-:W-:Y:S01]  /*7c00*/  SHF.R.U32.HI R4, RZ, 0x3, R105 ;  /* 0x00000003ff047819 */ /* 0x000fe20000011669 */
[----:B------:R-:W2:Y:S01]  /*7c10*/  LDCU UR8, c[0x0][0x384] ;  /* 0x00007080ff0877ac */ /* 0x000ea20008000800 */
[----:B------:R-:W-:Y:S01]  /*7c20*/  ISETP.GE.U32.AND P2, PT, R108, R5, PT ;  /* 0x000000056c00720c */ /* 0x000fe20003f46070 */
[----:B-1----:R-:W-:Y:S02]  /*7c30*/  IMAD.U32 R97, RZ, RZ, UR4 ;  /* 0x00000004ff617e24 */ /* 0x002fe4000f8e00ff */
[----:B------:R-:W-:Y:S02]  /*7c40*/  IMAD.U32 R98, RZ, RZ, UR5 ;  /* 0x00000005ff627e24 */ /* 0x000fe4000f8e00ff */
[----:B------:R-:W-:Y:S01]  /*7c50*/  IMAD.WIDE.U32 R102, R95, R97, R16 ;  /* 0x000000615f667225 */ /* 0x000fe200078e0010 */
[----:B--2---:R-:W-:-:S03]  /*7c60*/  ISETP.LT.AND P1, PT, R8, UR8, !P0 ;  /* 0x0000000808007c0c */ /* 0x004fc6000c721270 */
[----:B------:R-:W-:Y:S01]  /*7c70*/  IMAD R100, R95, R98, RZ ;  /* 0x000000625f647224 */ /* 0x000fe200078e02ff */
[----:B------:R-:W-:Y:S02]  /*7c80*/  IADD3 R5, P0, PT, R68, R102, RZ ;  /* 0x0000006644057210 */ /* 0x000fe40007f1e0ff */
[----:B------:R-:W-:Y:S02]  /*7c90*/  ISETP.GE.U32.AND.EX P2, PT, R9, R4, P1, P2 ;  /* 0x000000040900720c */ /* 0x000fe40000f46120 */
[----:B------:R-:W-:Y:S02]  /*7ca0*/  IADD3.X R100, PT, PT, R69, R103, R100, P0, !PT ;  /* 0x0000006745647210 */ /* 0x000fe400007fe464 */
[----:B------:R-:W-:-:S04]  /*7cb0*/  IADD3 R102, P0, PT, R5, UR6, RZ ;  /* 0x0000000605667c10 */ /* 0x000fc8000ff1e0ff */
[----:B------:R-:W-:Y:S02]  /*7cc0*/  IADD3.X R103, PT, PT, R100, UR7, RZ, P0, !PT ;  /* 0x0000000764677c10 */ /* 0x000fe400087fe4ff */
[----:B------:R-:W-:-:S03]  /*7cd0*/  IADD3 RZ, P1, P0, -R68, UR6, R102 ;  /* 0x0000000644ff7c10 */ /* 0x000fc6000f83e166 */
[----:B------:R1:W-:Y:S01]  /*7ce0*/  @P2 STG.E.64 desc[UR22][R102.64+0x100], R10 ;  /* 0x0001000a66002986 */ /* 0x0003e2000c101b16 */
[----:B------:R-:W-:-:S04]  /*7cf0*/  IADD3.X R5, PT, PT, ~R69, UR7, R103, P1, P0 ;  /* 0x0000000745057c10 */ /* 0x000fc80008fe0567 */
[----:B------:R-:W-:-:S04]  /*7d00*/  LOP3.LUT R5, R5, R98, RZ, 0xfc, !PT ;  /* 0x0000006205057212 */ /* 0x000fc800078efcff */
[----:B------:R-:W-:-:S13]  /*7d10*/  ISETP.NE.U32.AND P0, PT, R5, RZ, PT ;  /* 0x000000ff0500720c */ /* 0x000fda0003f05070 */
[----:B------:R-:W-:Y:S05]  /*7d20*/  @P0 BRA `(.L_x_62) ;  /* 0x0000000000640947 */ /* 0x000fea0003800000 */
[----:B-1----:R-:W1:Y:S01]  /*7d30*/  I2F.U32.RP R11, R97 ;  /* 0x00000061000b7306 */ /* 0x002e620000209000 */
[----:B------:R-:W-:Y:S01]  /*7d40*/  IMAD R5, R95, R97, R16 ;  /* 0x000000615f057224 */ /* 0x000fe200078e0210 */
[----:B------:R-:W-:Y:S01]  /*7d50*/  ISETP.NE.U32.AND P0, PT, R97, RZ, PT ;  /* 0x000000ff6100720c */ /* 0x000fe20003f05070 */
[----:B------:R-:W-:Y:S02]  /*7d60*/  IMAD.MOV.U32 R100, RZ, RZ, RZ ;  /* 0x000000ffff647224 */ /* 0x000fe400078e00ff */
[----:B------:R-:W-:Y:S01]  /*7d70*/  IMAD.MOV.U32 R99, RZ, RZ, RZ ;  /* 0x000000ffff637224 */ /* 0x000fe200078e00ff */
[----:B------:R-:W-:Y:S02]  /*7d80*/  IADD3 R5, PT, PT, R68, UR6, R5 ;  /* 0x0000000644057c10 */ /* 0x000fe4000fffe005 */
[----:B-1----:R-:W1:Y:S02]  /*7d90*/  MUFU.RCP R10, R11 ;  /* 0x0000000b000a7308 */ /* 0x002e640000001000 */
[----:B-1----:R-:W-:-:S06]  /*7da0*/  IADD3 R10, PT, PT, R10, 0xffffffe, RZ ;  /* 0x0ffffffe0a0a7810 */ /* 0x002fcc0007ffe0ff */
[----:B------:R-:W1:Y:S02]  /*7db0*/  F2I.FTZ.U32.TRUNC.NTZ R101, R10 ;  /* 0x0000000a00657305 */ /* 0x000e64000021f000 */
[----:B-1----:R-:W-:-:S05]  /*7dc0*/  IADD3 R4, PT, PT, RZ, -R101, RZ ;  /* 0x80000065ff047210 */ /* 0x002fca0007ffe0ff */
[----:B------:R-:W-:Y:S01]  /*7dd0*/  IMAD R9, R4, R97, RZ ;  /* 0x0000006104097224 */ /* 0x000fe200078e02ff */
[----:B------:R-:W-:-:S03]  /*7de0*/  IADD3 R4, PT, PT, -R68, UR6, R5 ;  /* 0x0000000644047c10 */ /* 0x000fc6000fffe105 */
        /* <DEDUP_REMOVED lines=13> */
.L_x_62:
[----:B------:R-:W1:Y:S01]  /*7ec0*/  LDCU.64 UR4, c[0x0][0x460] ;  /* 0x00008c00ff0477ac */ /* 0x000e620008000a00 */
[----:B------:R-:W-:Y:S02]  /*7ed0*/  IADD3 R4, P1, P0, -R68, UR6, R102 ;  /* 0x0000000644047c10 */ /* 0x000fe4000f83e166 */
[----:B------:R-:W-:Y:S02]  /*7ee0*/  MOV R104, 0x7f50 ;  /* 0x00007f5000687802 */ /* 0x000fe40000000f00 */
[----:B------:R-:W-:Y:S02]  /*7ef0*/  IADD3.X R5, PT, PT, ~R69, UR7, R103, P1, P0 ;  /* 0x0000000745057c10 */ /* 0x000fe40008fe0567 */
[----:B------:R-:W-:-:S03]  /*7f00*/  MOV R98, R4 ;  /* 0x0000000400627202 */ /* 0x000fc60000000f00 */
[----:B------:R-:W-:Y:S02]  /*7f10*/  IMAD.MOV.U32 R97, RZ, RZ, R5 ;  /* 0x000000ffff617224 */ /* 0x000fe400078e0005 */
[----:B-1----:R-:W-:Y:S02]  /*7f20*/  IMAD.U32 R103, RZ, RZ, UR4 ;  /* 0x00000004ff677e24 */ /* 0x002fe4000f8e00ff */
[----:B------:R-:W-:Y:S02]  /*7f30*/  IMAD.U32 R106, RZ, RZ, UR5 ;  /* 0x00000005ff6a7e24 */ /* 0x000fe4000f8e00ff */
[----:B-----5:R-:W-:Y:S05]  /*7f40*/  CALL.REL.NOINC `($__internal_0_$__cuda_sm20_div_u64) ;  /* 0x00000130008c7944 */ /* 0x020fea0003c00000 */
[----:B------:R-:W1:Y:S01]  /*7f50*/  LDCU.64 UR4, c[0x0][0x460] ;  /* 0x00008c00ff0477ac */ /* 0x000e620008000a00 */
[----:B------:R-:W-:-:S04]  /*7f60*/  IADD3 R9, P0, PT, RZ, -R99, RZ ;  /* 0x80000063ff097210 */ /* 0x000fc80007f1e0ff */
[----:B------:R-:W-:Y:S02]  /*7f70*/  IADD3.X R10, PT, PT, RZ, ~R98, RZ, P0, !PT ;  /* 0x80000062ff0a7210 */ /* 0x000fe400007fe4ff */
[----:B-1----:R-:W-:Y:S02]  /*7f80*/  MOV R97, UR4 ;  /* 0x0000000400617c02 */ /* 0x002fe40008000f00 */
[----:B------:R-:W-:-:S03]  /*7f90*/  MOV R98, UR5 ;  /* 0x0000000500627c02 */ /* 0x000fc60008000f00 */
[-C--:B------:R-:W-:Y:S02]  /*7fa0*/  IMAD R10, R10, R97.reuse, RZ ;  /* 0x000000610a0a7224 */ /* 0x080fe400078e02ff */
[----:B------:R-:W-:-:S04]  /*7fb0*/  IMAD.WIDE.U32 R100, R9, R97, R4 ;  /* 0x0000006109647225 */ /* 0x000fc800078e0004 */
[----:B------:R-:W-:Y:S01]  /*7fc0*/  IMAD R10, R9, R98, R10 ;  /* 0x00000062090a7224 */ /* 0x000fe200078e020a */
[----:B------:R-:W-:-:S04]  /*7fd0*/  MOV R9, R99 ;  /* 0x0000006300097202 */ /* 0x000fc80000000f00 */
[----:B------:R-:W-:Y:S02]  /*7fe0*/  IADD3 R99, PT, PT, R10, R101, RZ ;  /* 0x000000650a637210 */ /* 0x000fe40007ffe0ff */
.L_x_63:
[----:B------:R-:W-:Y:S05]  /*7ff0*/  BSYNC.RECONVERGENT B0 ;  /* 0x0000000000007941 */ /* 0x000fea0003800200 */
.L_x_61:
[----:B------:R-:W1:Y:S01]  /*8000*/  LDC.64 R4, c[0x0][0x468] ;  /* 0x00011a00ff047b82 */ /* 0x000e620000000a00 */
[----:B------:R-:W2:Y:S01]  /*8010*/  LDCU.64 UR4, c[0x0][0x380] ;  /* 0x00007000ff0477ac */ /* 0x000ea20008000a00 */
[C---:B------:R-:W-:Y:S01]  /*8020*/  IMAD.WIDE.U32 R102, R95.reuse, R97, R16 ;  /* 0x000000615f667225 */ /* 0x040fe200078e0010 */
[--C-:B------:R-:W-:Y:S01]  /*8030*/  SHF.R.U64 R100, R100, 0x3, R99.reuse ;  /* 0x0000000364647819 */ /* 0x100fe20000001263 */
[----:B------:R-:W-:Y:S01]  /*8040*/  BSSY.RECONVERGENT B0, `(.L_x_64) ;  /* 0x0000030000007945 */ /* 0x000fe20003800200 */
[----:B------:R-:W-:Y:S01]  /*8050*/  SHF.R.U32.HI R99, RZ, 0x3, R99 ;  /* 0x00000003ff637819 */ /* 0x000fe20000011663 */
[----:B------:R-:W-:Y:S01]  /*8060*/  VIADD R10, R95, 0x2 ;  /* 0x000000025f0a7836 */ /* 0x000fe20000000000 */
[----:B------:R-:W-:Y:S01]  /*8070*/  ISETP.GE.U32.AND P3, PT, R9, R100, PT ;  /* 0x000000640900720c */ /* 0x000fe20003f66070 */
[----:B------:R-:W-:-:S03]  /*8080*/  IMAD R100, R95, R98, R103 ;  /* 0x000000625f647224 */ /* 0x000fc600078e0267 */
[----:B--2---:R-:W-:Y:S02]  /*8090*/  ISETP.GE.AND P0, PT, R10, UR4, PT ;  /* 0x000000040a007c0c */ /* 0x004fe4000bf06270 */
[----:B------:R-:W-:Y:S02]  /*80a0*/  SHF.R.S32.HI R10, RZ, 0x1f, R9 ;  /* 0x0000001fff0a7819 */ /* 0x000fe40000011409 */
[----:B------:R-:W-:Y:S02]  /*80b0*/  ISETP.LT.AND P4, PT, R94, UR5, !P0 ;  /* 0x000000055e007c0c */ /* 0x000fe4000c781270 */
[----:B-1----:R-:W-:Y:S02]  /*80c0*/  IADD3 R11, P1, PT, R102, R4, RZ ;  /* 0x00000004660b7210 */ /* 0x002fe40007f3e0ff */
[----:B------:R-:W-:Y:S02]  /*80d0*/  ISETP.GE.U32.AND.EX P3, PT, R10, R99, P4, P3 ;  /* 0x000000630a00720c */ /* 0x000fe40002766130 */
[----:B------:R-:W-:-:S04]  /*80e0*/  IADD3 R11, P2, PT, R4, R11, RZ ;  /* 0x0000000b040b7210 */ /* 0x000fc80007f5e0ff */
[----:B------:R-:W-:Y:S02]  /*80f0*/  IADD3.X R100, PT, PT, R5, R100, R5, P2, P1 ;  /* 0x0000006405647210 */ /* 0x000fe400017e2405 */
        /* <DEDUP_REMOVED lines=9> */
[----:B------:R-:W-:Y:S02]  /*8190*/  IMAD R5, R95, R97, R16 ;  /* 0x000000615f057224 */ /* 0x000fe400078e0210 */
[----:B------:R-:W-:Y:S02]  /*81a0*/  IMAD.MOV.U32 R98, RZ, RZ, RZ ;  /* 0x000000ffff627224 */ /* 0x000fe400078e00ff */
[----:B-1----:R-:W-:Y:S01]  /*81b0*/  IMAD.MOV.U32 R105, RZ, RZ, RZ ;  /* 0x000000ffff697224 */ /* 0x002fe200078e00ff */
[----:B------:R-:W-:-:S04]  /*81c0*/  IADD3 R5, PT, PT, R4, 0x100, R5 ;  /* 0x0000010004057810 */ /* 0x000fc80007ffe005 */
[----:B------:R-:W-:Y:S01]  /*81d0*/  IADD3 R5, PT, PT, R5, R4, RZ ;  /* 0x0000000405057210 */ /* 0x000fe20007ffe0ff */
        /* <DEDUP_REMOVED lines=17> */
.L_x_65:
[----:B------:R-:W2:Y:S01]  /*82f0*/  LDCU.64 UR4, c[0x0][0x460] ;  /* 0x00008c00ff0477ac */ /* 0x000ea20008000a00 */
[----:B------:R-:W-:Y:S01]  /*8300*/  MOV R100, 0x8340 ;  /* 0x0000834000647802 */ /* 0x000fe20000000f00 */
[----:B--2---:R-:W-:Y:S01]  /*8310*/  IMAD.U32 R102, RZ, RZ, UR4 ;  /* 0x00000004ff667e24 */ /* 0x004fe2000f8e00ff */
[----:B------:R-:W-:Y:S02]  /*8320*/  MOV R99, UR5 ;  /* 0x0000000500637c02 */ /* 0x000fe40008000f00 */
[----:B-1---5:R-:W-:Y:S05]  /*8330*/  CALL.REL.NOINC `($__internal_1_$__cuda_sm20_rem_u64) ;  /* 0x0000013000a47944 */ /* 0x022fea0003c00000 */
.L_x_66:
[----:B------:R-:W-:Y:S05]  /*8340*/  BSYNC.RECONVERGENT B0 ;  /* 0x0000000000007941 */ /* 0x000fea0003800200 */
.L_x_64:
[----:B------:R-:W1:Y:S01]  /*8350*/  LDC.64 R6, c[0x0][0x460] ;  /* 0x00011800ff067b82 */ /* 0x000e620000000a00 */
[----:B------:R-:W2:Y:S01]  /*8360*/  LDCU UR4, c[0x0][0x384] ;  /* 0x00007080ff0477ac */ /* 0x000ea20008000800 */
[--C-:B------:R-:W-:Y:S01]  /*8370*/  SHF.R.U64 R98, R104, 0x3, R105.reuse ;  /* 0x0000000368627819 */ /* 0x100fe20000001269 */
[----:B------:R-:W-:Y:S01]  /*8380*/  BSSY.RECONVERGENT B0, `(.L_x_67) ;  /* 0x0000042000007945 */ /* 0x000fe20003800200 */
[----:B------:R-:W-:Y:S02]  /*8390*/  SHF.R.U32.HI R11, RZ, 0x3, R105 ;  /* 0x00000003ff0b7819 */ /* 0x000fe40000011669 */
[----:B------:R-:W-:Y:S02]  /*83a0*/  ISETP.GE.U32.AND P2, PT, R9, R98, PT ;  /* 0x000000620900720c */ /* 0x000fe40003f46070 */
[----:B------:R-:W3:Y:S01]  /*83b0*/  LDC.64 R4, c[0x0][0x468] ;  /* 0x00011a00ff047b82 */ /* 0x000ee20000000a00 */
[----:B--2---:R-:W-:-:S04]  /*83c0*/  ISETP.LT.AND P1, PT, R8, UR4, !P0 ;  /* 0x0000000408007c0c */ /* 0x004fc8000c721270 */
[----:B------:R-:W-:Y:S01]  /*83d0*/  ISETP.GE.U32.AND.EX P2, PT, R10, R11, P1, P2 ;  /* 0x0000000b0a00720c */ /* 0x000fe20000f46120 */
[----:B-1----:R-:W-:-:S04]  /*83e0*/  IMAD.WIDE.U32 R124, R95, R6, R16 ;  /* 0x000000065f7c7225 */ /* 0x002fc800078e0010 */
[----:B------:R-:W-:Y:S01]  /*83f0*/  IMAD R97, R95, R7, RZ ;  /* 0x000000075f617224 */ /* 0x000fe200078e02ff */
[----:B------:R-:W-:-:S03]  /*8400*/  IADD3 R9, P0, PT, R68, R124, RZ ;  /* 0x0000007c44097210 */ /* 0x000fc60007f1e0ff */
[----:B------:R-:W-:Y:S01]  /*8410*/  IMAD.IADD R118, R125, 0x1, R97 ;  /* 0x000000017d767824 */ /* 0x000fe200078e0261 */
[----:B---3--:R-:W-:-:S03]  /*8420*/  IADD3 R11, P1, PT, R9, R4, RZ ;  /* 0x00000004090b7210 */ /* 0x008fc60007f3e0ff */
[----:B------:R-:W-:Y:S01]  /*8430*/  IMAD.X R10, R69, 0x1, R118, P0 ;  /* 0x00000001450a7824 */ /* 0x000fe200000e0676 */
[----:B------:R-:W-:-:S04]  /*8440*/  IADD3 R100, P0, PT, R11, R4, RZ ;  /* 0x000000040b647210 */ /* 0x000fc80007f1e0ff */
[----:B------:R-:W-:Y:S02]  /*8450*/  IADD3.X R101, PT, PT, R5, R10, R5, P0, P1 ;  /* 0x0000000a05657210 */ /* 0x000fe400007e2405 */
[----:B------:R-:W-:-:S03]  /*8460*/  IADD3 RZ, P1, P0, -R68, R4, R100 ;  /* 0x0000000444ff7210 */ /* 0x000fc6000783e164 */
[----:B------:R1:W-:Y:S01]  /*8470*/  @P2 STG.E.64 desc[UR22][R100.64+0x100], R18 ;  /* 0x0001001264002986 */ /* 0x0003e2000c101b16 */
[----:B------:R-:W-:-:S04]  /*8480*/  IADD3.X R98, PT, PT, ~R69, R5, R101, P1, P0 ;  /* 0x0000000545627210 */ /* 0x000fc80000fe0565 */
[----:B------:R-:W-:-:S04]  /*8490*/  LOP3.LUT R98, R98, R7, RZ, 0xfc, !PT ;  /* 0x0000000762627212 */ /* 0x000fc800078efcff */
[----:B------:R-:W-:-:S13]  /*84a0*/  ISETP.NE.U32.AND P0, PT, R98, RZ, PT ;  /* 0x000000ff6200720c */ /* 0x000fda0003f05070 */
[----:B------:R-:W-:Y:S05]  /*84b0*/  @P0 BRA `(.L_x_68) ;  /* 0x0000000000680947 */ /* 0x000fea0003800000 */
[----:B------:R-:W1:Y:S01]  /*84c0*/  I2F.U32.RP R97, R6 ;  /* 0x0000000600617306 */ /* 0x000e620000209000 */
[----:B------:R-:W-:Y:S01]  /*84d0*/  IMAD R11, R95, R6, R16 ;  /* 0x000000065f0b7224 */ /* 0x000fe200078e0210 */
[----:B------:R-:W-:Y:S01]  /*84e0*/  ISETP.NE.U32.AND P0, PT, R6, RZ, PT ;  /* 0x000000ff0600720c */ /* 0x000fe20003f05070 */
[----:B------:R-:W-:-:S03]  /*84f0*/  IMAD.MOV.U32 R98, RZ, RZ, RZ ;  /* 0x000000ffff627224 */ /* 0x000fc600078e00ff */
[----:B------:R-:W-:-:S04]  /*8500*/  IADD3 R11, PT, PT, R68, R4, R11 ;  /* 0x00000004440b7210 */ /* 0x000fc80007ffe00b */
[----:B------:R-:W-:-:S04]  /*8510*/  IADD3 R11, PT, PT, R11, R4, RZ ;  /* 0x000000040b0b7210 */ /* 0x000fc80007ffe0ff */
[----:B------:R-:W-:Y:S01]  /*8520*/  IADD3 R11, PT, PT, -R68, R4, R11 ;  /* 0x00000004440b7210 */ /* 0x000fe20007ffe10b */
[----:B-1----:R-:W1:Y:S02]  /*8530*/  MUFU.RCP R19, R97 ;  /* 0x0000006100137308 */ /* 0x002e640000001000 */
[----:B-1----:R-:W-:-:S06]  /*8540*/  VIADD R19, R19, 0xffffffe ;  /* 0x0ffffffe13137836 */ /* 0x002fcc0000000000 */
        /* <DEDUP_REMOVED lines=17> */
.L_x_68:
[----:B------:R-:W2:Y:S01]  /*8660*/  LDCU.64 UR4, c[0x0][0x460] ;  /* 0x00008c00ff0477ac */ /* 0x000ea20008000a00 */
[----:B------:R-:W-:Y:S02]  /*8670*/  IADD3 R4, P1, P0, -R68, R4, R100 ;  /* 0x0000000444047210 */ /* 0x000fe4000783e164 */
[----:B------:R-:W-:Y:S02]  /*8680*/  MOV R104, 0x86f0 ;  /* 0x000086f000687802 */ /* 0x000fe40000000f00 */
[----:B------:R-:W-:Y:S02]  /*8690*/  IADD3.X R5, PT, PT, ~R69, R5, R101, P1, P0 ;  /* 0x0000000545057210 */ /* 0x000fe40000fe0565 */
[----:B------:R-:W-:-:S03]  /*86a0*/  MOV R98, R4 ;  /* 0x0000000400627202 */ /* 0x000fc60000000f00 */
[----:B------:R-:W-:Y:S02]  /*86b0*/  IMAD.MOV.U32 R97, RZ, RZ, R5 ;  /* 0x000000ffff617224 */ /* 0x000fe400078e0005 */
[----:B--2---:R-:W-:Y:S02]  /*86c0*/  IMAD.U32 R103, RZ, RZ, UR4 ;  /* 0x00000004ff677e24 */ /* 0x004fe4000f8e00ff */
[----:B------:R-:W-:Y:S02]  /*86d0*/  IMAD.U32 R106, RZ, RZ, UR5 ;  /* 0x00000005ff6a7e24 */ /* 0x000fe4000f8e00ff */
[----:B-1---5:R-:W-:Y:S05]  /*86e0*/  CALL.REL.NOINC `($__internal_0_$__cuda_sm20_div_u64) ;  /* 0x0000012800a47944 */ /* 0x022fea0003c00000 */
        /* <DEDUP_REMOVED lines=8> */
[----:B------:R-:W-:Y:S01]  /*8770*/  MOV R98, R4 ;  /* 0x0000000400627202 */ /* 0x000fe20000000f00 */
[----:B------:R-:W-:Y:S02]  /*8780*/  IMAD.MOV.U32 R18, RZ, RZ, R99 ;  /* 0x000000ffff127224 */ /* 0x000fe400078e0063 */
[----:B------:R-:W-:Y:S02]  /*8790*/  IMAD.IADD R19, R11, 0x1, R5 ;  /* 0x000000010b137824 */ /* 0x000fe400078e0205 */
.L_x_69:
[----:B------:R-:W-:Y:S05]  /*87a0*/  BSYNC.RECONVERGENT B0 ;  /* 0x0000000000007941 */ /* 0x000fea0003800200 */
.L_x_67:
[----:B------:R-:W1:Y:S01]  /*87b0*/  LDC.64 R4, c[0x0][0x468] ;  /* 0x00011a00ff047b82 */ /* 0x000e620000000a00 */
[----:B------:R-:W2:Y:S01]  /*87c0*/  LDCU.64 UR4, c[0x0][0x380] ;  /* 0x00007000ff0477ac */ /* 0x000ea20008000a00 */
[--C-:B------:R-:W-:Y:S01]  /*87d0*/  SHF.R.U64 R97, R98, 0x3, R19.reuse ;  /* 0x0000000362617819 */ /* 0x100fe20000001213 */
[----:B------:R-:W-:Y:S01]  /*87e0*/  VIADD R11, R95, 0x3 ;  /* 0x000000035f0b7836 */ /* 0x000fe20000000000 */
[----:B------:R-:W-:Y:S01]  /*87f0*/  SHF.R.U32.HI R98, RZ, 0x3, R19 ;  /* 0x00000003ff627819 */ /* 0x000fe20000011613 */
[----:B------:R-:W-:Y:S01]  /*8800*/  BSSY.RECONVERGENT B0, `(.L_x_70) ;  /* 0x000002f000007945 */ /* 0x000fe20003800200 */
[----:B------:R-:W-:Y:S02]  /*8810*/  ISETP.GE.U32.AND P3, PT, R18, R97, PT ;  /* 0x000000611200720c */ /* 0x000fe40003f66070 */
[----:B--2---:R-:W-:Y:S02]  /*8820*/  ISETP.GE.AND P0, PT, R11, UR4, PT ;  /* 0x000000040b007c0c */ /* 0x004fe4000bf06270 */
[----:B------:R-:W-:-:S02]  /*8830*/  SHF.R.S32.HI R11, RZ, 0x1f, R18 ;  /* 0x0000001fff0b7819 */ /* 0x000fc40000011412 */
[----:B------:R-:W-:Y:S02]  /*8840*/  ISETP.LT.AND P4, PT, R94, UR5, !P0 ;  /* 0x000000055e007c0c */ /* 0x000fe4000c781270 */
[----:B-1----:R-:W-:Y:S02]  /*8850*/  IADD3 R125, P2, PT, R124, R4, RZ ;  /* 0x000000047c7d7210 */ /* 0x002fe40007f5e0ff */
[----:B------:R-:W-:Y:S02]  /*8860*/  ISETP.GE.U32.AND.EX P3, PT, R11, R98, P4, P3 ;  /* 0x000000620b00720c */ /* 0x000fe40002766130 */
[----:B------:R-:W-:-:S04]  /*8870*/  IADD3 R97, P1, PT, R4, R125, RZ ;  /* 0x0000007d04617210 */ /* 0x000fc80007f3e0ff */
[----:B------:R-:W-:Y:S02]  /*8880*/  IADD3.X R118, PT, PT, R5, R118, R5, P1, P2 ;  /* 0x0000007605767210 */ /* 0x000fe40000fe4405 */
[----:B------:R-:W-:-:S05]  /*8890*/  IADD3 R97, P1, PT, R97, R4, RZ ;  /* 0x0000000461617210 */ /* 0x000fca0007f3e0ff */
        /* <DEDUP_REMOVED lines=9> */
[----:B-1----:R-:W1:Y:S01]  /*8930*/  I2F.U32.RP R14, R6 ;  /* 0x00000006000e7306 */ /* 0x002e620000209000 */
[----:B------:R-:W-:Y:S02]  /*8940*/  IMAD R17, R95, R6, R16 ;  /* 0x000000065f117224 */ /* 0x000fe400078e0210 */
[----:B------:R-:W-:Y:S02]  /*8950*/  IMAD.MOV.U32 R98, RZ, RZ, RZ ;  /* 0x000000ffff627224 */ /* 0x000fe400078e00ff */
[----:B------:R-:W-:Y:S01]  /*8960*/  IMAD.MOV.U32 R105, RZ, RZ, RZ ;  /* 0x000000ffff697224 */ /* 0x000fe200078e00ff */
[----:B------:R-:W-:-:S04]  /*8970*/  IADD3 R17, PT, PT, R4, 0x100, R17 ;  /* 0x0000010004117810 */ /* 0x000fc80007ffe011 */
[----:B------:R-:W-:Y:S01]  /*8980*/  LEA R17, R4, R17, 0x1 ;  /* 0x0000001104117211 */ /* 0x000fe200078e08ff */
[----:B-1----:R-:W1:Y:S02]  /*8990*/  MUFU.RCP R7, R14 ;  /* 0x0000000e00077308 */ /* 0x002e640000001000 */
        /* <DEDUP_REMOVED lines=16> */
.L_x_71:
[----:B------:R-:W2:Y:S01]  /*8aa0*/  LDCU.64 UR4, c[0x0][0x460] ;  /* 0x00008c00ff0477ac */ /* 0x000ea20008000a00 */
[----:B------:R-:W-:Y:S01]  /*8ab0*/  MOV R100, 0x8af0 ;  /* 0x00008af000647802 */ /* 0x000fe20000000f00 */
[----:B--2---:R-:W-:Y:S01]  /*8ac0*/  IMAD.U32 R102, RZ, RZ, UR4 ;  /* 0x00000004ff667e24 */ /* 0x004fe2000f8e00ff */
[----:B-1----:R-:W-:Y:S02]  /*8ad0*/  MOV R99, UR5 ;  /* 0x0000000500637c02 */ /* 0x002fe40008000f00 */
[----:B-----5:R-:W-:Y:S05]  /*8ae0*/  CALL.REL.NOINC `($__internal_1_$__cuda_sm20_rem_u64) ;  /* 0x0000012800b87944 */ /* 0x020fea0003c00000 */
.L_x_72:
[----:B------:R-:W-:Y:S05]  /*8af0*/  BSYNC.RECONVERGENT B0 ;  /* 0x0000000000007941 */ /* 0x000fea0003800200 */
.L_x_70:
[----:B------:R-:W1:Y:S01]  /*8b00*/  LDC.64 R4, c[0x0][0x468] ;  /* 0x00011a00ff047b82 */ /* 0x000e620000000a00 */
[----:B------:R-:W2:Y:S01]  /*8b10*/  LDCU UR9, c[0x0][0x384] ;  /* 0x00007080ff0977ac */ /* 0x000ea20008000800 */
[--C-:B------:R-:W-:Y:S02]  /*8b20*/  SHF.R.U64 R7, R104, 0x3, R105.reuse ;  /* 0x0000000368077819 */ /* 0x100fe40000001269 */
[----:B------:R-:W-:Y:S02]  /*8b30*/  SHF.R.U32.HI R6, RZ, 0x3, R105 ;  /* 0x00000003ff067819 */ /* 0x000fe40000011669 */
[----:B------:R-:W-:Y:S02]  /*8b40*/  ISETP.GE.U32.AND P2, PT, R18, R7, PT ;  /* 0x000000071200720c */ /* 0x000fe40003f46070 */
[----:B--2---:R-:W-:-:S04]  /*8b50*/  ISETP.LT.AND P3, PT, R8, UR9, !P0 ;  /* 0x0000000908007c0c */ /* 0x004fc8000c761270 */
[----:B------:R-:W-:Y:S02]  /*8b60*/  ISETP.GE.U32.AND.EX P3, PT, R11, R6, P3, P2 ;  /* 0x000000060b00720c */ /* 0x000fe40001f66120 */
[----:B-1----:R-:W-:-:S04]  /*8b70*/  IADD3 R9, P1, PT, R9, R4, RZ ;  /* 0x0000000409097210 */ /* 0x002fc80007f3e0ff */
[----:B------:R-:W-:-:S04]  /*8b80*/  IADD3 R9, P0, PT, R9, R4, RZ ;  /* 0x0000000409097210 */ /* 0x000fc80007f1e0ff */
[----:B------:R-:W-:Y:S02]  /*8b90*/  IADD3 R4, P2, PT, R4, R9, RZ ;  /* 0x0000000904047210 */ /* 0x000fe40007f5e0ff */
[----:B------:R-:W-:-:S05]  /*8ba0*/  IADD3.X R10, PT, PT, R5, R10, R5, P0, P1 ;  /* 0x0000000a050a7210 */ /* 0x000fca00007e2405 */
[----:B------:R-:W-:-:S05]  /*8bb0*/  IMAD.X R5, R5, 0x1, R10, P2 ;  /* 0x0000000105057824 */ /* 0x000fca00010e060a */
[----:B------:R1:W-:Y:S02]  /*8bc0*/  @P3 STG.E.64 desc[UR22][R4.64+0x100], R12 ;  /* 0x0001000c04003986 */ /* 0x0003e4000c101b16 */
.L_x_48:
[----:B------:R-:W-:Y:S05]  /*8bd0*/  BSYNC.RECONVERGENT B1 ;  /* 0x0000000000017941 */ /* 0x000fea0003800200 */
.L_x_46:
[----:B-12---:R-:W1:Y:S01]  /*8be0*/  S2R R4, SR_CTAID.Y ;  /* 0x0000000000047919 */ /* 0x006e620000002600 */
[----:B------:R-:W3:Y:S01]  /*8bf0*/  LDC R7, c[0x0][0x398] ;  /* 0x0000e600ff077b82 */ /* 0x000ee20000000800 */
[----:B------:R-:W-:Y:S01]  /*8c00*/  IMAD.MOV.U32 R6, RZ, RZ, -0x1 ;  /* 0xffffffffff067424 */ /* 0x000fe200078e00ff */
[----:B------:R-:W-:Y:S01]  /*8c10*/  IADD3 R116, P0, PT, R72, R116, RZ ;  /* 0x0000007448747210 */ /* 0x000fe20007f1e0ff */
[----:B------:R-:W-:Y:S04]  /*8c20*/  BSSY.RECONVERGENT B1, `(.L_x_73) ;  /* 0x00001ab000017945 */ /* 0x000fe80003800200 */
[----:B------:R-:W-:Y:S01]  /*8c30*/  IMAD.X R117, R73, 0x1, R107, P0 ;  /* 0x0000000149757824 */ /* 0x000fe200000e066b */
[----:B---3--:R-:W-:-:S04]  /*8c40*/  SHF.L.U32 R9, R6, R7, RZ ;  /* 0x0000000706097219 */ /* 0x008fc800000006ff */
[----:B------:R-:W-:Y:S02]  /*8c50*/  LOP3.LUT R6, R0, R9, RZ, 0x30, !PT ;  /* 0x0000000900067212 */ /* 0x000fe400078e30ff */
[-C--:B------:R-:W-:Y:S02]  /*8c60*/  SHF.R.U32.HI R0, RZ, R7.reuse, R0 ;  /* 0x00000007ff007219 */ /* 0x080fe40000011600 */
[----:B-1----:R-:W-:-:S03]  /*8c70*/  SHF.L.U32 R5, R4, R7, RZ ;  /* 0x0000000704057219 */ /* 0x002fc600000006ff */
[----:B------:R-:W-:Y:S02]  /*8c80*/  IMAD.SHL.U32 R0, R0, 0x40, RZ ;  /* 0x0000004000007824 */ /* 0x000fe400078e00ff */
[----:B------:R-:W-:-:S05]  /*8c90*/  IMAD.IADD R5, R5, 0x1, R6 ;  /* 0x0000000105057824 */ /* 0x000fca00078e0206 */
[----:B------:R-:W-:-:S04]  /*8ca0*/  LEA R5, R5, 0x40, 0x6 ;  /* 0x0000004005057811 */ /* 0x000fc800078e30ff */
[----:B------:R-:W-:Y:S01]  /*8cb0*/  ISETP.GE.AND P1, PT, R0, R5, PT ;  /* 0x000000050000720c */ /* 0x000fe20003f26270 */
[----:B------:R-:W-:Y:S02]  /*8cc0*/  VIADD R0, R94, 0x20 ;  /* 0x000000205e007836 */ /* 0x000fe40000000000 */
[----:B------:R-:W-:-:S10]  /*8cd0*/  VIADD R5, R95, 0x8 ;  /* 0x000000085f057836 */ /* 0x000fd40000000000 */
[----:B------:R-:W-:Y:S05]  /*8ce0*/  @P1 BRA `(.L_x_74) ;  /* 0x0000001400f81947 */ /* 0x000fea0003800000 */
[----:B------:R-:W-:Y:S01]  /*8cf0*/  IADD3 R10, P0, PT, -R2, R116, RZ ;  /* 0x00000074020a7210 */ /* 0x000fe20007f1e1ff */
[----:B------:R-:W-:Y:S04]  /*8d00*/  BSSY.RECONVERGENT B0, `(.L_x_75) ;  /* 0x0000029000007945 */ /* 0x000fe80003800200 */
[----:B------:R-:W-:-:S05]  /*8d10*/  IMAD.X R11, R117, 0x1, ~R3, P0 ;  /* 0x00000001750b7824 */ /* 0x000fca00000e0e03 */
[----:B------:R-:W-:-:S04]  /*8d20*/  LOP3.LUT R6, R11, R91, RZ, 0xfc, !PT ;  /* 0x0000005b0b067212 */ /* 0x000fc800078efcff */
[----:B------:R-:W-:-:S13]  /*8d30*/  ISETP.NE.U32.AND P0, PT, R6, RZ, PT ;  /* 0x000000ff0600720c */ /* 0x000fda0003f05070 */
[----:B------:R-:W-:Y:S05]  /*8d40*/  @P0 BRA `(.L_x_76) ;  /* 0x0000000000580947 */ /* 0x000fea0003800000 */
[----:B------:R-:W1:Y:S01]  /*8d50*/  I2F.U32.RP R12, R92 ;  /* 0x0000005c000c7306 */ /* 0x000e620000209000 */
[----:B------:R-:W-:-:S07]  /*8d60*/  ISETP.NE.U32.AND P0, PT, R92, RZ, PT ;  /* 0x000000ff5c00720c */ /* 0x000fce0003f05070 */
[----:B-1----:R-:W1:Y:S02]  /*8d70*/  MUFU.RCP R8, R12 ;  /* 0x0000000c00087308 */ /* 0x002e640000001000 */
[----:B-1----:R-:W-:-:S06]  /*8d80*/  IADD3 R8, PT, PT, R8, 0xffffffe, RZ ;  /* 0x0ffffffe08087810 */ /* 0x002fcc0007ffe0ff */
[----:B------:R-:W1:Y:S02]  /*8d90*/  F2I.FTZ.U32.TRUNC.NTZ R9, R8 ;  /* 0x0000000800097305 */ /* 0x000e64000021f000 */
[----:B-1----:R-:W-:Y:S01]  /*8da0*/  IADD3 R6, PT, PT, RZ, -R9, RZ ;  /* 0x80000009ff067210 */ /* 0x002fe20007ffe0ff */
[----:B------:R-:W-:-:S04]  /*8db0*/  IMAD.MOV.U32 R8, RZ, RZ, RZ ;  /* 0x000000ffff087224 */ /* 0x000fc800078e00ff */
        /* <DEDUP_REMOVED lines=15> */
.L_x_76:
[----:B------:R-:W-:Y:S01]  /*8eb0*/  IMAD.MOV.U32 R98, RZ, RZ, R10 ;  /* 0x000000ffff627224 */ /* 0x000fe200078e000a */
[----:B------:R-:W-:Y:S01]  /*8ec0*/  MOV R103, R92 ;  /* 0x0000005c00677202 */ /* 0x000fe20000000f00 */
[----:B------:R-:W-:Y:S01]  /*8ed0*/  IMAD.MOV.U32 R97, RZ, RZ, R11 ;  /* 0x000000ffff617224 */ /* 0x000fe200078e000b */
[----:B------:R-:W-:Y:S02]  /*8ee0*/  MOV R106, R91 ;  /* 0x0000005b006a7202 */ /* 0x000fe40000000f00 */
[----:B------:R-:W-:Y:S02]  /*8ef0*/  MOV R104, 0x8f10 ;  /* 0x00008f1000687802 */ /* 0x000fe40000000f00 */
[----:B-----5:R-:W-:Y:S05]  /*8f00*/  CALL.REL.NOINC `($__internal_0_$__cuda_sm20_div_u64) ;  /* 0x00000120009c7944 */ /* 0x020fea0003c00000 */
[----:B------:R-:W-:-:S04]  /*8f10*/  IADD3 R7, P0, PT, RZ, -R99, RZ ;  /* 0x80000063ff077210 */ /* 0x000fc80007f1e0ff */
[----:B------:R-:W-:Y:S01]  /*8f20*/  IADD3.X R9, PT, PT, RZ, ~R98, RZ, P0, !PT ;  /* 0x80000062ff097210 */ /* 0x000fe200007fe4ff */
[----:B------:R-:W-:-:S04]  /*8f30*/  IMAD.WIDE.U32 R12, R92, R7, R10 ;  /* 0x000000075c0c7225 */ /* 0x000fc800078e000a */
[----:B------:R-:W-:Y:S01]  /*8f40*/  IMAD R6, R9, R92, RZ ;  /* 0x0000005c09067224 */ /* 0x000fe200078e02ff */
[----:B------:R-:W-:Y:S02]  /*8f50*/  MOV R9, R99 ;  /* 0x0000006300097202 */ /* 0x000fe40000000f00 */
[----:B------:R-:W-:Y:S01]  /*8f60*/  MOV R8, R12 ;  /* 0x0000000c00087202 */ /* 0x000fe20000000f00 */
[----:B------:R-:W-:-:S05]  /*8f70*/  IMAD R6, R91, R7, R6 ;  /* 0x000000075b067224 */ /* 0x000fca00078e0206 */
[----:B------:R-:W-:Y:S02]  /*8f80*/  IADD3 R7, PT, PT, R6, R13, RZ ;  /* 0x0000000d06077210 */ /* 0x000fe40007ffe0ff */
.L_x_77:
[----:B------:R-:W-:Y:S05]  /*8f90*/  BSYNC.RECONVERGENT B0 ;  /* 0x0000000000007941 */ /* 0x000fea0003800200 */
.L_x_75:
[----:B------:R-:W1:Y:S01]  /*8fa0*/  LDCU.64 UR4, c[0x0][0x380] ;  /* 0x00007000ff0477ac */ /* 0x000e620008000a00 */
[--C-:B------:R-:W-:Y:S02]  /*8fb0*/  SHF.R.U64 R8, R8, 0x3, R7.reuse ;  /* 0x0000000308087819 */ /* 0x100fe40000001207 */
[----:B------:R-:W-:Y:S02]  /*8fc0*/  SHF.R.U32.HI R7, RZ, 0x3, R7 ;  /* 0x00000003ff077819 */ /* 0x000fe40000011607 */
[----:B------:R-:W-:Y:S02]  /*8fd0*/  ISETP.GE.U32.AND P0, PT, R9, R8, PT ;  /* 0x000000080900720c */ /* 0x000fe40003f06070 */
[----:B------:R-:W-:Y:S02]  /*8fe0*/  SHF.R.S32.HI R8, RZ, 0x1f, R9 ;  /* 0x0000001fff087819 */ /* 0x000fe40000011409 */
[----:B-1----:R-:W-:-:S04]  /*8ff0*/  ISETP.GE.AND P1, PT, R5, UR4, PT ;  /* 0x0000000405007c0c */ /* 0x002fc8000bf26270 */
[----:B------:R-:W-:-:S04]  /*9000*/  ISETP.LT.AND P1, PT, R94, UR5, !P1 ;  /* 0x000000055e007c0c */ /* 0x000fc8000cf21270 */
[----:B------:R-:W-:-:S13]  /*9010*/  ISETP.GE.U32.AND.EX P0, PT, R8, R7, P1, P0 ;  /* 0x000000070800720c */ /* 0x000fda0000f06100 */
        /* <DEDUP_REMOVED lines=27> */
.L_x_79:
[----:B------:R-:W-:Y:S01]  /*91d0*/  IMAD.MOV.U32 R103, RZ, RZ, R7 ;  /* 0x000000ffff677224 */ /* 0x000fe200078e0007 */
[----:B------:R-:W-:Y:S01]  /*91e0*/  MOV R102, R92 ;  /* 0x0000005c00667202 */ /* 0x000fe20000000f00 */
[----:B------:R-:W-:Y:S01]  /*91f0*/  IMAD.MOV.U32 R101, RZ, RZ, R6 ;  /* 0x000000ffff657224 */ /* 0x000fe200078e0006 */
[----:B------:R-:W-:Y:S02]  /*9200*/  MOV R99, R91 ;  /* 0x0000005b00637202 */ /* 0x000fe40000000f00 */
[----:B------:R-:W-:Y:S02]  /*9210*/  MOV R100, 0x9230 ;  /* 0x0000923000647802 */ /* 0x000fe40000000f00 */
[----:B----45:R-:W-:Y:S05]  /*9220*/  CALL.REL.NOINC `($__internal_1_$__cuda_sm20_rem_u64) ;  /* 0x0000012000e87944 */ /* 0x030fea0003c00000 */
.L_x_80:
[----:B------:R-:W-:Y:S05]  /*9230*/  BSYNC.RECONVERGENT B0 ;  /* 0x0000000000007941 */ /* 0x000fea0003800200 */
.L_x_78:
[----:B------:R-:W1:Y:S01]  /*9240*/  LDCU.64 UR4, c[0x0][0x380] ;  /* 0x00007000ff0477ac */ /* 0x000e620008000a00 */
[--C-:B------:R-:W-:Y:S02]  /*9250*/  SHF.R.U64 R10, R104, 0x3, R105.reuse ;  /* 0x00000003680a7819 */ /* 0x100fe40000001269 */
[----:B------:R-:W-:Y:S02]  /*9260*/  SHF.R.U32.HI R11, RZ, 0x3, R105 ;  /* 0x00000003ff0b7819 */ /* 0x000fe40000011669 */
[----:B------:R-:W-:Y:S02]  /*9270*/  ISETP.GE.U32.AND P0, PT, R9, R10, PT ;  /* 0x0000000a0900720c */ /* 0x000fe40003f06070 */
[----:B-1----:R-:W-:-:S04]  /*9280*/  ISETP.GE.AND P1, PT, R0, UR5, PT ;  /* 0x0000000500007c0c */ /* 0x002fc8000bf26270 */
[----:B------:R-:W-:-:S04]  /*9290*/  ISETP.LT.AND P2, PT, R5, UR4, !P1 ;  /* 0x0000000405007c0c */ /* 0x000fc8000cf41270 */
[----:B------:R-:W-:-:S13]  /*92a0*/  ISETP.GE.U32.AND.EX P0, PT, R8, R11, P2, P0 ;  /* 0x0000000b0800720c */ /* 0x000fda0001706100 */
        /* <DEDUP_REMOVED lines=19> */
[----:B------:R-:W-:-:S04]  /*93e0*/  IMAD.HI.U32 R11, R13, R11, R12 ;  /* 0x0000000b0d0b7227 */ /* 0x000fc800078e000c */
[----:B------:R-:W-:Y:S02]  /*93f0*/  IMAD.MOV.U32 R13, RZ, RZ, RZ ;  /* 0x000000ffff0d7224 */ /* 0x000fe400078e00ff */
        /* <DEDUP_REMOVED lines=12> */
.L_x_82:
[----:B------:R-:W-:Y:S01]  /*94c0*/  IMAD.MOV.U32 R98, RZ, RZ, R10 ;  /* 0x000000ffff627224 */ /* 0x000fe200078e000a */
[----:B------:R-:W-:Y:S01]  /*94d0*/  MOV R103, R92 ;  /* 0x0000005c00677202 */ /* 0x000fe20000000f00 */
[----:B------:R-:W-:Y:S01]  /*94e0*/  IMAD.MOV.U32 R97, RZ, RZ, R11 ;  /* 0x000000ffff617224 */ /* 0x000fe200078e000b */
[----:B------:R-:W-:Y:S02]  /*94f0*/  MOV R106, R91 ;  /* 0x0000005b006a7202 */ /* 0x000fe40000000f00 */
[----:B------:R-:W-:Y:S02]  /*9500*/  MOV R104, 0x9520 ;  /* 0x0000952000687802 */ /* 0x000fe40000000f00 */
[----:B----45:R-:W-:Y:S05]  /*9510*/  CALL.REL.NOINC `($__internal_0_$__cuda_sm20_div_u64) ;  /* 0x0000011c00187944 */ /* 0x030fea0003c00000 */
[----:B------:R-:W-:-:S04]  /*9520*/  IADD3 R13, P0, PT, RZ, -R99, RZ ;  /* 0x80000063ff0d7210 */ /* 0x000fc80007f1e0ff */
[----:B------:R-:W-:Y:S01]  /*9530*/  IADD3.X R15, PT, PT, RZ, ~R98, RZ, P0, !PT ;  /* 0x80000062ff0f7210 */ /* 0x000fe200007fe4ff */
[----:B------:R-:W-:-:S04]  /*9540*/  IMAD.WIDE.U32 R10, R92, R13, R10 ;  /* 0x0000000d5c0a7225 */ /* 0x000fc800078e000a */
[----:B------:R-:W-:-:S04]  /*9550*/  IMAD R12, R15, R92, RZ ;  /* 0x0000005c0f0c7224 */ /* 0x000fc800078e02ff */
[----:B------:R-:W-:Y:S01]  /*9560*/  IMAD R13, R91, R13, R12 ;  /* 0x0000000d5b0d7224 */ /* 0x000fe200078e020c */
[----:B------:R-:W-:-:S04]  /*9570*/  MOV R12, R99 ;  /* 0x00000063000c7202 */ /* 0x000fc80000000f00 */
[----:B------:R-:W-:Y:S02]  /*9580*/  IADD3 R13, PT, PT, R13, R11, RZ ;  /* 0x0000000b0d0d7210 */ /* 0x000fe40007ffe0ff */
.L_x_83:
[----:B------:R-:W-:Y:S05]  /*9590*/  BSYNC.RECONVERGENT B0 ;  /* 0x0000000000007941 */ /* 0x000fea0003800200 */
.L_x_81:
[----:B------:R-:W1:Y:S01]  /*95a0*/  LDCU.64 UR4, c[0x0][0x380] ;  /* 0x00007000ff0477ac */ /* 0x000e620008000a00 */
[----:B------:R-:W-:Y:S01]  /*95b0*/  VIADD R11, R95, 0x9 ;  /* 0x000000095f0b7836 */ /* 0x000fe20000000000 */
        /* <DEDUP_REMOVED lines=34> */
.L_x_85:
[----:B------:R-:W-:Y:S01]  /*97e0*/  IMAD.MOV.U32 R103, RZ, RZ, R7 ;  /* 0x000000ffff677224 */ /* 0x000fe200078e0007 */
[----:B------:R-:W-:Y:S01]  /*97f0*/  MOV R102, R92 ;  /* 0x0000005c00667202 */ /* 0x000fe20000000f00 */
[----:B------:R-:W-:Y:S01]  /*9800*/  IMAD.MOV.U32 R101, RZ, RZ, R6 ;  /* 0x000000ffff657224 */ /* 0x000fe200078e0006 */
[----:B------:R-:W-:Y:S02]  /*9810*/  MOV R99, R91 ;  /* 0x0000005b00637202 */ /* 0x000fe40000000f00 */
[----:B------:R-:W-:Y:S02]  /*9820*/  MOV R100, 0x9840 ;  /* 0x0000984000647802 */ /* 0x000fe40000000f00 */
[----:B----45:R-:W-:Y:S05]  /*9830*/  CALL.REL.NOINC `($__internal_1_$__cuda_sm20_rem_u64) ;  /* 0x0000011c00647944 */ /* 0x030fea0003c00000 */
.L_x_86:
[----:B------:R-:W-:Y:S05]  /*9840*/  BSYNC.RECONVERGENT B0 ;  /* 0x0000000000007941 */ /* 0x000fea0003800200 */
.L_x_84:
[----:B------:R-:W1:Y:S01]  /*9850*/  LDCU UR4, c[0x0][0x380] ;  /* 0x00007000ff0477ac */ /* 0x000e620008000800 */
[--C-:B------:R-:W-:Y:S02]  /*9860*/  SHF.R.U64 R15, R104, 0x3, R105.reuse ;  /* 0x00000003680f7819 */ /* 0x100fe40000001269 */
[----:B------:R-:W-:Y:S02]  /*9870*/  SHF.R.U32.HI R13, RZ, 0x3, R105 ;  /* 0x00000003ff0d7819 */ /* 0x000fe40000011669 */
[----:B------:R-:W-:Y:S02]  /*9880*/  ISETP.GE.U32.AND P2, PT, R12, R15, PT ;  /* 0x0000000f0c00720c */ /* 0x000fe40003f46070 */
[----:B-1----:R-:W-:-:S04]  /*9890*/  ISETP.LT.AND P1, PT, R11, UR4, !P1 ;  /* 0x000000040b007c0c */ /* 0x002fc8000cf21270 */
        /* <DEDUP_REMOVED lines=34> */
.L_x_88:
        /* <DEDUP_REMOVED lines=9> */
[----:B------:R-:W-:Y:S01]  /*9b50*/  IMAD.WIDE.U32 R14, R92, R13, R10 ;  /* 0x0000000d5c0e7225 */ /* 0x000fe200078e000a */
[----:B------:R-:W-:-:S03]  /*9b60*/  MOV R11, R99 ;  /* 0x00000063000b7202 */ /* 0x000fc60000000f00 */
[----:B------:R-:W-:Y:S01]  /*9b70*/  IMAD R12, R91, R13, R12 ;  /* 0x0000000d5b0c7224 */ /* 0x000fe200078e020c */
[----:B------:R-:W-:-:S04]  /*9b80*/  MOV R10, R14 ;  /* 0x0000000e000a7202 */ /* 0x000fc80000000f00 */
[----:B------:R-:W-:Y:S02]  /*9b90*/  IADD3 R13, PT, PT, R12, R15, RZ ;  /* 0x0000000f0c0d7210 */ /* 0x000fe40007ffe0ff */
.L_x_89:
[----:B------:R-:W-:Y:S05]  /*9ba0*/  BSYNC.RECONVERGENT B0 ;  /* 0x0000000000007941 */ /* 0x000fea0003800200 */
.L_x_87:
[----:B------:R-:W1:Y:S01]  /*9bb0*/  LDCU UR4, c[0x0][0x380] ;  /* 0x00007000ff0477ac */ /* 0x000e620008000800 */
[--C-:B------:R-:W-:Y:S01]  /*9bc0*/  SHF.R.U64 R10, R10, 0x3, R13.reuse ;  /* 0x000000030a0a7819 */ /* 0x100fe2000000120d */
[----:B------:R-:W-:Y:S01]  /*9bd0*/  VIADD R12, R95, 0xa ;  /* 0x0000000a5f0c7836 */ /* 0x000fe20000000000 */
[----:B------:R-:W-:Y:S02]  /*9be0*/  SHF.R.U32.HI R13, RZ, 0x3, R13 ;  /* 0x00000003ff0d7819 */ /* 0x000fe4000001160d */
[----:B------:R-:W-:Y:S02]  /*9bf0*/  ISETP.GE.U32.AND P1, PT, R11, R10, PT ;  /* 0x0000000a0b00720c */ /* 0x000fe40003f26070 */
[----:B------:R-:W-:Y:S02]  /*9c00*/  SHF.R.S32.HI R10, RZ, 0x1f, R11 ;  /* 0x0000001fff0a7819 */ /* 0x000fe4000001140b */
[----:B-1----:R-:W-:-:S04]  /*9c10*/  ISETP.LT.AND P0, PT, R12, UR4, !P0 ;  /* 0x000000040c007c0c */ /* 0x002fc8000c701270 */
[----:B------:R-:W-:-:S13]  /*9c20*/  ISETP.GE.U32.AND.EX P0, PT, R10, R13, P0, P1 ;  /* 0x0000000d0a00720c */ /* 0x000fda0000706110 */
[----:B------:R1:W4:Y:S01]  /*9c30*/  @P0 LDG.E.LTC128B.64 R80, desc[UR22][R8.64] ;  /* 0x0000001608500981 */ /* 0x000322000c1e1b20 */
[----:B------:R-:W-:Y:S01]  /*9c40*/  IADD3 R7, P0, PT, R70, R7, RZ ;  /* 0x0000000746077210 */ /* 0x000fe20007f1e0ff */
[----:B------:R-:W-:Y:S04]  /*9c50*/  BSSY.RECONVERGENT B0, `(.L_x_90) ;  /* 0x0000020000007945 */ /* 0x000fe80003800200 */
[----:B------:R-:W-:Y:S01]  /*9c60*/  IMAD.X R6, R71, 0x1, R6, P0 ;  /* 0x0000000147067824 */ /* 0x000fe200000e0606 */
[----:B------:R-:W-:-:S04]  /*9c70*/  ISETP.GE.AND P0, PT, R12, UR4, PT ;  /* 0x000000040c007c0c */ /* 0x000fc8000bf06270 */
        /* <DEDUP_REMOVED lines=23> */
.L_x_91:
[----:B------:R-:W-:Y:S01]  /*9df0*/  IMAD.MOV.U32 R103, RZ, RZ, R7 ;  /* 0x000000ffff677224 */ /* 0x000fe200078e0007 */
[----:B------:R-:W-:Y:S01]  /*9e00*/  MOV R102, R92 ;  /* 0x0000005c00667202 */ /* 0x000fe20000000f00 */
[----:B------:R-:W-:Y:S01]  /*9e10*/  IMAD.MOV.U32 R101, RZ, RZ, R6 ;  /* 0x000000ffff657224 */ /* 0x000fe200078e0006 */
[----:B------:R-:W-:Y:S02]  /*9e20*/  MOV R99, R91 ;  /* 0x0000005b00637202 */ /* 0x000fe40000000f00 */
[----:B------:R-:W-:Y:S02]  /*9e30*/  MOV R100, 0x9e50 ;  /* 0x00009e5000647802 */ /* 0x000fe40000000f00 */
[----:B----45:R-:W-:Y:S05]  /*9e40*/  CALL.REL.NOINC `($__internal_1_$__cuda_sm20_rem_u64) ;  /* 0x0000011400e07944 */ /* 0x030fea0003c00000 */
.L_x_92:
[----:B------:R-:W-:Y:S05]  /*9e50*/  BSYNC.RECONVERGENT B0 ;  /* 0x0000000000007941 */ /* 0x000fea0003800200 */
.L_x_90:
        /* <DEDUP_REMOVED lines=22> */
[----:B-1----:R-:W-:Y:S01]  /*9fc0*/  IMAD.MOV R11, RZ, RZ, -R13 ;  /* 0x000000ffff0b7224 */ /* 0x002fe200078e0a0d */
[----:B------:R-:W-:-:S03]  /*9fd0*/  MOV R12, RZ ;  /* 0x000000ff000c7202 */ /* 0x000fc60000000f00 */
        /* <DEDUP_REMOVED lines=14> */
.L_x_94:
        /* <DEDUP_REMOVED lines=14> */
.L_x_95:
[----:B------:R-:W-:Y:S05]  /*a1a0*/  BSYNC.RECONVERGENT B0 ;  /* 0x0000000000007941 */ /* 0x000fea0003800200 */
.L_x_93:
[----:B------:R-:W1:Y:S01]  /*a1b0*/  LDCU.64 UR4, c[0x0][0x380] ;  /* 0x00007000ff0477ac */ /* 0x000e620008000a00 */
[----:B------:R-:W-:Y:S01]  /*a1c0*/  VIADD R13, R95, 0xb ;  /* 0x0000000b5f0d7836 */ /* 0x000fe20000000000 */
[----:B------:R-:W-:-:S04]  /*a1d0*/  SHF.R.U64 R10, R10, 0x3, R12 ;  /* 0x000000030a0a7819 */ /* 0x000fc8000000120c */
[----:B------:R-:W-:Y:S02]  /*a1e0*/  ISETP.GE.U32.AND P1, PT, R11, R10, PT ;  /* 0x0000000a0b00720c */ /* 0x000fe40003f26070 */
[----:B------:R-:W-:Y:S02]  /*a1f0*/  SHF.R.S32.HI R10, RZ, 0x1f, R11 ;  /* 0x0000001fff0a7819 */ /* 0x000fe4000001140b */
[----:B-1----:R-:W-:Y:S02]  /*a200*/  ISETP.GE.AND P0, PT, R13, UR4, PT ;  /* 0x000000040d007c0c */ /* 0x002fe4000bf06270 */
[----:B------:R-:W-:Y:S02]  /*a210*/  SHF.R.U32.HI R13, RZ, 0x3, R12 ;  /* 0x00000003ff0d7819 */ /* 0x000fe4000001160c */
        /* <DEDUP_REMOVED lines=29> */
.L_x_97:
[----:B------:R-:W-:Y:S01]  /*a3f0*/  IMAD.MOV.U32 R102, RZ, RZ, R92 ;  /* 0x000000ffff667224 */ /* 0x000fe200078e005c */
[----:B------:R-:W-:Y:S02]  /*a400*/  MOV R99, R91 ;  /* 0x0000005b00637202 */ /* 0x000fe40000000f00 */
[----:B------:R-:W-:Y:S02]  /*a410*/  MOV R100, 0xa430 ;  /* 0x0000a43000647802 */ /* 0x000fe40000000f00 */
[----:B----45:R-:W-:Y:S05]  /*a420*/  CALL.REL.NOINC `($__internal_1_$__cuda_sm20_rem_u64) ;  /* 0x0000011000687944 */ /* 0x030fea0003c00000 */
.L_x_98:
[----:B------:R-:W-:Y:S05]  /*a430*/  BSYNC.RECONVERGENT B0 ;  /* 0x0000000000007941 */ /* 0x000fea0003800200 */
.L_x_96:
[----:B------:R-:W1:Y:S01]  /*a440*/  LDCU UR9, c[0x0][0x384] ;  /* 0x00007080ff0977ac */ /* 0x000e620008000800 */
[--C-:B------:R-:W-:Y:S02]  /*a450*/  SHF.R.U64 R6, R104, 0x3, R105.reuse ;  /* 0x0000000368067819 */ /* 0x100fe40000001269 */
[----:B------:R-:W-:Y:S02]  /*a460*/  SHF.R.U32.HI R7, RZ, 0x3, R105 ;  /* 0x00000003ff077819 */ /* 0x000fe40000011669 */
[----:B------:R-:W-:Y:S02]  /*a470*/  ISETP.GE.U32.AND P1, PT, R11, R6, PT ;  /* 0x000000060b00720c */ /* 0x000fe40003f26070 */
[----:B-1----:R-:W-:-:S04]  /*a480*/  ISETP.LT.AND P0, PT, R0, UR9, !P0 ;  /* 0x0000000900007c0c */ /* 0x002fc8000c701270 */
[----:B------:R-:W-:-:S13]  /*a490*/  ISETP.GE.U32.AND.EX P0, PT, R10, R7, P0, P1 ;  /* 0x000000070a00720c */ /* 0x000fda0000706110 */
[----:B------:R-:W-:Y:S05]  /*a4a0*/  @!P0 BRA `(.L_x_99) ;  /* 0x0000000000888947 */ /* 0x000fea0003800000 */
[----:B------:R1:W4:Y:S01]  /*a4b0*/  LDG.E.LTC128B.64 R74, desc[UR22][R8.64+0x100] ;  /* 0x00010016084a7981 */ /* 0x000322000c1e1b20 */
[----:B------:R-:W-:Y:S05]  /*a4c0*/  BRA `(.L_x_99) ;  /* 0x0000000000807947 */ /* 0x000fea0003800000 */
.L_x_74:
[----:B------:R-:W1:Y:S01]  /*a4d0*/  LDCU UR4, c[0x0][0x380] ;  /* 0x00007000ff0477ac */ /* 0x000e620008000800 */
[C---:B------:R-:W-:Y:S01]  /*a4e0*/  VIADD R6, R95.reuse, 0x9 ;  /* 0x000000095f067836 */ /* 0x040fe20000000000 */
[----:B------:R-:W-:Y:S02]  /*a4f0*/  ISETP.GE.AND P3, PT, R0, UR9, PT ;  /* 0x0000000900007c0c */ /* 0x000fe4000bf66270 */
[----:B------:R-:W-:Y:S02]  /*a500*/  ISETP.GE.AND P2, PT, R94, UR9, PT ;  /* 0x000000095e007c0c */ /* 0x000fe4000bf46270 */
[----:B------:R-:W-:Y:S01]  /*a510*/  IADD3 R10, P4, PT, R70, R116, RZ ;  /* 0x00000074460a7210 */ /* 0x000fe20007f9e0ff */
[----:B------:R-:W-:-:S04]  /*a520*/  VIADD R7, R95, 0xa ;  /* 0x0000000a5f077836 */ /* 0x000fc80000000000 */
[----:B------:R-:W-:Y:S01]  /*a530*/  IMAD.X R11, R71, 0x1, R117, P4 ;  /* 0x00000001470b7824 */ /* 0x000fe200020e0675 */
[C---:B-1----:R-:W-:Y:S02]  /*a540*/  ISETP.LT.AND P0, PT, R6.reuse, UR4, !P3 ;  /* 0x0000000406007c0c */ /* 0x042fe4000df01270 */
[----:B------:R-:W-:Y:S02]  /*a550*/  ISETP.LT.AND P1, PT, R6, UR4, !P2 ;  /* 0x0000000406007c0c */ /* 0x000fe4000d721270 */
[----:B------:R-:W-:Y:S02]  /*a560*/  ISETP.LT.AND P6, PT, R5, UR4, !P2 ;  /* 0x0000000405007c0c */ /* 0x000fe4000d7c1270 */
[----:B------:R-:W-:-:S07]  /*a570*/  IADD3 R8, P4, PT, R70, R10, RZ ;  /* 0x0000000a46087210 */ /* 0x000fce0007f9e0ff */
[----:B------:R-:W4:Y:S01]  /*a580*/  @P0 LDG.E.LTC128B.64 R82, desc[UR22][R10.64+0x100] ;  /* 0x000100160a520981 */ /* 0x000f22000c1e1b20 */
[----:B------:R-:W-:Y:S01]  /*a590*/  ISETP.LT.AND P0, PT, R7, UR4, !P2 ;  /* 0x0000000407007c0c */ /* 0x000fe2000d701270 */
[----:B------:R-:W-:Y:S02]  /*a5a0*/  VIADD R6, R95, 0xb ;  /* 0x0000000b5f067836 */ /* 0x000fe40000000000 */
[----:B------:R1:W4:Y:S01]  /*a5b0*/  @P1 LDG.E.LTC128B.64 R84, desc[UR22][R10.64] ;  /* 0x000000160a541981 */ /* 0x000322000c1e1b20 */
[----:B------:R-:W-:Y:S01]  /*a5c0*/  ISETP.LT.AND P1, PT, R5, UR4, !P3 ;  /* 0x0000000405007c0c */ /* 0x000fe2000df21270 */
[----:B------:R-:W-:Y:S01]  /*a5d0*/  IMAD.X R9, R71, 0x1, R11, P4 ;  /* 0x0000000147097824 */ /* 0x000fe200020e060b */
[----:B------:R-:W-:Y:S02]  /*a5e0*/  ISETP.LT.AND P4, PT, R7, UR4, !P3 ;  /* 0x0000000407007c0c */ /* 0x000fe4000df81270 */
[C---:B------:R-:W-:Y:S02]  /*a5f0*/  ISETP.LT.AND P2, PT, R6.reuse, UR4, !P2 ;  /* 0x0000000406007c0c */ /* 0x040fe4000d741270 */
[----:B------:R-:W-:-:S03]  /*a600*/  ISETP.LT.AND P3, PT, R6, UR4, !P3 ;  /* 0x0000000406007c0c */ /* 0x000fc6000df61270 */
[----:B------:R-:W4:Y:S01]  /*a610*/  @P0 LDG.E.LTC128B.64 R80, desc[UR22][R8.64] ;  /* 0x0000001608500981 */ /* 0x000f22000c1e1b20 */
[----:B------:R-:W-:-:S05]  /*a620*/  IADD3 R6, P0, PT, R70, R8, RZ ;  /* 0x0000000846067210 */ /* 0x000fca0007f1e0ff */
[----:B------:R-:W-:Y:S01]  /*a630*/  IMAD.X R7, R71, 0x1, R9, P0 ;  /* 0x0000000147077824 */ /* 0x000fe200000e0609 */
[----:B------:R-:W4:Y:S04]  /*a640*/  @P4 LDG.E.LTC128B.64 R78, desc[UR22][R8.64+0x100] ;  /* 0x00010016084e4981 */ /* 0x000f28000c1e1b20 */
[----:B------:R-:W4:Y:S01]  /*a650*/  @P2 LDG.E.LTC128B.64 R76, desc[UR22][R6.64] ;  /* 0x00000016064c2981 */ /* 0x000f22000c1e1b20 */
[----:B-1----:R-:W-:-:S03]  /*a660*/  @P6 IMAD.MOV.U32 R10, RZ, RZ, R116 ;  /* 0x000000ffff0a6224 */ /* 0x002fc600078e0074 */
[----:B------:R-:W4:Y:S01]  /*a670*/  @P3 LDG.E.LTC128B.64 R74, desc[UR22][R6.64+0x100] ;  /* 0x00010016064a3981 */ /* 0x000f22000c1e1b20 */
[----:B------:R-:W-:-:S05]  /*a680*/  @P6 IMAD.MOV.U32 R11, RZ, RZ, R117 ;  /* 0x000000ffff0b6224 */ /* 0x000fca00078e0075 */
[----:B------:R1:W4:Y:S02]  /*a690*/  @P6 LDG.E.LTC128B.64 R88, desc[UR22][R10.64] ;  /* 0x000000160a586981 */ /* 0x000324000c1e1b20 */
[----:B-1----:R-:W-:Y:S02]  /*a6a0*/  @P1 IMAD.MOV.U32 R10, RZ, RZ, R116 ;  /* 0x000000ffff0a1224 */ /* 0x002fe400078e0074 */
[----:B------:R-:W-:-:S05]  /*a6b0*/  @P1 IMAD.MOV.U32 R11, RZ, RZ, R117 ;  /* 0x000000ffff0b1224 */ /* 0x000fca00078e0075 */
[----:B------:R2:W4:Y:S02]  /*a6c0*/  @P1 LDG.E.LTC128B.64 R86, desc[UR22][R10.64+0x100] ;  /* 0x000100160a561981 */ /* 0x000524000c1e1b20 */
.L_x_99:
[----:B------:R-:W-:Y:S05]  /*a6d0*/  BSYNC.RECONVERGENT B1 ;  /* 0x0000000000017941 */ /* 0x000fea0003800200 */
.L_x_73:
[----:B------:R-:W-:Y:S01]  /*a6e0*/  BAR.SYNC.DEFER_BLOCKING 0x0 ;  /* 0x0000000000007b1d */ /* 0x000fe20000010000 */
[----:B-1----:R-:W-:-:S07]  /*a6f0*/  IMAD.MOV.U32 R9, RZ, RZ, -0x1 ;  /* 0xffffffffff097424 */ /* 0x002fce00078e00ff */
[----:B------:R-:W1:Y:S01]  /*a700*/  S2UR UR6, SR_CgaCtaId ;  /* 0x00000000000679c3 */ /* 0x000e620000008800 */
[----:B------:R-:W-:Y:S01]  /*a710*/  UMOV UR4, 0x400 ;  /* 0x0000040000047882 */ /* 0x000fe20000000000 */
[----:B------:R-:W3:Y:S01]  /*a720*/  S2R R7, SR_CTAID.X ;  /* 0x0000000000077919 */ /* 0x000ee20000002500 */
[----:B------:R-:W-:Y:S05]  /*a730*/  BSSY.RECONVERGENT B1, `(.L_x_100) ;  /* 0x00001f4000017945 */ /* 0x000fea0003800200 */
[----:B------:R-:W2:Y:S01]  /*a740*/  LDC R8, c[0x0][0x398] ;  /* 0x0000e600ff087b82 */ /* 0x000ea20000000800 */
[----:B------:R-:W-:-:S04]  /*a750*/  DEPBAR.LE SB5, 0x8 ;  /* 0x0000d2000000791a */ /* 0x000fc80000000000 */
[----:B------:R3:W-:Y:S04]  /*a760*/  STS.128 [R93], R32 ;  /* 0x000000205d007388 */ /* 0x0007e80000000c00 */
[----:B------:R-:W-:Y:S01]  /*a770*/  STS.128 [R93+0x40], R28 ;  /* 0x0000401c5d007388 */ /* 0x000fe20000000c00 */
[----:B-1----:R-:W-:-:S03]  /*a780*/  ULEA UR6, UR6, UR4, 0x18 ;  /* 0x0000000406067291 */ /* 0x002fc6000f8ec0ff */
[----:B------:R1:W-:Y:S01]  /*a790*/  STS.128 [R93+0x80], R24 ;  /* 0x000080185d007388 */ /* 0x0003e20000000c00 */
[----:B------:R-:W1:Y:S03]  /*a7a0*/  LDCU.64 UR4, c[0x0][0x460] ;  /* 0x00008c00ff0477ac */ /* 0x000e660008000a00 */
[----:B------:R-:W-:Y:S01]  /*a7b0*/  STS.128 [R93+0xc0], R20 ;  /* 0x0000c0145d007388 */ /* 0x000fe20000000c00 */
[-C--:B--2---:R-:W-:Y:S01]  /*a7c0*/  SHF.L.U32 R6, R9, R8.reuse, RZ ;  /* 0x0000000809067219 */ /* 0x084fe200000006ff */
[----:B------:R-:W-:Y:S01]  /*a7d0*/  BAR.SYNC.DEFER_BLOCKING 0x0 ;  /* 0x0000000000007b1d */ /* 0x000fe20000010000 */
[----:B------:R-:W-:Y:S02]  /*a7e0*/  SHF.L.U32 R9, R4, R8, RZ ;  /* 0x0000000804097219 */ /* 0x000fe400000006ff */
[----:B---3--:R-:W-:Y:S02]  /*a7f0*/  LOP3.LUT R6, R7, R6, RZ, 0x30, !PT ;  /* 0x0000000607067212 */ /* 0x008fe400078e30ff */
[----:B------:R-:W-:-:S03]  /*a800*/  SHF.R.U32.HI R8, RZ, R8, R7 ;  /* 0x00000008ff087219 */ /* 0x000fc60000011607 */
[----:B------:R-:W-:Y:S02]  /*a810*/  IMAD.IADD R9, R9, 0x1, R6 ;  /* 0x0000000109097824 */ /* 0x000fe400078e0206 */
[----:B------:R-:W-:-:S03]  /*a820*/  IMAD.SHL.U32 R8, R8, 0x40, RZ ;  /* 0x0000004008087824 */ /* 0x000fc600078e00ff */
[----:B------:R-:W-:Y:S02]  /*a830*/  LEA R9, R9, 0x40, 0x6 ;  /* 0x0000004009097811 */ /* 0x000fe400078e30ff */
[----:B-1----:R-:W-:Y:S02]  /*a840*/  MOV R32, UR5 ;  /* 0x0000000500207c02 */ /* 0x002fe40008000f00 */
[----:B------:R-:W-:-:S03]  /*a850*/  ISETP.GE.AND P0, PT, R8, R9, PT ;  /* 0x000000090800720c */ /* 0x000fc60003f06270 */
[----:B------:R-:W-:Y:S02]  /*a860*/  IMAD R6, R95, R32, RZ ;  /* 0x000000205f067224 */ /* 0x000fe400078e02ff */
[----:B------:R-:W-:Y:S01]  /*a870*/  IMAD.U32 R25, RZ, RZ, UR4 ;  /* 0x00000004ff197e24 */ /* 0x000fe2000f8e00ff */
[----:B------:R-:W1:Y:S01]  /*a880*/  LDS.64 R18, [R96+UR6+0x220] ;  /* 0x0002200660127984 */ /* 0x000e620008000a00 */
[----:B------:R-:W2:Y:S03]  /*a890*/  LDCU.64 UR4, c[0x0][0x480] ;  /* 0x00009000ff0477ac */ /* 0x000ea60008000a00 */
[----:B------:R-:W3:Y:S04]  /*a8a0*/  LDS.64 R16, [R96+UR6+0x440] ;  /* 0x0004400660107984 */ /* 0x000ee80008000a00 */
[----:B------:R-:W2:Y:S04]  /*a8b0*/  LDS.64 R102, [R96+UR6] ;  /* 0x0000000660667984 */ /* 0x000ea80008000a00 */
[----:B------:R-:W2:Y:S04]  /*a8c0*/  LDS.64 R100, [R96+UR6+0x100] ;  /* 0x0001000660647984 */ /* 0x000ea80008000a00 */
[----:B------:R-:W2:Y:S04]  /*a8d0*/  LDS.64 R98, [R96+UR6+0x320] ;  /* 0x0003200660627984 */ /* 0x000ea80008000a00 */
[----:B------:R-:W2:Y:S04]  /*a8e0*/  LDS.64 R10, [R96+UR6+0x540] ;  /* 0x00054006600a7984 */ /* 0x000ea80008000a00 */
[----:B------:R-:W2:Y:S04]  /*a8f0*/  LDS.64 R14, [R96+UR6+0x660] ;  /* 0x00066006600e7984 */ /* 0x000ea80008000a00 */
[----:B------:R-:W2:Y:S01]  /*a900*/  LDS.64 R12, [R96+UR6+0x760] ;  /* 0x00076006600c7984 */ /* 0x000ea20008000a00 */
[-C--:B-1----:R-:W-:Y:S01]  /*a910*/  DMUL R22, R18, R114.reuse ;  /* 0x0000007212167228 */ /* 0x082fe20000000000 */
[----:B------:R-:W-:Y:S01]  /*a920*/  IMAD.WIDE R18, R94, 0x8, RZ ;  /* 0x000000085e127825 */ /* 0x000fe200078e02ff */
[----:B---3--:R-:W-:-:S03]  /*a930*/  DMUL R16, R16, R114 ;  /* 0x0000007210107228 */ /* 0x008fc60000000000 */
[----:B------:R-:W-:Y:S01]  /*a940*/  IMAD.WIDE.U32 R18, R95, R25, R18 ;  /* 0x000000195f127225 */ /* 0x000fe200078e0012 */
[----:B--2---:R-:W-:Y:S02]  /*a950*/  DMUL R28, R102, R114 ;  /* 0x00000072661c7228 */ /* 0x004fe40000000000 */
[----:B----4-:R-:W-:Y:S01]  /*a960*/  DFMA R22, R84, R112, R22 ;  /* 0x000000705416722b */ /* 0x010fe20000000016 */
[----:B------:R-:W-:Y:S01]  /*a970*/  IMAD.IADD R6, R19, 0x1, R6 ;  /* 0x0000000113067824 */ /* 0x000fe200078e0206 */
[-C--:B------:R-:W-:Y:S02]  /*a980*/  DMUL R26, R100, R114.reuse ;  /* 0x00000072641a7228 */ /* 0x080fe40000000000 */
[----:B------:R-:W-:Y:S02]  /*a990*/  DMUL R20, R98, R114 ;  /* 0x0000007262147228 */ /* 0x000fe40000000000 */
[----:B------:R-:W-:Y:S02]  /*a9a0*/  DFMA R28, R88, R112, R28 ;  /* 0x00000070581c722b */ /* 0x000fe4000000001c */
[----:B------:R-:W-:Y:S01]  /*a9b0*/  DMUL R30, R10, R114 ;  /* 0x000000720a1e7228 */ /* 0x000fe20000000000 */
[----:B------:R-:W-:Y:S01]  /*a9c0*/  IADD3 R10, P2, P1, R68, UR4, R18 ;  /* 0x00000004440a7c10 */ /* 0x000fe2000f95e012 */
[----:B------:R-:W-:-:S02]  /*a9d0*/  DFMA R18, R80, R112, R16 ;  /* 0x000000705012722b */ /* 0x000fc40000000010 */
[----:B------:R-:W-:Y:S01]  /*a9e0*/  DMUL R14, R14, R114 ;  /* 0x000000720e0e7228 */ /* 0x000fe20000000000 */
[----:B------:R-:W-:Y:S01]  /*a9f0*/  IADD3.X R11, PT, PT, R69, UR5, R6, P2, P1 ;  /* 0x00000005450b7c10 */ /* 0x000fe200097e2406 */
[----:B------:R-:W-:Y:S01]  /*aa00*/  DFMA R26, R86, R112, R26 ;  /* 0x00000070561a722b */ /* 0x000fe2000000001a */
[----:B------:R-:W-:Y:S01]  /*aa10*/  IADD3 R6, PT, PT, R95, 0x10, RZ ;  /* 0x000000105f067810 */ /* 0x000fe20007ffe0ff */
[----:B------:R-:W-:Y:S02]  /*aa20*/  DMUL R12, R12, R114 ;  /* 0x000000720c0c7228 */ /* 0x000fe40000000000 */
[-C--:B------:R-:W-:Y:S02]  /*aa30*/  DFMA R20, R82, R112.reuse, R20 ;  /* 0x000000705214722b */ /* 0x080fe40000000014 */
[-C--:B------:R-:W-:Y:S02]  /*aa40*/  DFMA R16, R78, R112.reuse, R30 ;  /* 0x000000704e10722b */ /* 0x080fe4000000001e */
[----:B------:R-:W-:-:S02]  /*aa50*/  DFMA R14, R76, R112, R14 ;  /* 0x000000704c0e722b */ /* 0x000fc4000000000e */
[----:B------:R-:W-:Y:S01]  /*aa60*/  DFMA R12, R74, R112, R12 ;  /* 0x000000704a0c722b */ /* 0x000fe2000000000c */
[----:B------:R-:W-:Y:S10]  /*aa70*/  @P0 BRA `(.L_x_101) ;  /* 0x0000001800800947 */ /* 0x000ff40003800000 */
[----:B------:R-:W-:Y:S01]  /*aa80*/  IADD3 R30, P0, PT, -R68, R10, RZ ;  /* 0x0000000a441e7210 */ /* 0x000fe20007f1e1ff */
[----:B------:R-:W-:Y:S04]  /*aa90*/  BSSY.RECONVERGENT B0, `(.L_x_102) ;  /* 0x000002d000007945 */ /* 0x000fe80003800200 */
[----:B------:R-:W-:-:S05]  /*aaa0*/  IMAD.X R31, R11, 0x1, ~R69, P0 ;  /* 0x000000010b1f7824 */ /* 0x000fca00000e0e45 */
[----:B------:R-:W-:-:S04]  /*aab0*/  LOP3.LUT R8, R31, R32, RZ, 0xfc, !PT ;  /* 0x000000201f087212 */ /* 0x000fc800078efcff */
[----:B------:R-:W-:-:S13]  /*aac0*/  ISETP.NE.U32.AND P0, PT, R8, RZ, PT ;  /* 0x000000ff0800720c */ /* 0x000fda0003f05070 */
[----:B------:R-:W-:Y:S05]  /*aad0*/  @P0 BRA `(.L_x_103) ;  /* 0x0000000000580947 */ /* 0x000fea0003800000 */
[----:B------:R-:W1:Y:S01]  /*aae0*/  I2F.U32.RP R33, R25 ;  /* 0x0000001900217306 */ /* 0x000e620000209000 */
[----:B------:R-:W-:Y:S01]  /*aaf0*/  IMAD.MOV.U32 R34, RZ, RZ, RZ ;  /* 0x000000ffff227224 */ /* 0x000fe200078e00ff */
[----:B------:R-:W-:-:S06]  /*ab00*/  ISETP.NE.U32.AND P0, PT, R25, RZ, PT ;  /* 0x000000ff1900720c */ /* 0x000fcc0003f05070 */
[----:B-1----:R-:W1:Y:S02]  /*ab10*/  MUFU.RCP R24, R33 ;  /* 0x0000002100187308 */ /* 0x002e640000001000 */
[----:B-1----:R-:W-:Y:S01]  /*ab20*/  IADD3 R24, PT, PT, R24, 0xffffffe, RZ ;  /* 0x0ffffffe18187810 */ /* 0x002fe20007ffe0ff */
[----:B------:R-:W-:-:S05]  /*ab30*/  IMAD.MOV.U32 R33, RZ, RZ, RZ ;  /* 0x000000ffff217224 */ /* 0x000fca00078e00ff */
        /* <DEDUP_REMOVED lines=16> */
.L_x_103:
        /* <DEDUP_REMOVED lines=18> */
.L_x_104:
[----:B------:R-:W-:Y:S05]  /*ad60*/  BSYNC.RECONVERGENT B0 ;  /* 0x0000000000007941 */ /* 0x000fea0003800200 */
.L_x_102:
[----:B------:R-:W1:Y:S01]  /*ad70*/  LDCU.64 UR4, c[0x0][0x380] ;  /* 0x00007000ff0477ac */ /* 0x000e620008000a00 */
[--C-:B------:R-:W-:Y:S01]  /*ad80*/  SHF.R.U64 R24, R24, 0x3, R33.reuse ;  /* 0x0000000318187819 */ /* 0x100fe20000001221 */
[----:B------:R-:W-:Y:S01]  /*ad90*/  BSSY.RECONVERGENT B0, `(.L_x_105) ;  /* 0x0000028000007945 */ /* 0x000fe20003800200 */
[----:B------:R-:W-:Y:S02]  /*ada0*/  SHF.R.U32.HI R33, RZ, 0x3, R33 ;  /* 0x00000003ff217819 */ /* 0x000fe40000011621 */
[----:B------:R-:W-:Y:S02]  /*adb0*/  ISETP.GE.U32.AND P2, PT, R9, R24, PT ;  /* 0x000000180900720c */ /* 0x000fe40003f46070 */
[----:B------:R-:W-:Y:S02]  /*adc0*/  SHF.R.S32.HI R24, RZ, 0x1f, R9 ;  /* 0x0000001fff187819 */ /* 0x000fe40000011409 */
[----:B-1----:R-:W-:-:S04]  /*add0*/  ISETP.GE.AND P0, PT, R5, UR4, PT ;  /* 0x0000000405007c0c */ /* 0x002fc8000bf06270 */
[----:B------:R-:W-:-:S04]  /*ade0*/  ISETP.LT.AND P1, PT, R94, UR5, !P0 ;  /* 0x000000055e007c0c */ /* 0x000fc8000c721270 */
[----:B------:R-:W-:Y:S02]  /*adf0*/  ISETP.GE.U32.AND.EX P2, PT, R24, R33, P1, P2 ;  /* 0x000000211800720c */ /* 0x000fe40000f46120 */
[----:B------:R-:W-:-:S05]  /*ae00*/  IADD3 R8, P1, PT, R30, 0x100, RZ ;  /* 0x000001001e087810 */ /* 0x000fca0007f3e0ff */
[----:B------:R-:W-:-:S05]  /*ae10*/  IMAD.X R5, RZ, RZ, R31, P1 ;  /* 0x000000ffff057224 */ /* 0x000fca00008e061f */
[----:B------:R-:W-:Y:S01]  /*ae20*/  LOP3.LUT R32, R5, R32, RZ, 0xfc, !PT ;  /* 0x0000002005207212 */ /* 0x000fe200078efcff */
[----:B------:R1:W-:Y:S03]  /*ae30*/  @P2 STG.E.64 desc[UR22][R10.64], R28 ;  /* 0x0000001c0a002986 */ /* 0x0003e6000c101b16 */
[----:B------:R-:W-:-:S13]  /*ae40*/  ISETP.NE.U32.AND P1, PT, R32, RZ, PT ;  /* 0x000000ff2000720c */ /* 0x000fda0003f25070 */
[----:B------:R-:W-:Y:S05]  /*ae50*/  @P1 BRA `(.L_x_106) ;  /* 0x0000000000501947 */ /* 0x000fea0003800000 */
[----:B------:R-:W2:Y:S01]  /*ae60*/  I2F.U32.RP R31, R25 ;  /* 0x00000019001f7306 */ /* 0x000ea20000209000 */
[----:B------:R-:W-:Y:S02]  /*ae70*/  MOV R32, RZ ;  /* 0x000000ff00207202 */ /* 0x000fe40000000f00 */
[----:B------:R-:W-:-:S05]  /*ae80*/  MOV R105, RZ ;  /* 0x000000ff00697202 */ /* 0x000fca0000000f00 */
[----:B--2---:R-:W2:Y:S02]  /*ae90*/  MUFU.RCP R30, R31 ;  /* 0x0000001f001e7308 */ /* 0x004ea40000001000 */
[----:B--2---:R-:W-:-:S06]  /*aea0*/  VIADD R30, R30, 0xffffffe ;  /* 0x0ffffffe1e1e7836 */ /* 0x004fcc0000000000 */
        /* <DEDUP_REMOVED lines=15> */
.L_x_106:
[----:B------:R-:W2:Y:S01]  /*afa0*/  LDCU.64 UR4, c[0x0][0x460] ;  /* 0x00008c00ff0477ac */ /* 0x000ea20008000a00 */
[----:B------:R-:W-:Y:S01]  /*afb0*/  IMAD.MOV.U32 R103, RZ, RZ, R8 ;  /* 0x000000ffff677224 */ /* 0x000fe200078e0008 */
[----:B------:R-:W-:Y:S02]  /*afc0*/  MOV R101, R5 ;  /* 0x0000000500657202 */ /* 0x000fe40000000f00 */
[----:B------:R-:W-:Y:S01]  /*afd0*/  MOV R100, 0xb010 ;  /* 0x0000b01000647802 */ /* 0x000fe20000000f00 */
[----:B--2---:R-:W-:Y:S01]  /*afe0*/  IMAD.U32 R102, RZ, RZ, UR4 ;  /* 0x00000004ff667e24 */ /* 0x004fe2000f8e00ff */
[----:B------:R-:W-:Y:S02]  /*aff0*/  MOV R99, UR5 ;  /* 0x0000000500637c02 */ /* 0x000fe40008000f00 */
[----:B-1---5:R-:W-:Y:S05]  /*b000*/  CALL.REL.NOINC `($__internal_1_$__cuda_sm20_rem_u64) ;  /* 0x0000010400707944 */ /* 0x022fea0003c00000 */
.L_x_107:
[----:B------:R-:W-:Y:S05]  /*b010*/  BSYNC.RECONVERGENT B0 ;  /* 0x0000000000007941 */ /* 0x000fea0003800200 */
.L_x_105:
[----:B------:R-:W1:Y:S01]  /*b020*/  LDCU UR7, c[0x0][0x384] ;  /* 0x00007080ff0777ac */ /* 0x000e620008000800 */
[--C-:B------:R-:W-:Y:S01]  /*b030*/  SHF.R.U64 R28, R104, 0x3, R105.reuse ;  /* 0x00000003681c7819 */ /* 0x100fe20000001269 */
[----:B------:R-:W-:Y:S01]  /*b040*/  BSSY.RECONVERGENT B0, `(.L_x_108) ;  /* 0x0000039000007945 */ /* 0x000fe20003800200 */
[----:B------:R-:W-:Y:S01]  /*b050*/  SHF.R.U32.HI R25, RZ, 0x3, R105 ;  /* 0x00000003ff197819 */ /* 0x000fe20000011669 */
[----:B------:R-:W2:Y:S01]  /*b060*/  LDCU.64 UR4, c[0x0][0x468] ;  /* 0x00008d00ff0477ac */ /* 0x000ea20008000a00 */
[----:B------:R-:W-:Y:S02]  /*b070*/  ISETP.GE.U32.AND P1, PT, R9, R28, PT ;  /* 0x0000001c0900720c */ /* 0x000fe40003f26070 */
[----:B-1----:R-:W-:Y:S01]  /*b080*/  ISETP.LT.AND P0, PT, R0, UR7, !P0 ;  /* 0x0000000700007c0c */ /* 0x002fe2000c701270 */
[----:B------:R-:W1:Y:S03]  /*b090*/  LDCU UR7, c[0x0][0x464] ;  /* 0x00008c80ff0777ac */ /* 0x000e660008000800 */
[----:B------:R-:W-:-:S02]  /*b0a0*/  ISETP.GE.U32.AND.EX P1, PT, R24, R25, P0, P1 ;  /* 0x000000191800720c */ /* 0x000fc40000726110 */
[----:B--2---:R-:W-:-:S04]  /*b0b0*/  IADD3 R24, P0, PT, R10, UR4, RZ ;  /* 0x000000040a187c10 */ /* 0x004fc8000ff1e0ff */
[----:B------:R-:W-:Y:S02]  /*b0c0*/  IADD3.X R25, PT, PT, R11, UR5, RZ, P0, !PT ;  /* 0x000000050b197c10 */ /* 0x000fe400087fe4ff */
[----:B------:R-:W-:-:S05]  /*b0d0*/  IADD3 R28, P0, PT, -R68, R24, RZ ;  /* 0x00000018441c7210 */ /* 0x000fca0007f1e1ff */
[----:B------:R-:W-:Y:S01]  /*b0e0*/  IMAD.X R29, R25, 0x1, ~R69, P0 ;  /* 0x00000001191d7824 */ /* 0x000fe200000e0e45 */
[----:B------:R2:W-:Y:S01]  /*b0f0*/  @P1 STG.E.64 desc[UR22][R10.64+0x100], R26 ;  /* 0x0001001a0a001986 */ /* 0x0005e2000c101b16 */
[----:B-1----:R-:W-:-:S05]  /*b100*/  IMAD.U32 R30, RZ, RZ, UR7 ;  /* 0x00000007ff1e7e24 */ /* 0x002fca000f8e00ff */
[----:B------:R-:W-:-:S04]  /*b110*/  LOP3.LUT R9, R29, R30, RZ, 0xfc, !PT ;  /* 0x0000001e1d097212 */ /* 0x000fc800078efcff */
[----:B------:R-:W-:-:S13]  /*b120*/  ISETP.NE.U32.AND P0, PT, R9, RZ, PT ;  /* 0x000000ff0900720c */ /* 0x000fda0003f05070 */
[----:B------:R-:W-:Y:S05]  /*b130*/  @P0 BRA `(.L_x_109) ;  /* 0x0000000000600947 */ /* 0x000fea0003800000 */
[----:B------:R-:W2:Y:S01]  /*b140*/  LDCU UR4, c[0x0][0x460] ;  /* 0x00008c00ff0477ac */ /* 0x000ea20008000800 */
[----:B------:R-:W-:Y:S01]  /*b150*/  IMAD.MOV.U32 R32, RZ, RZ, RZ ;  /* 0x000000ffff207224 */ /* 0x000fe200078e00ff */
[----:B--2---:R-:W-:-:S04]  /*b160*/  MOV R27, UR4 ;  /* 0x00000004001b7c02 */ /* 0x004fc80008000f00 */
[----:B------:R-:W1:Y:S01]  /*b170*/  I2F.U32.RP R31, R27 ;  /* 0x0000001b001f7306 */ /* 0x000e620000209000 */
[----:B------:R-:W-:-:S07]  /*b180*/  ISETP.NE.U32.AND P0, PT, R27, RZ, PT ;  /* 0x000000ff1b00720c */ /* 0x000fce0003f05070 */
[----:B-1----:R-:W1:Y:S02]  /*b190*/  MUFU.RCP R29, R31 ;  /* 0x0000001f001d7308 */ /* 0x002e640000001000 */
[----:B-1----:R-:W-:-:S06]  /*b1a0*/  VIADD R29, R29, 0xffffffe ;  /* 0x0ffffffe1d1d7836 */ /* 0x002fcc0000000000 */
[----:B------:R-:W1:Y:S02]  /*b1b0*/  F2I.FTZ.U32.TRUNC.NTZ R33, R29 ;  /* 0x0000001d00217305 */ /* 0x000e64000021f000 */
[----:B-1----:R-:W-:Y:S01]  /*b1c0*/  IMAD R9, R33, R27, RZ ;  /* 0x0000001b21097224 */ /* 0x002fe200078e02ff */
[----:B------:R-:W-:-:S04]  /*b1d0*/  MOV R29, RZ ;  /* 0x000000ff001d7202 */ /* 0x000fc80000000f00 */
[----:B------:R-:W-:-:S05]  /*b1e0*/  IADD3 R9, PT, PT, -R9, RZ, RZ ;  /* 0x000000ff09097210 */ /* 0x000fca0007ffe1ff */
        /* <DEDUP_REMOVED lines=13> */
.L_x_109:
[----:B------:R-:W1:Y:S01]  /*b2c0*/  LDCU.64 UR4, c[0x0][0x460] ;  /* 0x00008c00ff0477ac */ /* 0x000e620008000a00 */
[----:B------:R-:W-:Y:S01]  /*b2d0*/  IMAD.MOV.U32 R98, RZ, RZ, R28 ;  /* 0x000000ffff627224 */ /* 0x000fe200078e001c */
[----:B------:R-:W-:Y:S02]  /*b2e0*/  MOV R97, R29 ;  /* 0x0000001d00617202 */ /* 0x000fe40000000f00 */
[----:B------:R-:W-:Y:S01]  /*b2f0*/  MOV R104, 0xb330 ;  /* 0x0000b33000687802 */ /* 0x000fe20000000f00 */
[----:B-1----:R-:W-:Y:S01]  /*b300*/  IMAD.U32 R103, RZ, RZ, UR4 ;  /* 0x00000004ff677e24 */ /* 0x002fe2000f8e00ff */
[----:B------:R-:W-:Y:S02]  /*b310*/  MOV R106, UR5 ;  /* 0x00000005006a7c02 */ /* 0x000fe40008000f00 */
[----:B--2--5:R-:W-:Y:S05]  /*b320*/  CALL.REL.NOINC `($__internal_0_$__cuda_sm20_div_u64) ;  /* 0x000000fc00947944 */ /* 0x024fea0003c00000 */
        /* <DEDUP_REMOVED lines=10> */
.L_x_110:
[----:B------:R-:W-:Y:S05]  /*b3d0*/  BSYNC.RECONVERGENT B0 ;  /* 0x0000000000007941 */ /* 0x000fea0003800200 */
.L_x_108:
[----:B------:R-:W1:Y:S01]  /*b3e0*/  LDCU.64 UR8, c[0x0][0x380] ;  /* 0x00007000ff0877ac */ /* 0x000e620008000a00 */
[----:B------:R-:W-:Y:S01]  /*b3f0*/  VIADD R9, R95, 0x9 ;  /* 0x000000095f097836 */ /* 0x000fe20000000000 */
[--C-:B------:R-:W-:Y:S01]  /*b400*/  SHF.R.U64 R31, R28, 0x3, R29.reuse ;  /* 0x000000031c1f7819 */ /* 0x100fe2000000121d */
[----:B------:R-:W-:Y:S01]  /*b410*/  BSSY.RECONVERGENT B0, `(.L_x_111) ;  /* 0x0000029000007945 */ /* 0x000fe20003800200 */
[----:B------:R-:W2:Y:S01]  /*b420*/  LDCU.64 UR4, c[0x0][0x468] ;  /* 0x00008d00ff0477ac */ /* 0x000ea20008000a00 */
[----:B------:R-:W-:Y:S02]  /*b430*/  SHF.R.U32.HI R28, RZ, 0x3, R29 ;  /* 0x00000003ff1c7819 */ /* 0x000fe4000001161d */
[----:B------:R-:W-:Y:S02]  /*b440*/  ISETP.GE.U32.AND P2, PT, R26, R31, PT ;  /* 0x0000001f1a00720c */ /* 0x000fe40003f46070 */
[----:B-1----:R-:W-:Y:S02]  /*b450*/  ISETP.GE.AND P0, PT, R9, UR8, PT ;  /* 0x0000000809007c0c */ /* 0x002fe4000bf06270 */
[----:B------:R-:W-:-:S02]  /*b460*/  SHF.R.S32.HI R9, RZ, 0x1f, R26 ;  /* 0x0000001fff097819 */ /* 0x000fc4000001141a */
[----:B------:R-:W-:-:S04]  /*b470*/  ISETP.LT.AND P1, PT, R94, UR9, !P0 ;  /* 0x000000095e007c0c */ /* 0x000fc8000c721270 */
[----:B------:R-:W-:Y:S02]  /*b480*/  ISETP.GE.U32.AND.EX P2, PT, R9, R28, P1, P2 ;  /* 0x0000001c0900720c */ /* 0x000fe40000f46120 */
[----:B--2---:R-:W-:-:S04]  /*b490*/  IADD3 R8, P1, PT, R8, UR4, RZ ;  /* 0x0000000408087c10 */ /* 0x004fc8000ff3e0ff */
[----:B------:R-:W-:-:S04]  /*b4a0*/  IADD3.X R5, PT, PT, R5, UR5, RZ, P1, !PT ;  /* 0x0000000505057c10 */ /* 0x000fc80008ffe4ff */
[----:B------:R-:W-:-:S03]  /*b4b0*/  LOP3.LUT R30, R5, R30, RZ, 0xfc, !PT ;  /* 0x0000001e051e7212 */ /* 0x000fc600078efcff */
[----:B------:R1:W-:Y:S01]  /*b4c0*/  @P2 STG.E.64 desc[UR22][R24.64], R22 ;  /* 0x0000001618002986 */ /* 0x0003e2000c101b16 */
        /* <DEDUP_REMOVED lines=22> */
.L_x_112:
[----:B------:R-:W2:Y:S01]  /*b630*/  LDCU.64 UR4, c[0x0][0x460] ;  /* 0x00008c00ff0477ac */ /* 0x000ea20008000a00 */
[----:B------:R-:W-:Y:S01]  /*b640*/  IMAD.MOV.U32 R103, RZ, RZ, R8 ;  /* 0x000000ffff677224 */ /* 0x000fe200078e0008 */
[----:B------:R-:W-:Y:S02]  /*b650*/  MOV R101, R5 ;  /* 0x0000000500657202 */ /* 0x000fe40000000f00 */
[----:B------:R-:W-:Y:S01]  /*b660*/  MOV R100, 0xb6a0 ;  /* 0x0000b6a000647802 */ /* 0x000fe20000000f00 */
[----:B--2---:R-:W-:Y:S01]  /*b670*/  IMAD.U32 R102, RZ, RZ, UR4 ;  /* 0x00000004ff667e24 */ /* 0x004fe2000f8e00ff */
[----:B------:R-:W-:Y:S02]  /*b680*/  MOV R99, UR5 ;  /* 0x0000000500637c02 */ /* 0x000fe40008000f00 */
[----:B-1---5:R-:W-:Y:S05]  /*b690*/  CALL.REL.NOINC `($__internal_1_$__cuda_sm20_rem_u64) ;  /* 0x000000fc00cc7944 */ /* 0x022fea0003c00000 */
.L_x_113:
[----:B------:R-:W-:Y:S05]  /*b6a0*/  BSYNC.RECONVERGENT B0 ;  /* 0x0000000000007941 */ /* 0x000fea0003800200 */
.L_x_111:
        /* <DEDUP_REMOVED lines=12> */
[----:B------:R-:W-:Y:S02]  /*b770*/  @P1 IMAD.MOV.U32 R28, RZ, RZ, R24 ;  /* 0x000000ffff1c1224 */ /* 0x000fe400078e0018 */
[----:B------:R-:W-:Y:S02]  /*b780*/  @P1 IMAD.MOV.U32 R29, RZ, RZ, R25 ;  /* 0x000000ffff1d1224 */ /* 0x000fe400078e0019 */
[----:B-1----:R-:W-:Y:S02]  /*b790*/  IMAD.U32 R24, RZ, RZ, UR7 ;  /* 0x00000007ff187e24 */ /* 0x002fe4000f8e00ff */
[----:B------:R-:W-:Y:S01]  /*b7a0*/  IMAD.X R27, R23, 0x1, ~R69, P0 ;  /* 0x00000001171b7824 */ /* 0x000fe200000e0e45 */
[----:B------:R1:W-:Y:S04]  /*b7b0*/  @P1 STG.E.64 desc[UR22][R28.64+0x100], R20 ;  /* 0x000100141c001986 */ /* 0x0003e8000c101b16 */
[----:B------:R-:W-:-:S04]  /*b7c0*/  LOP3.LUT R9, R27, R24, RZ, 0xfc, !PT ;  /* 0x000000181b097212 */ /* 0x000fc800078efcff */
[----:B------:R-:W-:-:S13]  /*b7d0*/  ISETP.NE.U32.AND P0, PT, R9, RZ, PT ;  /* 0x000000ff0900720c */ /* 0x000fda0003f05070 */
[----:B------:R-:W-:Y:S05]  /*b7e0*/  @P0 BRA `(.L_x_115) ;  /* 0x0000000000600947 */ /* 0x000fea0003800000 */
[----:B------:R-:W2:Y:S01]  /*b7f0*/  LDCU UR4, c[0x0][0x460] ;  /* 0x00008c00ff0477ac */ /* 0x000ea20008000800 */
[----:B-1----:R-:W-:Y:S01]  /*b800*/  IMAD.MOV.U32 R28, RZ, RZ, RZ ;  /* 0x000000ffff1c7224 */ /* 0x002fe200078e00ff */
        /* <DEDUP_REMOVED lines=22> */
.L_x_115:
[----:B------:R-:W2:Y:S01]  /*b970*/  LDCU.64 UR4, c[0x0][0x460] ;  /* 0x00008c00ff0477ac */ /* 0x000ea20008000a00 */
[----:B------:R-:W-:Y:S01]  /*b980*/  IMAD.MOV.U32 R98, RZ, RZ, R26 ;  /* 0x000000ffff627224 */ /* 0x000fe200078e001a */
[----:B------:R-:W-:Y:S02]  /*b990*/  MOV R97, R27 ;  /* 0x0000001b00617202 */ /* 0x000fe40000000f00 */
[----:B------:R-:W-:Y:S01]  /*b9a0*/  MOV R104, 0xb9e0 ;  /* 0x0000b9e000687802 */ /* 0x000fe20000000f00 */
[----:B--2---:R-:W-:Y:S01]  /*b9b0*/  IMAD.U32 R103, RZ, RZ, UR4 ;  /* 0x00000004ff677e24 */ /* 0x004fe2000f8e00ff */
[----:B------:R-:W-:Y:S02]  /*b9c0*/  MOV R106, UR5 ;  /* 0x00000005006a7c02 */ /* 0x000fe40008000f00 */
        /* <DEDUP_REMOVED lines=11> */
.L_x_116:
[----:B------:R-:W-:Y:S05]  /*ba80*/  BSYNC.RECONVERGENT B0 ;  /* 0x0000000000007941 */ /* 0x000fea0003800200 */
.L_x_114:
        /* <DEDUP_REMOVED lines=37> */
.L_x_118:
[----:B------:R-:W2:Y:S01]  /*bce0*/  LDCU.64 UR4, c[0x0][0x460] ;  /* 0x00008c00ff0477ac */ /* 0x000ea20008000a00 */
[----:B------:R-:W-:Y:S01]  /*bcf0*/  IMAD.MOV.U32 R103, RZ, RZ, R8 ;  /* 0x000000ffff677224 */ /* 0x000fe200078e0008 */
[----:B------:R-:W-:Y:S02]  /*bd00*/  MOV R101, R5 ;  /* 0x0000000500657202 */ /* 0x000fe40000000f00 */
[----:B------:R-:W-:Y:S01]  /*bd10*/  MOV R100, 0xbd50 ;  /* 0x0000bd5000647802 */ /* 0x000fe20000000f00 */
[----:B--2---:R-:W-:Y:S01]  /*bd20*/  IMAD.U32 R102, RZ, RZ, UR4 ;  /* 0x00000004ff667e24 */ /* 0x004fe2000f8e00ff */
[----:B------:R-:W-:Y:S02]  /*bd30*/  MOV R99, UR5 ;  /* 0x0000000500637c02 */ /* 0x000fe40008000f00 */
[----:B-1---5:R-:W-:Y:S05]  /*bd40*/  CALL.REL.NOINC `($__internal_1_$__cuda_sm20_rem_u64) ;  /* 0x000000f800207944 */ /* 0x022fea0003c00000 */
.L_x_119:
[----:B------:R-:W-:Y:S05]  /*bd50*/  BSYNC.RECONVERGENT B0 ;  /* 0x0000000000007941 */ /* 0x000fea0003800200 */
.L_x_117:
        /* <DEDUP_REMOVED lines=20> */
[----:B------:R-:W1:Y:S01]  /*bea0*/  LDCU UR4, c[0x0][0x460] ;  /* 0x00008c00ff0477ac */ /* 0x000e620008000800 */
[----:B------:R-:W-:Y:S01]  /*beb0*/  IMAD.MOV.U32 R26, RZ, RZ, RZ ;  /* 0x000000ffff1a7224 */ /* 0x000fe200078e00ff */
[----:B-1----:R-:W-:-:S04]  /*bec0*/  MOV R17, UR4 ;  /* 0x0000000400117c02 */ /* 0x002fc80008000f00 */
        /* <DEDUP_REMOVED lines=21> */
.L_x_121:
        /* <DEDUP_REMOVED lines=17> */
.L_x_122:
[----:B------:R-:W-:Y:S05]  /*c130*/  BSYNC.RECONVERGENT B0 ;  /* 0x0000000000007941 */ /* 0x000fea0003800200 */
.L_x_120:
        /* <DEDUP_REMOVED lines=17> */
[----:B-1----:R-:W1:Y:S01]  /*c250*/  I2F.U32.RP R15, R17 ;  /* 0x00000011000f7306 */ /* 0x002e620000209000 */
        /* <DEDUP_REMOVED lines=19> */
.L_x_124:
[----:B------:R-:W2:Y:S01]  /*c390*/  LDCU.64 UR4, c[0x0][0x460] ;  /* 0x00008c00ff0477ac */ /* 0x000ea20008000a00 */
[----:B------:R-:W-:Y:S01]  /*c3a0*/  MOV R100, 0xc3e0 ;  /* 0x0000c3e000647802 */ /* 0x000fe20000000f00 */
[----:B--2---:R-:W-:Y:S01]  /*c3b0*/  IMAD.U32 R102, RZ, RZ, UR4 ;  /* 0x00000004ff667e24 */ /* 0x004fe2000f8e00ff */
[----:B------:R-:W-:Y:S02]  /*c3c0*/  MOV R99, UR5 ;  /* 0x0000000500637c02 */ /* 0x000fe40008000f00 */
[----:B-1---5:R-:W-:Y:S05]  /*c3d0*/  CALL.REL.NOINC `($__internal_1_$__cuda_sm20_rem_u64) ;  /* 0x000000f0007c7944 */ /* 0x022fea0003c00000 */
.L_x_125:
[----:B------:R-:W-:Y:S05]  /*c3e0*/  BSYNC.RECONVERGENT B0 ;  /* 0x0000000000007941 */ /* 0x000fea0003800200 */
.L_x_123:
[----:B------:R-:W1:Y:S01]  /*c3f0*/  LDCU UR9, c[0x0][0x384] ;  /* 0x00007080ff0977ac */ /* 0x000e620008000800 */
[--C-:B------:R-:W-:Y:S02]  /*c400*/  SHF.R.U64 R5, R104, 0x3, R105.reuse ;  /* 0x0000000368057819 */ /* 0x100fe40000001269 */
[----:B------:R-:W-:Y:S02]  /*c410*/  SHF.R.U32.HI R8, RZ, 0x3, R105 ;  /* 0x00000003ff087819 */ /* 0x000fe40000011669 */
[----:B------:R-:W-:Y:S02]  /*c420*/  ISETP.GE.U32.AND P1, PT, R16, R5, PT ;  /* 0x000000051000720c */ /* 0x000fe40003f26070 */
[----:B-1----:R-:W-:-:S04]  /*c430*/  ISETP.LT.AND P0, PT, R0, UR9, !P0 ;  /* 0x0000000900007c0c */ /* 0x002fc8000c701270 */
[----:B------:R-:W-:-:S13]  /*c440*/  ISETP.GE.U32.AND.EX P0, PT, R9, R8, P0, P1 ;  /* 0x000000080900720c */ /* 0x000fda0000706110 */
[----:B------:R-:W-:Y:S05]  /*c450*/  @!P0 BRA `(.L_x_126) ;  /* 0x0000000000848947 */ /* 0x000fea0003800000 */
[----:B------:R1:W-:Y:S01]  /*c460*/  STG.E.64 desc[UR22][R18.64+0x100], R12 ;  /* 0x0001000c12007986 */ /* 0x0003e2000c101b16 */
[----:B------:R-:W-:Y:S05]  /*c470*/  BRA `(.L_x_126) ;  /* 0x00000000007c7947 */ /* 0x000fea0003800000 */
.L_x_101:
[----:B------:R-:W1:Y:S01]  /*c480*/  LDCU UR7, c[0x0][0x380] ;  /* 0x00007000ff0777ac */ /* 0x000e620008000800 */
[----:B------:R-:W-:Y:S01]  /*c490*/  ISETP.GE.AND P6, PT, R94, UR9, PT ;  /* 0x000000095e007c0c */ /* 0x000fe2000bfc6270 */
[----:B------:R-:W-:Y:S01]  /*c4a0*/  VIADD R8, R95, 0xb ;  /* 0x0000000b5f087836 */ /* 0x000fe20000000000 */
[----:B------:R-:W-:Y:S01]  /*c4b0*/  ISETP.GE.AND P0, PT, R0, UR9, PT ;  /* 0x0000000900007c0c */ /* 0x000fe2000bf06270 */
[----:B------:R-:W2:Y:S01]  /*c4c0*/  LDCU.64 UR4, c[0x0][0x468] ;  /* 0x00008d00ff0477ac */ /* 0x000ea20008000a00 */
[C---:B-1----:R-:W-:Y:S02]  /*c4d0*/  ISETP.LT.AND P4, PT, R5.reuse, UR7, !P6 ;  /* 0x0000000705007c0c */ /* 0x042fe4000f781270 */
[----:B------:R-:W-:Y:S01]  /*c4e0*/  ISETP.LT.AND P3, PT, R5, UR7, !P0 ;  /* 0x0000000705007c0c */ /* 0x000fe2000c761270 */
[----:B------:R-:W-:Y:S01]  /*c4f0*/  VIADD R5, R95, 0x9 ;  /* 0x000000095f057836 */ /* 0x000fe20000000000 */
[----:B--2---:R-:W-:-:S04]  /*c500*/  IADD3 R24, P2, PT, R10, UR4, RZ ;  /* 0x000000040a187c10 */ /* 0x004fc8000ff5e0ff */
[----:B------:R-:W-:Y:S02]  /*c510*/  ISETP.LT.AND P1, PT, R5, UR7, !P6 ;  /* 0x0000000705007c0c */ /* 0x000fe4000f721270 */
[----:B------:R-:W-:-:S03]  /*c520*/  IADD3.X R25, PT, PT, R11, UR5, RZ, P2, !PT ;  /* 0x000000050b197c10 */ /* 0x000fc600097fe4ff */
[----:B------:R1:W-:Y:S01]  /*c530*/  @P4 STG.E.64 desc[UR22][R10.64], R28 ;  /* 0x0000001c0a004986 */ /* 0x0003e2000c101b16 */
[----:B------:R-:W-:Y:S01]  /*c540*/  ISETP.LT.AND P4, PT, R5, UR7, !P0 ;  /* 0x0000000705007c0c */ /* 0x000fe2000c781270 */
[----:B------:R-:W-:Y:S02]  /*c550*/  VIADD R5, R95, 0xa ;  /* 0x0000000a5f057836 */ /* 0x000fe40000000000 */
[----:B------:R2:W-:Y:S03]  /*c560*/  @P3 STG.E.64 desc[UR22][R10.64+0x100], R26 ;  /* 0x0001001a0a003986 */ /* 0x0005e6000c101b16 */
[----:B------:R-:W-:Y:S01]  /*c570*/  ISETP.LT.AND P2, PT, R5, UR7, !P0 ;  /* 0x0000000705007c0c */ /* 0x000fe2000c741270 */
[----:B------:R3:W-:Y:S01]  /*c580*/  @P1 STG.E.64 desc[UR22][R24.64], R22 ;  /* 0x0000001618001986 */ /* 0x0007e2000c101b16 */
[C---:B------:R-:W-:Y:S02]  /*c590*/  ISETP.LT.AND P1, PT, R8.reuse, UR7, !P6 ;  /* 0x0000000708007c0c */ /* 0x040fe4000f721270 */
[----:B------:R-:W-:-:S02]  /*c5a0*/  ISETP.LT.AND P0, PT, R8, UR7, !P0 ;  /* 0x0000000708007c0c */ /* 0x000fc4000c701270 */
[----:B------:R-:W-:Y:S01]  /*c5b0*/  ISETP.LT.AND P3, PT, R5, UR7, !P6 ;  /* 0x0000000705007c0c */ /* 0x000fe2000f761270 */
[----:B------:R-:W-:Y:S02]  /*c5c0*/  @P4 IMAD.MOV.U32 R8, RZ, RZ, R24 ;  /* 0x000000ffff084224 */ /* 0x000fe400078e0018 */
[----:B------:R-:W-:-:S05]  /*c5d0*/  @P4 IMAD.MOV.U32 R9, RZ, RZ, R25 ;  /* 0x000000ffff094224 */ /* 0x000fca00078e0019 */
[----:B------:R3:W-:Y:S01]  /*c5e0*/  @P4 STG.E.64 desc[UR22][R8.64+0x100], R20 ;  /* 0x0001001408004986 */ /* 0x0007e2000c101b16 */
[----:B-1----:R-:W-:-:S04]  /*c5f0*/  IADD3 R28, P6, PT, R24, UR4, RZ ;  /* 0x00000004181c7c10 */ /* 0x002fc8000ffde0ff */
[----:B------:R-:W-:Y:S02]  /*c600*/  IADD3.X R29, PT, PT, R25, UR5, RZ, P6, !PT ;  /* 0x00000005191d7c10 */ /* 0x000fe4000b7fe4ff */
[----:B--2---:R-:W-:-:S03]  /*c610*/  IADD3 R26, P4, PT, R28, UR4, RZ ;  /* 0x000000041c1a7c10 */ /* 0x004fc6000ff9e0ff */
[----:B------:R3:W-:Y:S01]  /*c620*/  @P3 STG.E.64 desc[UR22][R28.64], R18 ;  /* 0x000000121c003986 */ /* 0x0007e2000c101b16 */
[----:B------:R-:W-:-:S03]  /*c630*/  IADD3.X R27, PT, PT, R29, UR5, RZ, P4, !PT ;  /* 0x000000051d1b7c10 */ /* 0x000fc6000a7fe4ff */
[----:B------:R3:W-:Y:S04]  /*c640*/  @P2 STG.E.64 desc[UR22][R28.64+0x100], R16 ;  /* 0x000100101c002986 */ /* 0x0007e8000c101b16 */
[----:B------:R3:W-:Y:S04]  /*c650*/  @P1 STG.E.64 desc[UR22][R26.64], R14 ;  /* 0x0000000e1a001986 */ /* 0x0007e8000c101b16 */
[----:B------:R3:W-:Y:S02]  /*c660*/  @P0 STG.E.64 desc[UR22][R26.64+0x100], R12 ;  /* 0x0001000c1a000986 */ /* 0x0007e4000c101b16 */
.L_x_126:
[----:B------:R-:W-:Y:S05]  /*c670*/  BSYNC.RECONVERGENT B1 ;  /* 0x0000000000017941 */ /* 0x000fea0003800200 */
.L_x_100:
[----:B------:R-:W2:Y:S01]  /*c680*/  LDC R5, c[0x0][0x398] ;  /* 0x0000e600ff057b82 */ /* 0x000ea20000000800 */
[----:B---3--:R-:W-:Y:S01]  /*c690*/  IMAD.MOV.U32 R8, RZ, RZ, -0x1 ;  /* 0xffffffffff087424 */ /* 0x008fe200078e00ff */
[----:B-1----:R-:W-:Y:S01]  /*c6a0*/  IADD3 R12, P1, PT, R72, R116, RZ ;  /* 0x00000074480c7210 */ /* 0x002fe20007f3e0ff */
[----:B------:R-:W-:Y:S04]  /*c6b0*/  BSSY.RECONVERGENT B1, `(.L_x_127) ;  /* 0x00001a1000017945 */ /* 0x000fe80003800200 */
[----:B------:R-:W-:Y:S01]  /*c6c0*/  IMAD.X R13, R73, 0x1, R117, P1 ;  /* 0x00000001490d7824 */ /* 0x000fe200008e0675 */
[-C--:B--2---:R-:W-:Y:S02]  /*c6d0*/  SHF.L.U32 R8, R8, R5.reuse, RZ ;  /* 0x0000000508087219 */ /* 0x084fe400000006ff */
[----:B------:R-:W-:-:S02]  /*c6e0*/  SHF.L.U32 R4, R4, R5, RZ ;  /* 0x0000000504047219 */ /* 0x000fc400000006ff */
[----:B------:R-:W-:Y:S02]  /*c6f0*/  LOP3.LUT R9, R7, R8, RZ, 0x30, !PT ;  /* 0x0000000807097212 */ /* 0x000fe400078e30ff */
[----:B------:R-:W-:-:S03]  /*c700*/  SHF.R.U32.HI R5, RZ, R5, R7 ;  /* 0x00000005ff057219 */ /* 0x000fc60000011607 */
[----:B------:R-:W-:Y:S02]  /*c710*/  IMAD.IADD R9, R4, 0x1, R9 ;  /* 0x0000000104097824 */ /* 0x000fe400078e0209 */
[----:B------:R-:W-:-:S03]  /*c720*/  IMAD.SHL.U32 R4, R5, 0x40, RZ ;  /* 0x0000004005047824 */ /* 0x000fc600078e00ff */
[----:B------:R-:W-:-:S04]  /*c730*/  LEA R5, R9, 0x40, 0x6 ;  /* 0x0000004009057811 */ /* 0x000fc800078e30ff */
[----:B------:R-:W-:-:S13]  /*c740*/  ISETP.GE.AND P0, PT, R4, R5, PT ;  /* 0x000000050400720c */ /* 0x000fda0003f06270 */
        /* <DEDUP_REMOVED lines=29> */
.L_x_130:
[----:B------:R-:W-:Y:S01]  /*c920*/  IMAD.MOV.U32 R98, RZ, RZ, R16 ;  /* 0x000000ffff627224 */ /* 0x000fe200078e0010 */
[----:B------:R-:W-:Y:S01]  /*c930*/  MOV R103, R92 ;  /* 0x0000005c00677202 */ /* 0x000fe20000000f00 */
[----:B------:R-:W-:Y:S01]  /*c940*/  IMAD.MOV.U32 R97, RZ, RZ, R17 ;  /* 0x000000ffff617224 */ /* 0x000fe200078e0011 */
[----:B------:R-:W-:Y:S02]  /*c950*/  MOV R106, R91 ;  /* 0x0000005b006a7202 */ /* 0x000fe40000000f00 */
[----:B------:R-:W-:Y:S02]  /*c960*/  MOV R104, 0xc980 ;  /* 0x0000c98000687802 */ /* 0x000fe40000000f00 */
[----:B-----5:R-:W-:Y:S05]  /*c970*/  CALL.REL.NOINC `($__internal_0_$__cuda_sm20_div_u64) ;  /* 0x000000e800007944 */ /* 0x020fea0003c00000 */
[-C--:B------:R-:W-:Y:S02]  /*c980*/  IADD3 R7, P0, PT, RZ, -R99.reuse, RZ ;  /* 0x80000063ff077210 */ /* 0x080fe40007f1e0ff */
[----:B------:R-:W-:Y:S02]  /*c990*/  MOV R14, R99 ;  /* 0x00000063000e7202 */ /* 0x000fe40000000f00 */
[----:B------:R-:W-:Y:S01]  /*c9a0*/  IADD3.X R9, PT, PT, RZ, ~R98, RZ, P0, !PT ;  /* 0x80000062ff097210 */ /* 0x000fe200007fe4ff */
[----:B------:R-:W-:-:S04]  /*c9b0*/  IMAD.WIDE.U32 R18, R92, R7, R16 ;  /* 0x000000075c127225 */ /* 0x000fc800078e0010 */
[----:B------:R-:W-:-:S04]  /*c9c0*/  IMAD R8, R9, R92, RZ ;  /* 0x0000005c09087224 */ /* 0x000fc800078e02ff */
[----:B------:R-:W-:Y:S01]  /*c9d0*/  IMAD R7, R91, R7, R8 ;  /* 0x000000075b077224 */ /* 0x000fe200078e0208 */
[----:B------:R-:W-:-:S04]  /*c9e0*/  MOV R8, R18 ;  /* 0x0000001200087202 */ /* 0x000fc80000000f00 */
[----:B------:R-:W-:Y:S02]  /*c9f0*/  IADD3 R7, PT, PT, R7, R19, RZ ;  /* 0x0000001307077210 */ /* 0x000fe40007ffe0ff */
.L_x_131:
[----:B------:R-:W-:Y:S05]  /*ca00*/  BSYNC.RECONVERGENT B0 ;  /* 0x0000000000007941 */ /* 0x000fea0003800200 */
.L_x_129:
        /* <DEDUP_REMOVED lines=35> */
.L_x_133:
[----:B------:R-:W-:Y:S01]  /*cc40*/  IMAD.MOV.U32 R103, RZ, RZ, R7 ;  /* 0x000000ffff677224 */ /* 0x000fe200078e0007 */
[----:B------:R-:W-:Y:S01]  /*cc50*/  MOV R102, R92 ;  /* 0x0000005c00667202 */ /* 0x000fe20000000f00 */
[----:B------:R-:W-:Y:S01]  /*cc60*/  IMAD.MOV.U32 R101, RZ, RZ, R8 ;  /* 0x000000ffff657224 */ /* 0x000fe200078e0008 */
[----:B------:R-:W-:Y:S02]  /*cc70*/  MOV R99, R91 ;  /* 0x0000005b00637202 */ /* 0x000fe40000000f00 */
[----:B------:R-:W-:Y:S02]  /*cc80*/  MOV R100, 0xcca0 ;  /* 0x0000cca000647802 */ /* 0x000fe40000000f00 */
[----:B----45:R-:W-:Y:S05]  /*cc90*/  CALL.REL.NOINC `($__internal_1_$__cuda_sm20_rem_u64) ;  /* 0x000000e8004c7944 */ /* 0x030fea0003c00000 */
.L_x_134:
[----:B------:R-:W-:Y:S05]  /*cca0*/  BSYNC.RECONVERGENT B0 ;  /* 0x0000000000007941 */ /* 0x000fea0003800200 */
.L_x_132:
[----:B------:R-:W1:Y:S01]  /*ccb0*/  LDCU UR4, c[0x0][0x384] ;  /* 0x00007080ff0477ac */ /* 0x000e620008000800 */
[--C-:B------:R-:W-:Y:S02]  /*ccc0*/  SHF.R.U64 R15, R104, 0x3, R105.reuse ;  /* 0x00000003680f7819 */ /* 0x100fe40000001269 */
[----:B------:R-:W-:Y:S02]  /*ccd0*/  SHF.R.U32.HI R16, RZ, 0x3, R105 ;  /* 0x00000003ff107819 */ /* 0x000fe40000011669 */
[----:B------:R-:W-:Y:S02]  /*cce0*/  ISETP.GE.U32.AND P1, PT, R14, R15, PT ;  /* 0x0000000f0e00720c */ /* 0x000fe40003f26070 */
[----:B-1----:R-:W-:-:S04]  /*ccf0*/  ISETP.LT.AND P0, PT, R0, UR4, !P0 ;  /* 0x0000000400007c0c */ /* 0x002fc8000c701270 */
[----:B------:R-:W-:-:S13]  /*cd00*/  ISETP.GE.U32.AND.EX P0, PT, R9, R16, P0, P1 ;  /* 0x000000100900720c */ /* 0x000fda0000706110 */
        /* <DEDUP_REMOVED lines=31> */
.L_x_136:
        /* <DEDUP_REMOVED lines=13> */
.L_x_137:
[----:B------:R-:W-:Y:S05]  /*cfd0*/  BSYNC.RECONVERGENT B0 ;  /* 0x0000000000007941 */ /* 0x000fea0003800200 */
.L_x_135:
[----:B------:R-:W1:Y:S01]  /*cfe0*/  LDCU.64 UR4, c[0x0][0x380] ;  /* 0x00007000ff0477ac */ /* 0x000e620008000a00 */
[----:B------:R-:W-:Y:S01]  /*cff0*/  VIADD R9, R95, 0x11 ;  /* 0x000000115f097836 */ /* 0x000fe20000000000 */
[--C-:B------:R-:W-:Y:S02]  /*d000*/  SHF.R.U64 R19, R18, 0x3, R17.reuse ;  /* 0x0000000312137819 */ /* 0x100fe40000001211 */
[----:B------:R-:W-:Y:S02]  /*d010*/  SHF.R.U32.HI R18, RZ, 0x3, R17 ;  /* 0x00000003ff127819 */ /* 0x000fe40000011611 */
[----:B------:R-:W-:Y:S02]  /*d020*/  ISETP.GE.U32.AND P1, PT, R16, R19, PT ;  /* 0x000000131000720c */ /* 0x000fe40003f26070 */
[----:B-1----:R-:W-:Y:S02]  /*d030*/  ISETP.GE.AND P0, PT, R9, UR4, PT ;  /* 0x0000000409007c0c */ /* 0x002fe4000bf06270 */
[----:B------:R-:W-:-:S02]  /*d040*/  SHF.R.S32.HI R9, RZ, 0x1f, R16 ;  /* 0x0000001fff097819 */ /* 0x000fc40000011410 */
        /* <DEDUP_REMOVED lines=29> */
.L_x_139:
[----:B------:R-:W-:Y:S01]  /*d220*/  IMAD.MOV.U32 R103, RZ, RZ, R7 ;  /* 0x000000ffff677224 */ /* 0x000fe200078e0007 */
[----:B------:R-:W-:Y:S01]  /*d230*/  MOV R102, R92 ;  /* 0x0000005c00667202 */ /* 0x000fe20000000f00 */
[----:B------:R-:W-:Y:S01]  /*d240*/  IMAD.MOV.U32 R101, RZ, RZ, R8 ;  /* 0x000000ffff657224 */ /* 0x000fe200078e0008 */
[----:B------:R-:W-:Y:S02]  /*d250*/  MOV R99, R91 ;  /* 0x0000005b00637202 */ /* 0x000fe40000000f00 */
[----:B------:R-:W-:Y:S02]  /*d260*/  MOV R100, 0xd280 ;  /* 0x0000d28000647802 */ /* 0x000fe40000000f00 */
[----:B----45:R-:W-:Y:S05]  /*d270*/  CALL.REL.NOINC `($__internal_1_$__cuda_sm20_rem_u64) ;  /* 0x000000e000d47944 */ /* 0x030fea0003c00000 */
.L_x_140:
[----:B------:R-:W-:Y:S05]  /*d280*/  BSYNC.RECONVERGENT B0 ;  /* 0x0000000000007941 */ /* 0x000fea0003800200 */
.L_x_138:
        /* <DEDUP_REMOVED lines=39> */
.L_x_142:
        /* <DEDUP_REMOVED lines=13> */
.L_x_143:
[----:B------:R-:W-:Y:S05]  /*d5d0*/  BSYNC.RECONVERGENT B0 ;  /* 0x0000000000007941 */ /* 0x000fea0003800200 */
.L_x_141:
        /* <DEDUP_REMOVED lines=36> */
.L_x_145:
[----:B------:R-:W-:Y:S01]  /*d820*/  IMAD.MOV.U32 R103, RZ, RZ, R7 ;  /* 0x000000ffff677224 */ /* 0x000fe200078e0007 */
[----:B------:R-:W-:Y:S01]  /*d830*/  MOV R102, R92 ;  /* 0x0000005c00667202 */ /* 0x000fe20000000f00 */
[----:B------:R-:W-:Y:S01]  /*d840*/  IMAD.MOV.U32 R101, RZ, RZ, R8 ;  /* 0x000000ffff657224 */ /* 0x000fe200078e0008 */
[----:B------:R-:W-:Y:S02]  /*d850*/  MOV R99, R91 ;  /* 0x0000005b00637202 */ /* 0x000fe40000000f00 */
[----:B------:R-:W-:Y:S02]  /*d860*/  MOV R100, 0xd880 ;  /* 0x0000d88000647802 */ /* 0x000fe40000000f00 */
[----:B----45:R-:W-:Y:S05]  /*d870*/  CALL.REL.NOINC `($__internal_1_$__cuda_sm20_rem_u64) ;  /* 0x000000dc00547944 */ /* 0x030fea0003c00000 */
.L_x_146:
[----:B------:R-:W-:Y:S05]  /*d880*/  BSYNC.RECONVERGENT B0 ;  /* 0x0000000000007941 */ /* 0x000fea0003800200 */
.L_x_144:
        /* <DEDUP_REMOVED lines=39> */
.L_x_148:
        /* <DEDUP_REMOVED lines=13> */
.L_x_149:
[----:B------:R-:W-:Y:S05]  /*dbd0*/  BSYNC.RECONVERGENT B0 ;  /* 0x0000000000007941 */ /* 0x000fea0003800200 */
.L_x_147:
        /* <DEDUP_REMOVED lines=36> */
.L_x_151:
[----:B------:R-:W-:Y:S01]  /*de20*/  IMAD.MOV.U32 R102, RZ, RZ, R92 ;  /* 0x000000ffff667224 */ /* 0x000fe200078e005c */
[----:B------:R-:W-:Y:S02]  /*de30*/  MOV R99, R91 ;  /* 0x0000005b00637202 */ /* 0x000fe40000000f00 */
[----:B------:R-:W-:Y:S02]  /*de40*/  MOV R100, 0xde60 ;  /* 0x0000de6000647802 */ /* 0x000fe40000000f00 */
[----:B----45:R-:W-:Y:S05]  /*de50*/  CALL.REL.NOINC `($__internal_1_$__cuda_sm20_rem_u64) ;  /* 0x000000d400dc7944 */ /* 0x030fea0003c00000 */
.L_x_152:
[----:B------:R-:W-:Y:S05]  /*de60*/  BSYNC.RECONVERGENT B0 ;  /* 0x0000000000007941 */ /* 0x000fea0003800200 */
.L_x_150:
        /* <DEDUP_REMOVED lines=9> */
.L_x_128:
[----:B------:R-:W1:Y:S01]  /*df00*/  LDCU UR4, c[0x0][0x380] ;  /* 0x00007000ff0477ac */ /* 0x000e620008000800 */
[C---:B------:R-:W-:Y:S01]  /*df10*/  VIADD R7, R95.reuse, 0x11 ;  /* 0x000000115f077836 */ /* 0x040fe20000000000 */
[----:B------:R-:W-:Y:S02]  /*df20*/  ISETP.GE.AND P1, PT, R0, UR9, PT ;  /* 0x0000000900007c0c */ /* 0x000fe4000bf26270 */
[----:B------:R-:W-:Y:S02]  /*df30*/  IADD3 R16, P2, PT, R70, R12, RZ ;  /* 0x0000000c46107210 */ /* 0x000fe40007f5e0ff */
[----:B------:R-:W-:Y:S01]  /*df40*/  ISETP.GE.AND P0, PT, R94, UR9, PT ;  /* 0x000000095e007c0c */ /* 0x000fe2000bf06270 */
[----:B------:R-:W-:Y:S02]  /*df50*/  VIADD R8, R95, 0x12 ;  /* 0x000000125f087836 */ /* 0x000fe40000000000 */
[----:B------:R-:W-:Y:S01]  /*df60*/  IMAD.X R17, R71, 0x1, R13, P2 ;  /* 0x0000000147117824 */ /* 0x000fe200010e060d */
[----:B-1----:R-:W-:-:S02]  /*df70*/  ISETP.LT.AND P3, PT, R7, UR4, !P1 ;  /* 0x0000000407007c0c */ /* 0x002fc4000cf61270 */
[----:B------:R-:W-:Y:S02]  /*df80*/  ISETP.LT.AND P4, PT, R7, UR4, !P0 ;  /* 0x0000000407007c0c */ /* 0x000fe4000c781270 */
[----:B------:R-:W-:Y:S01]  /*df90*/  IADD3 R14, P2, PT, R70, R16, RZ ;  /* 0x00000010460e7210 */ /* 0x000fe20007f5e0ff */
[----:B------:R-:W-:-:S08]  /*dfa0*/  VIADD R7, R95, 0x13 ;  /* 0x000000135f077836 */ /* 0x000fd00000000000 */
[----:B------:R1:W4:Y:S01]  /*dfb0*/  @P3 LDG.E.LTC128B.64 R82, desc[UR22][R16.64+0x100] ;  /* 0x0001001610523981 */ /* 0x000322000c1e1b20 */
[----:B------:R-:W-:Y:S01]  /*dfc0*/  ISETP.LT.AND P3, PT, R8, UR4, !P0 ;  /* 0x0000000408007c0c */ /* 0x000fe2000c761270 */
[----:B------:R-:W-:Y:S01]  /*dfd0*/  IMAD.X R15, R71, 0x1, R17, P2 ;  /* 0x00000001470f7824 */ /* 0x000fe200010e0611 */
[C---:B------:R-:W-:Y:S01]  /*dfe0*/  ISETP.LT.AND P6, PT, R6.reuse, UR4, !P0 ;  /* 0x0000000406007c0c */ /* 0x040fe2000c7c1270 */
[----:B------:R1:W4:Y:S01]  /*dff0*/  @P4 LDG.E.LTC128B.64 R84, desc[UR22][R16.64] ;  /* 0x0000001610544981 */ /* 0x000322000c1e1b20 */
[----:B------:R-:W-:Y:S02]  /*e000*/  ISETP.LT.AND P4, PT, R6, UR4, !P1 ;  /* 0x0000000406007c0c */ /* 0x000fe4000cf81270 */
[----:B------:R-:W-:Y:S02]  /*e010*/  ISETP.LT.AND P2, PT, R8, UR4, !P1 ;  /* 0x0000000408007c0c */ /* 0x000fe4000cf41270 */
[C---:B------:R-:W-:Y:S02]  /*e020*/  ISETP.LT.AND P0, PT, R7.reuse, UR4, !P0 ;  /* 0x0000000407007c0c */ /* 0x040fe4000c701270 */
[----:B------:R-:W-:-:S03]  /*e030*/  ISETP.LT.AND P1, PT, R7, UR4, !P1 ;  /* 0x0000000407007c0c */ /* 0x000fc6000cf21270 */
[----:B------:R1:W4:Y:S01]  /*e040*/  @P3 LDG.E.LTC128B.64 R80, desc[UR22][R14.64] ;  /* 0x000000160e503981 */ /* 0x000322000c1e1b20 */
[----:B------:R-:W-:-:S03]  /*e050*/  IADD3 R8, P3, PT, R70, R14, RZ ;  /* 0x0000000e46087210 */ /* 0x000fc60007f7e0ff */
[----:B------:R1:W4:Y:S02]  /*e060*/  @P6 LDG.E.LTC128B.64 R88, desc[UR22][R12.64] ;  /* 0x000000160c586981 */ /* 0x000324000c1e1b20 */
[----:B------:R-:W-:Y:S02]  /*e070*/  IMAD.X R9, R71, 0x1, R15, P3 ;  /* 0x0000000147097824 */ /* 0x000fe400018e060f */
[----:B------:R1:W4:Y:S04]  /*e080*/  @P4 LDG.E.LTC128B.64 R86, desc[UR22][R12.64+0x100] ;  /* 0x000100160c564981 */ /* 0x000328000c1e1b20 */
[----:B------:R1:W4:Y:S04]  /*e090*/  @P2 LDG.E.LTC128B.64 R78, desc[UR22][R14.64+0x100] ;  /* 0x000100160e4e2981 */ /* 0x000328000c1e1b20 */
[----:B------:R1:W4:Y:S04]  /*e0a0*/  @P0 LDG.E.LTC128B.64 R76, desc[UR22][R8.64] ;  /* 0x00000016084c0981 */ /* 0x000328000c1e1b20 */
[----:B------:R1:W4:Y:S02]  /*e0b0*/  @P1 LDG.E.LTC128B.64 R74, desc[UR22][R8.64+0x100] ;  /* 0x00010016084a1981 */ /* 0x000324000c1e1b20 */
.L_x_153:
[----:B------:R-:W-:Y:S05]  /*e0c0*/  BSYNC.RECONVERGENT B1 ;  /* 0x0000000000017941 */ /* 0x000fea0003800200 */
.L_x_127:
[----:B------:R-:W-:Y:S01]  /*e0d0*/  BAR.SYNC.DEFER_BLOCKING 0x0 ;  /* 0x0000000000007b1d */ /* 0x000fe20000010000 */
[----:B------:R-:W-:Y:S01]  /*e0e0*/  ISETP.GE.AND P0, PT, R4, R5, PT ;  /* 0x000000050400720c */ /* 0x000fe20003f06270 */
[----:B------:R-:W-:Y:S01]  /*e0f0*/  VIADD R7, R95, 0x18 ;  /* 0x000000185f077836 */ /* 0x000fe20000000000 */
[----:B------:R-:W-:-:S03]  /*e100*/  IADD3 R72, P1, PT, R72, R12, RZ ;  /* 0x0000000c48487210 */ /* 0x000fc60007f3e0ff */
[----:B------:R-:W3:Y:S01]  /*e110*/  LDCU.64 UR4, c[0x0][0x480] ;  /* 0x00009000ff0477ac */ /* 0x000ee20008000a00 */
[----:B------:R-:W-:Y:S01]  /*e120*/  BSSY.RECONVERGENT B1, `(.L_x_154) ;  /* 0x00001e3000017945 */ /* 0x000fe20003800200 */
[----:B------:R-:W-:Y:S01]  /*e130*/  IMAD.X R73, R73, 0x1, R13, P1 ;  /* 0x0000000149497824 */ /* 0x000fe200008e060d */
[----:B------:R-:W-:-:S04]  /*e140*/  DEPBAR.LE SB5, 0x6 ;  /* 0x0000d1800000791a */ /* 0x000fc80000000000 */
[----:B------:R-:W-:Y:S01]  /*e150*/  STS.128 [R93], R36 ;  /* 0x000000245d007388 */ /* 0x000fe20000000c00 */
[----:B---3--:R-:W-:-:S03]  /*e160*/  IADD3 R10, P2, PT, R10, UR4, RZ ;  /* 0x000000040a0a7c10 */ /* 0x008fc6000ff5e0ff */
[----:B------:R-:W-:Y:S01]  /*e170*/  STS.128 [R93+0x40], R40 ;  /* 0x000040285d007388 */ /* 0x000fe20000000c00 */
[----:B------:R-:W-:Y:S01]  /*e180*/  IADD3.X R11, PT, PT, R11, UR5, RZ, P2, !PT ;  /* 0x000000050b0b7c10 */ /* 0x000fe200097fe4ff */
[----:B------:R-:W-:-:S04]  /*e190*/  DEPBAR.LE SB5, 0x4 ;  /* 0x0000d1000000791a */ /* 0x000fc80000000000 */
[----:B------:R-:W-:Y:S04]  /*e1a0*/  STS.128 [R93+0x80], R44 ;  /* 0x0000802c5d007388 */ /* 0x000fe80000000c00 */
[----:B------:R-:W-:Y:S01]  /*e1b0*/  STS.128 [R93+0xc0], R48 ;  /* 0x0000c0305d007388 */ /* 0x000fe20000000c00 */
[----:B------:R-:W-:Y:S06]  /*e1c0*/  BAR.SYNC.DEFER_BLOCKING 0x0 ;  /* 0x0000000000007b1d */ /* 0x000fec0000010000 */
[----:B------:R-:W3:Y:S04]  /*e1d0*/  LDS.64 R28, [R96+UR6] ;  /* 0x00000006601c7984 */ /* 0x000ee80008000a00 */
[----:B------:R-:W3:Y:S04]  /*e1e0*/  LDS.64 R26, [R96+UR6+0x100] ;  /* 0x00010006601a7984 */ /* 0x000ee80008000a00 */
[----:B------:R-:W3:Y:S04]  /*e1f0*/  LDS.64 R24, [R96+UR6+0x220] ;  /* 0x0002200660187984 */ /* 0x000ee80008000a00 */
[----:B------:R-:W3:Y:S04]  /*e200*/  LDS.64 R22, [R96+UR6+0x320] ;  /* 0x0003200660167984 */ /* 0x000ee80008000a00 */
[----:B------:R-:W3:Y:S04]  /*e210*/  LDS.64 R20, [R96+UR6+0x440] ;  /* 0x0004400660147984 */ /* 0x000ee80008000a00 */
[----:B------:R-:W3:Y:S04]  /*e220*/  LDS.64 R18, [R96+UR6+0x540] ;  /* 0x0005400660127984 */ /* 0x000ee80008000a00 */
[----:B-1----:R-:W1:Y:S04]  /*e230*/  LDS.64 R16, [R96+UR6+0x660] ;  /* 0x0006600660107984 */ /* 0x002e680008000a00 */
[----:B--2---:R-:W2:Y:S01]  /*e240*/  LDS.64 R14, [R96+UR6+0x760] ;  /* 0x00076006600e7984 */ /* 0x004ea20008000a00 */
[----:B---3--:R-:W-:-:S02]  /*e250*/  DMUL R28, R28, R114 ;  /* 0x000000721c1c7228 */ /* 0x008fc40000000000 */
[-C--:B------:R-:W-:Y:S02]  /*e260*/  DMUL R26, R26, R114.reuse ;  /* 0x000000721a1a7228 */ /* 0x080fe40000000000 */
[----:B------:R-:W-:-:S04]  /*e270*/  DMUL R24, R24, R114 ;  /* 0x0000007218187228 */ /* 0x000fc80000000000 */
[----:B----4-:R-:W-:Y:S02]  /*e280*/  DFMA R28, R88, R112, R28 ;  /* 0x00000070581c722b */ /* 0x010fe4000000001c */
[----:B------:R-:W-:Y:S02]  /*e290*/  DMUL R22, R22, R114 ;  /* 0x0000007216167228 */ /* 0x000fe40000000000 */
[----:B------:R-:W-:Y:S02]  /*e2a0*/  DFMA R26, R86, R112, R26 ;  /* 0x00000070561a722b */ /* 0x000fe4000000001a */
[----:B------:R-:W-:Y:S02]  /*e2b0*/  DMUL R20, R20, R114 ;  /* 0x0000007214147228 */ /* 0x000fe40000000000 */
[----:B------:R-:W-:Y:S02]  /*e2c0*/  DFMA R24, R84, R112, R24 ;  /* 0x000000705418722b */ /* 0x000fe40000000018 */
[----:B------:R-:W-:-:S02]  /*e2d0*/  DMUL R18, R18, R114 ;  /* 0x0000007212127228 */ /* 0x000fc40000000000 */
[----:B------:R-:W-:Y:S02]  /*e2e0*/  DFMA R22, R82, R112, R22 ;  /* 0x000000705216722b */ /* 0x000fe40000000016 */
[----:B-1----:R-:W-:Y:S02]  /*e2f0*/  DMUL R16, R16, R114 ;  /* 0x0000007210107228 */ /* 0x002fe40000000000 */
[----:B------:R-:W-:Y:S02]  /*e300*/  DFMA R20, R80, R112, R20 ;  /* 0x000000705014722b */ /* 0x000fe40000000014 */
[----:B--2---:R-:W-:Y:S02]  /*e310*/  DMUL R14, R14, R114 ;  /* 0x000000720e0e7228 */ /* 0x004fe40000000000 */
[-C--:B------:R-:W-:Y:S02]  /*e320*/  DFMA R18, R78, R112.reuse, R18 ;  /* 0x000000704e12722b */ /* 0x080fe40000000012 */
[----:B------:R-:W-:-:S04]  /*e330*/  DFMA R16, R76, R112, R16 ;  /* 0x000000704c10722b */ /* 0x000fc80000000010 */
[----:B------:R-:W-:Y:S01]  /*e340*/  DFMA R14, R74, R112, R14 ;  /* 0x000000704a0e722b */ /* 0x000fe2000000000e */
[----:B------:R-:W-:Y:S10]  /*e350*/  @P0 BRA `(.L_x_155) ;  /* 0x0000001800800947 */ /* 0x000ff40003800000 */
[----:B------:R-:W1:Y:S01]  /*e360*/  LDCU UR4, c[0x0][0x464] ;  /* 0x00008c80ff0477ac */ /* 0x000e620008000800 */
[----:B------:R-:W-:Y:S01]  /*e370*/  IADD3 R30, P0, PT, -R68, R10, RZ ;  /* 0x0000000a441e7210 */ /* 0x000fe20007f1e1ff */
[----:B------:R-:W-:Y:S04]  /*e380*/  BSSY.RECONVERGENT B0, `(.L_x_156) ;  /* 0x0000030000007945 */ /* 0x000fe80003800200 */
[----:B------:R-:W-:Y:S02]  /*e390*/  IMAD.X R31, R11, 0x1, ~R69, P0 ;  /* 0x000000010b1f7824 */ /* 0x000fe400000e0e45 */
[----:B-1----:R-:W-:-:S05]  /*e3a0*/  IMAD.U32 R33, RZ, RZ, UR4 ;  /* 0x00000004ff217e24 */ /* 0x002fca000f8e00ff */
        /* <DEDUP_REMOVED lines=11> */
[----:B-1----:R-:W-:-:S05]  /*e460*/  IMAD R9, R35, R13, RZ ;  /* 0x0000000d23097224 */ /* 0x002fca00078e02ff */
[----:B------:R-:W-:-:S05]  /*e470*/  IADD3 R9, PT, PT, -R9, RZ, RZ ;  /* 0x000000ff09097210 */ /* 0x000fca0007ffe1ff */
[----:B------:R-:W-:Y:S01]  /*e480*/  IMAD.HI.U32 R9, R35, R9, R34 ;  /* 0x0000000923097227 */ /* 0x000fe200078e0022 */
[----:B------:R-:W-:-:S05]  /*e490*/  MOV R35, RZ ;  /* 0x000000ff00237202 */ /* 0x000fca0000000f00 */
        /* <DEDUP_REMOVED lines=12> */
.L_x_157:
        /* <DEDUP_REMOVED lines=18> */
.L_x_158:
[----:B------:R-:W-:Y:S05]  /*e680*/  BSYNC.RECONVERGENT B0 ;  /* 0x0000000000007941 */ /* 0x000fea0003800200 */
.L_x_156:
        /* <DEDUP_REMOVED lines=35> */
.L_x_160:
[----:B------:R-:W2:Y:S01]  /*e8c0*/  LDCU.64 UR4, c[0x0][0x460] ;  /* 0x00008c00ff0477ac */ /* 0x000ea20008000a00 */
[----:B------:R-:W-:Y:S01]  /*e8d0*/  IMAD.MOV.U32 R103, RZ, RZ, R8 ;  /* 0x000000ffff677224 */ /* 0x000fe200078e0008 */
[----:B------:R-:W-:Y:S02]  /*e8e0*/  MOV R101, R6 ;  /* 0x0000000600657202 */ /* 0x000fe40000000f00 */
[----:B------:R-:W-:Y:S01]  /*e8f0*/  MOV R100, 0xe930 ;  /* 0x0000e93000647802 */ /* 0x000fe20000000f00 */
[----:B--2---:R-:W-:Y:S01]  /*e900*/  IMAD.U32 R102, RZ, RZ, UR4 ;  /* 0x00000004ff667e24 */ /* 0x004fe2000f8e00ff */
[----:B------:R-:W-:Y:S02]  /*e910*/  MOV R99, UR5 ;  /* 0x0000000500637c02 */ /* 0x000fe40008000f00 */
[----:B-1---5:R-:W-:Y:S05]  /*e920*/  CALL.REL.NOINC `($__internal_1_$__cuda_sm20_rem_u64) ;  /* 0x000000cc00287944 */ /* 0x022fea0003c00000 */
.L_x_161:
[----:B------:R-:W-:Y:S05]  /*e930*/  BSYNC.RECONVERGENT B0 ;  /* 0x0000000000007941 */ /* 0x000fea0003800200 */
.L_x_159:
        /* <DEDUP_REMOVED lines=42> */
.L_x_163:
        /* <DEDUP_REMOVED lines=17> */
.L_x_164:
[----:B------:R-:W-:Y:S05]  /*ecf0*/  BSYNC.RECONVERGENT B0 ;  /* 0x0000000000007941 */ /* 0x000fea0003800200 */
.L_x_162:
        /* <DEDUP_REMOVED lines=37> */
.L_x_166:
[----:B------:R-:W2:Y:S01]  /*ef50*/  LDCU.64 UR4, c[0x0][0x460] ;  /* 0x00008c00ff0477ac */ /* 0x000ea20008000a00 */
[----:B------:R-:W-:Y:S01]  /*ef60*/  IMAD.MOV.U32 R103, RZ, RZ, R8 ;  /* 0x000000ffff677224 */ /* 0x000fe200078e0008 */
[----:B------:R-:W-:Y:S02]  /*ef70*/  MOV R101, R6 ;  /* 0x0000000600657202 */ /* 0x000fe40000000f00 */
[----:B------:R-:W-:Y:S01]  /*ef80*/  MOV R100, 0xefc0 ;  /* 0x0000efc000647802 */ /* 0x000fe20000000f00 */
[----:B--2---:R-:W-:Y:S01]  /*ef90*/  IMAD.U32 R102, RZ, RZ, UR4 ;  /* 0x00000004ff667e24 */ /* 0x004fe2000f8e00ff */
[----:B------:R-:W-:Y:S02]  /*efa0*/  MOV R99, UR5 ;  /* 0x0000000500637c02 */ /* 0x000fe40008000f00 */
[----:B-1---5:R-:W-:Y:S05]  /*efb0*/  CALL.REL.NOINC `($__internal_1_$__cuda_sm20_rem_u64) ;  /* 0x000000c400847944 */ /* 0x022fea0003c00000 */
.L_x_167:
[----:B------:R-:W-:Y:S05]  /*efc0*/  BSYNC.RECONVERGENT B0 ;  /* 0x0000000000007941 */ /* 0x000fea0003800200 */
.L_x_165:
        /* <DEDUP_REMOVED lines=18> */
[----:B------:R-:W1:Y:S01]  /*f0f0*/  LDCU UR4, c[0x0][0x460] ;  /* 0x00008c00ff0477ac */ /* 0x000e620008000800 */
[----:B--2---:R-:W-:Y:S01]  /*f100*/  IMAD.MOV.U32 R22, RZ, RZ, RZ ;  /* 0x000000ffff167224 */ /* 0x004fe200078e00ff */
        /* <DEDUP_REMOVED lines=15> */
[----:B------:R-:W-:Y:S02]  /*f200*/  ISETP.GE.U32.AND P1, PT, R22, R13, PT ;  /* 0x0000000d1600720c */ /* 0x000fe40003f26070 */
[----:B------:R-:W-:-:S11]  /*f210*/  MOV R22, RZ ;  /* 0x000000ff00167202 */ /* 0x000fd60000000f00 */
[----:B------:R-:W-:Y:S01]  /*f220*/  @P1 VIADD R12, R12, 0x1 ;  /* 0x000000010c0c1836 */ /* 0x000fe20000000000 */
[----:B------:R-:W-:-:S04]  /*f230*/  @!P0 LOP3.LUT R12, RZ, R13, RZ, 0x33, !PT ;  /* 0x0000000dff0c8212 */ /* 0x000fc800078e33ff */
[----:B------:R-:W-:-:S05]  /*f240*/  IADD3 R9, PT, PT, -R12, RZ, RZ ;  /* 0x000000ff0c097210 */ /* 0x000fca0007ffe1ff */
[----:B------:R-:W-:Y:S01]  /*f250*/  IMAD R26, R13, R9, R26 ;  /* 0x000000090d1a7224 */ /* 0x000fe200078e021a */
[----:B------:R-:W-:Y:S05]  /*f260*/  BRA `(.L_x_170) ;  /* 0x0000000000447947 */ /* 0x000fea0003800000 */
.L_x_169:
        /* <DEDUP_REMOVED lines=17> */
.L_x_170:
[----:B------:R-:W-:Y:S05]  /*f380*/  BSYNC.RECONVERGENT B0 ;  /* 0x0000000000007941 */ /* 0x000fea0003800200 */
.L_x_168:
        /* <DEDUP_REMOVED lines=37> */
.L_x_172:
[----:B------:R-:W2:Y:S01]  /*f5e0*/  LDCU.64 UR4, c[0x0][0x460] ;  /* 0x00008c00ff0477ac */ /* 0x000ea20008000a00 */
[----:B------:R-:W-:Y:S01]  /*f5f0*/  IMAD.MOV.U32 R103, RZ, RZ, R8 ;  /* 0x000000ffff677224 */ /* 0x000fe200078e0008 */
[----:B------:R-:W-:Y:S02]  /*f600*/  MOV R101, R6 ;  /* 0x0000000600657202 */ /* 0x000fe40000000f00 */
[----:B------:R-:W-:Y:S01]  /*f610*/  MOV R100, 0xf650 ;  /* 0x0000f65000647802 */ /* 0x000fe20000000f00 */
[----:B--2---:R-:W-:Y:S01]  /*f620*/  IMAD.U32 R102, RZ, RZ, UR4 ;  /* 0x00000004ff667e24 */ /* 0x004fe2000f8e00ff */
[----:B------:R-:W-:Y:S02]  /*f630*/  MOV R99, UR5 ;  /* 0x0000000500637c02 */ /* 0x000fe40008000f00 */
[----:B-1---5:R-:W-:Y:S05]  /*f640*/  CALL.REL.NOINC `($__internal_1_$__cuda_sm20_rem_u64) ;  /* 0x000000bc00e07944 */ /* 0x022fea0003c00000 */
.L_x_173:
[----:B------:R-:W-:Y:S05]  /*f650*/  BSYNC.RECONVERGENT B0 ;  /* 0x0000000000007941 */ /* 0x000fea0003800200 */
.L_x_171:
        /* <DEDUP_REMOVED lines=42> */
.L_x_175:
        /* <DEDUP_REMOVED lines=17> */
.L_x_176:
[----:B------:R-:W-:Y:S05]  /*fa10*/  BSYNC.RECONVERGENT B0 ;  /* 0x0000000000007941 */ /* 0x000fea0003800200 */
.L_x_174:
        /* <DEDUP_REMOVED lines=37> */
.L_x_178:
[----:B------:R-:W2:Y:S01]  /*fc70*/  LDCU.64 UR4, c[0x0][0x460] ;  /* 0x00008c00ff0477ac */ /* 0x000ea20008000a00 */
[----:B------:R-:W-:Y:S01]  /*fc80*/  MOV R100, 0xfcc0 ;  /* 0x0000fcc000647802 */ /* 0x000fe20000000f00 */
[----:B--2---:R-:W-:Y:S01]  /*fc90*/  IMAD.U32 R102, RZ, RZ, UR4 ;  /* 0x00000004ff667e24 */ /* 0x004fe2000f8e00ff */
[----:B------:R-:W-:Y:S02]  /*fca0*/  MOV R99, UR5 ;  /* 0x0000000500637c02 */ /* 0x000fe40008000f00 */
[----:B-1---5:R-:W-:Y:S05]  /*fcb0*/  CALL.REL.NOINC `($__internal_1_$__cuda_sm20_rem_u64) ;  /* 0x000000b800447944 */ /* 0x022fea0003c00000 */
.L_x_179:
[----:B------:R-:W-:Y:S05]  /*fcc0*/  BSYNC.RECONVERGENT B0 ;  /* 0x0000000000007941 */ /* 0x000fea0003800200 */
.L_x_177:
        /* <DEDUP_REMOVED lines=9> */
.L_x_155:
[----:B------:R-:W1:Y:S01]  /*fd60*/  LDCU UR7, c[0x0][0x380] ;  /* 0x00007000ff0777ac */ /* 0x000e620008000800 */
[----:B------:R-:W-:Y:S01]  /*fd70*/  ISETP.GE.AND P6, PT, R94, UR9, PT ;  /* 0x000000095e007c0c */ /* 0x000fe2000bfc6270 */
[C---:B------:R-:W-:Y:S01]  /*fd80*/  VIADD R8, R95.reuse, 0x13 ;  /* 0x000000135f087836 */ /* 0x040fe20000000000 */
        /* <DEDUP_REMOVED lines=28> */
.L_x_180:
[----:B------:R-:W-:Y:S05]  /*ff50*/  BSYNC.RECONVERGENT B1 ;  /* 0x0000000000017941 */ /* 0x000fea0003800200 */
.L_x_154:
[----:B------:R-:W2:Y:S01]  /*ff60*/  LDCU.64 UR4, c[0x0][0x480] ;  /* 0x00009000ff0477ac */ /* 0x000ea20008000a00 */
[----:B------:R-:W-:Y:S01]  /*ff70*/  ISETP.GE.AND P0, PT, R4, R5, PT ;  /* 0x000000050400720c */ /* 0x000fe20003f06270 */
[----:B------:R-:W-:Y:S01]  /*ff80*/  BSSY.RECONVERGENT B1, `(.L_x_181) ;  /* 0x00001a3000017945 */ /* 0x000fe20003800200 */
[----:B--2---:R-:W-:-:S04]  /*ff90*/  IADD3 R10, P1, PT, R10, UR4, RZ ;  /* 0x000000040a0a7c10 */ /* 0x004fc8000ff3e0ff */
[----:B------:R-:W-:-:S07]  /*ffa0*/  IADD3.X R11, PT, PT, R11, UR5, RZ, P1, !PT ;  /* 0x000000050b0b7c10 */ /* 0x000fce0008ffe4ff */
[----:B------:R-:W-:Y:S05]  /*ffb0*/  @P0 BRA `(.L_x_182) ;  /* 0x0000001400fc0947 */ /* 0x000fea0003800000 */
[----:B-1-3--:R-:W-:Y:S01]  /*ffc0*/  IADD3 R14, P0, PT, -R2, R72, RZ ;  /* 0x00000048020e7210 */ /* 0x00afe20007f1e1ff */
        /* <DEDUP_REMOVED lines=27> */
.L_x_184:
        /* <DEDUP_REMOVED lines=10> */
[----:B------:R-:W-:Y:S01]  /*10220*/  IMAD R6, R13, R92, RZ ;  /* 0x0000005c0d067224 */ /* 0x000fe200078e02ff */
[----:B------:R-:W-:-:S03]  /*10230*/  MOV R8, R16 ;  /* 0x0000001000087202 */ /* 0x000fc60000000f00 */
[----:B------:R-:W-:-:S05]  /*10240*/  IMAD R6, R91, R9, R6 ;  /* 0x000000095b067224 */ /* 0x000fca00078e0206 */
[----:B------:R-:W-:Y:S02]  /*10250*/  IADD3 R9, PT, PT, R6, R17, RZ ;  /* 0x0000001106097210 */ /* 0x000fe40007ffe0ff */
.L_x_185:
[----:B------:R-:W-:Y:S05]  /*10260*/  BSYNC.RECONVERGENT B0 ;  /* 0x0000000000007941 */ /* 0x000fea0003800200 */
.L_x_183:
        /* <DEDUP_REMOVED lines=35> */
.L_x_187:
[----:B------:R-:W-:Y:S01]  /*104a0*/  IMAD.MOV.U32 R103, RZ, RZ, R9 ;  /* 0x000000ffff677224 */ /* 0x000fe200078e0009 */
[----:B------:R-:W-:Y:S01]  /*104b0*/  MOV R102, R92 ;  /* 0x0000005c00667202 */ /* 0x000fe20000000f00 */
[----:B------:R-:W-:Y:S01]  /*104c0*/  IMAD.MOV.U32 R101, RZ, RZ, R6 ;  /* 0x000000ffff657224 */ /* 0x000fe200078e0006 */
[----:B------:R-:W-:Y:S02]  /*104d0*/  MOV R99, R91 ;  /* 0x0000005b00637202 */ /* 0x000fe40000000f00 */
[----:B------:R-:W-:Y:S02]  /*104e0*/  MOV R100, 0x10500 ;  /* 0x0001050000647802 */ /* 0x000fe40000000f00 */
[----:B----45:R-:W-:Y:S05]  /*104f0*/  CALL.REL.NOINC `($__internal_1_$__cuda_sm20_rem_u64) ;  /* 0x000000b000347944 */ /* 0x030fea0003c00000 */
.L_x_188:
[----:B------:R-:W-:Y:S05]  /*10500*/  BSYNC.RECONVERGENT B0 ;  /* 0x0000000000007941 */ /* 0x000fea0003800200 */
.L_x_186:
        /* <DEDUP_REMOVED lines=39> */
.L_x_190:
        /* <DEDUP_REMOVED lines=14> */
.L_x_191:
[----:B------:R-:W-:Y:S05]  /*10860*/  BSYNC.RECONVERGENT B0 ;  /* 0x0000000000007941 */ /* 0x000fea0003800200 */
.L_x_189:
        /* <DEDUP_REMOVED lines=36> */
.L_x_193:
[----:B------:R-:W-:Y:S01]  /*10ab0*/  IMAD.MOV.U32 R103, RZ, RZ, R9 ;  /* 0x000000ffff677224 */ /* 0x000fe200078e0009 */
[----:B------:R-:W-:Y:S01]  /*10ac0*/  MOV R102, R92 ;  /* 0x0000005c00667202 */ /* 0x000fe20000000f00 */
[----:B------:R-:W-:Y:S01]  /*10ad0*/  IMAD.MOV.U32 R101, RZ, RZ, R6 ;  /* 0x000000ffff657224 */ /* 0x000fe200078e0006 */
[----:B------:R-:W-:Y:S02]  /*10ae0*/  MOV R99, R91 ;  /* 0x0000005b00637202 */ /* 0x000fe40000000f00 */
[----:B------:R-:W-:Y:S02]  /*10af0*/  MOV R100, 0x10b10 ;  /* 0x00010b1000647802 */ /* 0x000fe40000000f00 */
[----:B----45:R-:W-:Y:S05]  /*10b00*/  CALL.REL.NOINC `($__internal_1_$__cuda_sm20_rem_u64) ;  /* 0x000000a800b07944 */ /* 0x030fea0003c00000 */
.L_x_194:
[----:B------:R-:W-:Y:S05]  /*10b10*/  BSYNC.RECONVERGENT B0 ;  /* 0x0000000000007941 */ /* 0x000fea0003800200 */
.L_x_192:
        /* <DEDUP_REMOVED lines=39> */
.L_x_196:
        /* <DEDUP_REMOVED lines=14> */
.L_x_197:
[----:B------:R-:W-:Y:S05]  /*10e70*/  BSYNC.RECONVERGENT B0 ;  /* 0x0000000000007941 */ /* 0x000fea0003800200 */
.L_x_195:
        /* <DEDUP_REMOVED lines=36> */
.L_x_199:
[----:B------:R-:W-:Y:S01]  /*110c0*/  IMAD.MOV.U32 R103, RZ, RZ, R9 ;  /* 0x000000ffff677224 */ /* 0x000fe200078e0009 */
[----:B------:R-:W-:Y:S01]  /*110d0*/  MOV R102, R92 ;  /* 0x0000005c00667202 */ /* 0x000fe20000000f00 */
[----:B------:R-:W-:Y:S01]  /*110e0*/  IMAD.MOV.U32 R101, RZ, RZ, R6 ;  /* 0x000000ffff657224 */ /* 0x000fe200078e0006 */
[----:B------:R-:W-:Y:S02]  /*110f0*/  MOV R99, R91 ;  /* 0x0000005b00637202 */ /* 0x000fe40000000f00 */
[----:B------:R-:W-:Y:S02]  /*11100*/  MOV R100, 0x11120 ;  /* 0x0001112000647802 */ /* 0x000fe40000000f00 */
[----:B----45:R-:W-:Y:S05]  /*11110*/  CALL.REL.NOINC `($__internal_1_$__cuda_sm20_rem_u64) ;  /* 0x000000a4002c7944 */ /* 0x030fea0003c00000 */
.L_x_200:
[----:B------:R-:W-:Y:S05]  /*11120*/  BSYNC.RECONVERGENT B0 ;  /* 0x0000000000007941 */ /* 0x000fea0003800200 */
.L_x_198:
        /* <DEDUP_REMOVED lines=39> */
.L_x_202:
        /* <DEDUP_REMOVED lines=14> */
.L_x_203:
[----:B------:R-:W-:Y:S05]  /*11480*/  BSYNC.RECONVERGENT B0 ;  /* 0x0000000000007941 */ /* 0x000fea0003800200 */
.L_x_201:
        /* <DEDUP_REMOVED lines=36> */
.L_x_205:
[----:B------:R-:W-:Y:S01]  /*116d0*/  IMAD.MOV.U32 R102, RZ, RZ, R92 ;  /* 0x000000ffff667224 */ /* 0x000fe200078e005c */
[----:B------:R-:W-:Y:S02]  /*116e0*/  MOV R99, R91 ;  /* 0x0000005b00637202 */ /* 0x000fe40000000f00 */
[----:B------:R-:W-:Y:S02]  /*116f0*/  MOV R100, 0x11710 ;  /* 0x0001171000647802 */ /* 0x000fe40000000f00 */
[----:B----45:R-:W-:Y:S05]  /*11700*/  CALL.REL.NOINC `($__internal_1_$__cuda_sm20_rem_u64) ;  /* 0x0000009c00b07944 */ /* 0x030fea0003c00000 */
.L_x_206:
[----:B------:R-:W-:Y:S05]  /*11710*/  BSYNC.RECONVERGENT B0 ;  /* 0x0000000000007941 */ /* 0x000fea0003800200 */
.L_x_204:
        /* <DEDUP_REMOVED lines=9> */
.L_x_182:
[----:B------:R-:W2:Y:S01]  /*117b0*/  LDCU UR4, c[0x0][0x380] ;  /* 0x00007000ff0477ac */ /* 0x000ea20008000800 */
[----:B------:R-:W-:Y:S01]  /*117c0*/  ISETP.GE.AND P0, PT, R94, UR9, PT ;  /* 0x000000095e007c0c */ /* 0x000fe2000bf06270 */
[----:B------:R-:W-:Y:S01]  /*117d0*/  VIADD R2, R95, 0x19 ;  /* 0x000000195f027836 */ /* 0x000fe20000000000 */
[----:B------:R-:W-:Y:S02]  /*117e0*/  ISETP.GE.AND P1, PT, R0, UR9, PT ;  /* 0x0000000900007c0c */ /* 0x000fe4000bf26270 */
[C---:B--2---:R-:W-:Y:S02]  /*117f0*/  ISETP.LT.AND P3, PT, R7.reuse, UR4, !P0 ;  /* 0x0000000407007c0c */ /* 0x044fe4000c761270 */
[----:B------:R-:W-:Y:S02]  /*11800*/  ISETP.LT.AND P4, PT, R7, UR4, !P1 ;  /* 0x0000000407007c0c */ /* 0x000fe4000cf81270 */
[C---:B------:R-:W-:Y:S02]  /*11810*/  ISETP.LT.AND P2, PT, R2.reuse, UR4, !P0 ;  /* 0x0000000402007c0c */ /* 0x040fe4000c741270 */
[----:B------:R-:W-:-:S07]  /*11820*/  ISETP.LT.AND P6, PT, R2, UR4, !P1 ;  /* 0x0000000402007c0c */ /* 0x000fce000cfc1270 */
[--C-:B---3--:R-:W-:Y:S02]  /*11830*/  @P3 IMAD.MOV.U32 R8, RZ, RZ, R72.reuse ;  /* 0x000000ffff083224 */ /* 0x108fe400078e0048 */
[----:B------:R-:W-:Y:S02]  /*11840*/  @P3 IMAD.MOV.U32 R9, RZ, RZ, R73 ;  /* 0x000000ffff093224 */ /* 0x000fe400078e0049 */
[----:B-1----:R-:W-:-:S03]  /*11850*/  @P4 IMAD.MOV.U32 R14, RZ, RZ, R72 ;  /* 0x000000ffff0e4224 */ /* 0x002fc600078e0048 */
[----:B------:R1:W4:Y:S01]  /*11860*/  @P3 LDG.E.LTC128B.64 R88, desc[UR22][R8.64] ;  /* 0x0000001608583981 */ /* 0x000322000c1e1b20 */
[----:B------:R-:W-:Y:S01]  /*11870*/  IADD3 R12, P3, PT, R70, R72, RZ ;  /* 0x00000048460c7210 */ /* 0x000fe20007f7e0ff */
[--C-:B------:R-:W-:Y:S02]  /*11880*/  @P4 IMAD.MOV.U32 R15, RZ, RZ, R73.reuse ;  /* 0x000000ffff0f4224 */ /* 0x100fe400078e0049 */
[----:B------:R-:W-:Y:S02]  /*11890*/  VIADD R2, R95, 0x1a ;  /* 0x0000001a5f027836 */ /* 0x000fe40000000000 */
[----:B------:R-:W-:Y:S01]  /*118a0*/  IMAD.X R13, R71, 0x1, R73, P3 ;  /* 0x00000001470d7824 */ /* 0x000fe200018e0649 */
[----:B------:R2:W4:Y:S02]  /*118b0*/  @P4 LDG.E.LTC128B.64 R86, desc[UR22][R14.64+0x100] ;  /* 0x000100160e564981 */ /* 0x000524000c1e1b20 */
[C---:B------:R-:W-:Y:S02]  /*118c0*/  ISETP.LT.AND P4, PT, R2.reuse, UR4, !P0 ;  /* 0x0000000402007c0c */ /* 0x040fe4000c781270 */
[----:B------:R-:W-:Y:S01]  /*118d0*/  ISETP.LT.AND P3, PT, R2, UR4, !P1 ;  /* 0x0000000402007c0c */ /* 0x000fe2000cf61270 */
[----:B------:R-:W-:Y:S01]  /*118e0*/  VIADD R2, R95, 0x1b ;  /* 0x0000001b5f027836 */ /* 0x000fe20000000000 */
[----:B------:R2:W4:Y:S04]  /*118f0*/  @P2 LDG.E.LTC128B.64 R84, desc[UR22][R12.64] ;  /* 0x000000160c542981 */ /* 0x000528000c1e1b20 */
[C---:B------:R-:W-:Y:S01]  /*11900*/  ISETP.LT.AND P0, PT, R2.reuse, UR4, !P0 ;  /* 0x0000000402007c0c */ /* 0x040fe2000c701270 */
[----:B------:R2:W4:Y:S01]  /*11910*/  @P6 LDG.E.LTC128B.64 R82, desc[UR22][R12.64+0x100] ;  /* 0x000100160c526981 */ /* 0x000522000c1e1b20 */
[----:B------:R-:W-:-:S02]  /*11920*/  ISETP.LT.AND P1, PT, R2, UR4, !P1 ;  /* 0x0000000402007c0c */ /* 0x000fc4000cf21270 */
[----:B-1----:R-:W-:-:S05]  /*11930*/  IADD3 R8, P2, PT, R70, R12, RZ ;  /* 0x0000000c46087210 */ /* 0x002fca0007f5e0ff */
[----:B------:R-:W-:Y:S01]  /*11940*/  IMAD.X R9, R71, 0x1, R13, P2 ;  /* 0x0000000147097824 */ /* 0x000fe200010e060d */
[----:B------:R-:W-:-:S04]  /*11950*/  IADD3 R70, P2, PT, R70, R8, RZ ;  /* 0x0000000846467210 */ /* 0x000fc80007f5e0ff */
[----:B------:R2:W4:Y:S01]  /*11960*/  @P4 LDG.E.LTC128B.64 R80, desc[UR22][R8.64] ;  /* 0x0000001608504981 */ /* 0x000522000c1e1b20 */
[----:B------:R-:W-:-:S03]  /*11970*/  IMAD.X R71, R71, 0x1, R9, P2 ;  /* 0x0000000147477824 */ /* 0x000fc600010e0609 */
[----:B------:R2:W4:Y:S04]  /*11980*/  @P3 LDG.E.LTC128B.64 R78, desc[UR22][R8.64+0x100] ;  /* 0x00010016084e3981 */ /* 0x000528000c1e1b20 */
[----:B------:R2:W4:Y:S04]  /*11990*/  @P0 LDG.E.LTC128B.64 R76, desc[UR22][R70.64] ;  /* 0x00000016464c0981 */ /* 0x000528000c1e1b20 */
[----:B------:R2:W4:Y:S02]  /*119a0*/  @P1 LDG.E.LTC128B.64 R74, desc[UR22][R70.64+0x100] ;  /* 0x00010016464a1981 */ /* 0x000524000c1e1b20 */
.L_x_207:
[----:B------:R-:W-:Y:S05]  /*119b0*/  BSYNC.RECONVERGENT B1 ;  /* 0x0000000000017941 */ /* 0x000fea0003800200 */
.L_x_181:
[----:B------:R-:W-:Y:S01]  /*119c0*/  BAR.SYNC.DEFER_BLOCKING 0x0 ;  /* 0x0000000000007b1d */ /* 0x000fe20000010000 */
[----:B------:R-:W-:-:S05]  /*119d0*/  ISETP.GE.AND P0, PT, R4, R5, PT ;  /* 0x000000050400720c */ /* 0x000fca0003f06270 */
[----:B-----5:R-:W-:Y:S04]  /*119e0*/  STS.128 [R93], R64 ;  /* 0x000000405d007388 */ /* 0x020fe80000000c00 */
[----:B------:R-:W-:Y:S04]  /*119f0*/  STS.128 [R93+0x40], R60 ;  /* 0x0000403c5d007388 */ /* 0x000fe80000000c00 */
[----:B------:R-:W-:Y:S04]  /*11a00*/  STS.128 [R93+0x80], R56 ;  /* 0x000080385d007388 */ /* 0x000fe80000000c00 */
[----:B------:R-:W-:Y:S01]  /*11a10*/  STS.128 [R93+0xc0], R52 ;  /* 0x0000c0345d007388 */ /* 0x000fe20000000c00 */
[----:B------:R-:W-:Y:S06]  /*11a20*/  BAR.SYNC.DEFER_BLOCKING 0x0 ;  /* 0x0000000000007b1d */ /* 0x000fec0000010000 */
[----:B------:R-:W3:Y:S04]  /*11a30*/  LDS.64 R18, [R96+UR6+0x440] ;  /* 0x0004400660127984 */ /* 0x000ee80008000a00 */
[----:B------:R-:W3:Y:S04]  /*11a40*/  LDS.64 R20, [R96+UR6] ;  /* 0x0000000660147984 */ /* 0x000ee80008000a00 */
[----:B--2---:R-:W2:Y:S04]  /*11a50*/  LDS.64 R8, [R96+UR6+0x100] ;  /* 0x0001000660087984 */ /* 0x004ea80008000a00 */
[----:B-1----:R-:W1:Y:S04]  /*11a60*/  LDS.64 R12, [R96+UR6+0x220] ;  /* 0x00022006600c7984 */ /* 0x002e680008000a00 */
[----:B------:R-:W1:Y:S04]  /*11a70*/  LDS.64 R14, [R96+UR6+0x320] ;  /* 0x00032006600e7984 */ /* 0x000e680008000a00 */
[----:B------:R-:W1:Y:S04]  /*11a80*/  LDS.64 R16, [R96+UR6+0x540] ;  /* 0x0005400660107984 */ /* 0x000e680008000a00 */
[----:B------:R-:W1:Y:S04]  /*11a90*/  LDS.64 R2, [R96+UR6+0x660] ;  /* 0x0006600660027984 */ /* 0x000e680008000a00 */
[----:B------:R-:W1:Y:S01]  /*11aa0*/  LDS.64 R22, [R96+UR6+0x760] ;  /* 0x0007600660167984 */ /* 0x000e620008000a00 */
[----:B---3--:R-:W-:-:S02]  /*11ab0*/  DMUL R18, R18, R114 ;  /* 0x0000007212127228 */ /* 0x008fc40000000000 */
[-C--:B------:R-:W-:Y:S02]  /*11ac0*/  DMUL R20, R20, R114.reuse ;  /* 0x0000007214147228 */ /* 0x080fe40000000000 */
[----:B--2---:R-:W-:-:S04]  /*11ad0*/  DMUL R8, R8, R114 ;  /* 0x0000007208087228 */ /* 0x004fc80000000000 */
[----:B----4-:R-:W-:Y:S02]  /*11ae0*/  DFMA R4, R80, R112, R18 ;  /* 0x000000705004722b */ /* 0x010fe40000000012 */
[----:B-1----:R-:W-:Y:S02]  /*11af0*/  DMUL R12, R12, R114 ;  /* 0x000000720c0c7228 */ /* 0x002fe40000000000 */
        /* <DEDUP_REMOVED lines=31> */
[----:B------:R-:W-:Y:S01]  /*11cf0*/  IMAD.HI.U32 R6, R3, R22, RZ ;  /* 0x0000001603067227 */ /* 0x000fe200078e00ff */
[----:B------:R-:W-:-:S04]  /*11d00*/  MOV R3, RZ ;  /* 0x000000ff00037202 */ /* 0x000fc80000000f00 */
        /* <DEDUP_REMOVED lines=11> */
.L_x_210:
[----:B------:R-:W1:Y:S01]  /*11dc0*/  LDCU.64 UR4, c[0x0][0x460] ;  /* 0x00008c00ff0477ac */ /* 0x000e620008000a00 */
[----:B------:R-:W-:Y:S01]  /*11dd0*/  IMAD.MOV.U32 R98, RZ, RZ, R22 ;  /* 0x000000ffff627224 */ /* 0x000fe200078e0016 */
[----:B------:R-:W-:Y:S02]  /*11de0*/  MOV R97, R23 ;  /* 0x0000001700617202 */ /* 0x000fe40000000f00 */
[----:B------:R-:W-:Y:S01]  /*11df0*/  MOV R104, 0x11e30 ;  /* 0x00011e3000687802 */ /* 0x000fe20000000f00 */
[----:B-1----:R-:W-:Y:S01]  /*11e00*/  IMAD.U32 R103, RZ, RZ, UR4 ;  /* 0x00000004ff677e24 */ /* 0x002fe2000f8e00ff */
[----:B------:R-:W-:Y:S02]  /*11e10*/  MOV R106, UR5 ;  /* 0x00000005006a7c02 */ /* 0x000fe40008000f00 */
[----:B------:R-:W-:Y:S05]  /*11e20*/  CALL.REL.NOINC `($__internal_0_$__cuda_sm20_div_u64) ;  /* 0x0000009000d47944 */ /* 0x000fea0003c00000 */
        /* <DEDUP_REMOVED lines=11> */
.L_x_211:
[----:B------:R-:W-:Y:S05]  /*11ee0*/  BSYNC.RECONVERGENT B0 ;  /* 0x0000000000007941 */ /* 0x000fea0003800200 */
.L_x_209:
[----:B------:R-:W1:Y:S01]  /*11ef0*/  LDCU.64 UR4, c[0x0][0x380] ;  /* 0x00007000ff0477ac */ /* 0x000e620008000a00 */
[--C-:B------:R-:W-:Y:S01]  /*11f00*/  SHF.R.U64 R29, R24, 0x3, R3.reuse ;  /* 0x00000003181d7819 */ /* 0x100fe20000001203 */
[----:B------:R-:W-:Y:S01]  /*11f10*/  BSSY.RECONVERGENT B0, `(.L_x_212) ;  /* 0x0000028000007945 */ /* 0x000fe20003800200 */
[----:B------:R-:W-:Y:S02]  /*11f20*/  SHF.R.U32.HI R2, RZ, 0x3, R3 ;  /* 0x00000003ff027819 */ /* 0x000fe40000011603 */
[----:B------:R-:W-:Y:S02]  /*11f30*/  ISETP.GE.U32.AND P2, PT, R6, R29, PT ;  /* 0x0000001d0600720c */ /* 0x000fe40003f46070 */
[----:B-1----:R-:W-:Y:S02]  /*11f40*/  ISETP.GE.AND P0, PT, R7, UR4, PT ;  /* 0x0000000407007c0c */ /* 0x002fe4000bf06270 */
[----:B------:R-:W-:Y:S02]  /*11f50*/  SHF.R.S32.HI R7, RZ, 0x1f, R6 ;  /* 0x0000001fff077819 */ /* 0x000fe40000011406 */
        /* <DEDUP_REMOVED lines=28> */
.L_x_213:
[----:B------:R-:W2:Y:S01]  /*12120*/  LDCU.64 UR4, c[0x0][0x460] ;  /* 0x00008c00ff0477ac */ /* 0x000ea20008000a00 */
[----:B------:R-:W-:Y:S01]  /*12130*/  IMAD.MOV.U32 R103, RZ, RZ, R3 ;  /* 0x000000ffff677224 */ /* 0x000fe200078e0003 */
[----:B------:R-:W-:Y:S02]  /*12140*/  MOV R101, R2 ;  /* 0x0000000200657202 */ /* 0x000fe40000000f00 */
[----:B------:R-:W-:Y:S01]  /*12150*/  MOV R100, 0x12190 ;  /* 0x0001219000647802 */ /* 0x000fe20000000f00 */
[----:B--2---:R-:W-:Y:S01]  /*12160*/  IMAD.U32 R102, RZ, RZ, UR4 ;  /* 0x00000004ff667e24 */ /* 0x004fe2000f8e00ff */
[----:B------:R-:W-:Y:S02]  /*12170*/  MOV R99, UR5 ;  /* 0x0000000500637c02 */ /* 0x000fe40008000f00 */
[----:B-1----:R-:W-:Y:S05]  /*12180*/  CALL.REL.NOINC `($__internal_1_$__cuda_sm20_rem_u64) ;  /* 0x0000009400107944 */ /* 0x002fea0003c00000 */
.L_x_214:
[----:B------:R-:W-:Y:S05]  /*12190*/  BSYNC.RECONVERGENT B0 ;  /* 0x0000000000007941 */ /* 0x000fea0003800200 */
.L_x_212:
        /* <DEDUP_REMOVED lines=44> */
.L_x_216:
[----:B------:R-:W2:Y:S01]  /*12460*/  LDCU.64 UR4, c[0x0][0x460] ;  /* 0x00008c00ff0477ac */ /* 0x000ea20008000a00 */
[----:B------:R-:W-:Y:S01]  /*12470*/  IMAD.MOV.U32 R98, RZ, RZ, R20 ;  /* 0x000000ffff627224 */ /* 0x000fe200078e0014 */
[----:B------:R-:W-:Y:S02]  /*12480*/  MOV R97, R21 ;  /* 0x0000001500617202 */ /* 0x000fe40000000f00 */
[----:B------:R-:W-:Y:S01]  /*12490*/  MOV R104, 0x124d0 ;  /* 0x000124d000687802 */ /* 0x000fe20000000f00 */
[----:B--2---:R-:W-:Y:S01]  /*124a0*/  IMAD.U32 R103, RZ, RZ, UR4 ;  /* 0x00000004ff677e24 */ /* 0x004fe2000f8e00ff */
[----:B------:R-:W-:Y:S02]  /*124b0*/  MOV R106, UR5 ;  /* 0x00000005006a7c02 */ /* 0x000fe40008000f00 */
[----:B-1----:R-:W-:Y:S05]  /*124c0*/  CALL.REL.NOINC `($__internal_0_$__cuda_sm20_div_u64) ;  /* 0x0000008c002c7944 */ /* 0x002fea0003c00000 */
        /* <DEDUP_REMOVED lines=10> */
.L_x_217:
[----:B------:R-:W-:Y:S05]  /*12570*/  BSYNC.RECONVERGENT B0 ;  /* 0x0000000000007941 */ /* 0x000fea0003800200 */
.L_x_215:
        /* <DEDUP_REMOVED lines=37> */
.L_x_219:
[----:B------:R-:W2:Y:S01]  /*127d0*/  LDCU.64 UR4, c[0x0][0x460] ;  /* 0x00008c00ff0477ac */ /* 0x000ea20008000a00 */
[----:B------:R-:W-:Y:S01]  /*127e0*/  IMAD.MOV.U32 R103, RZ, RZ, R3 ;  /* 0x000000ffff677224 */ /* 0x000fe200078e0003 */
[----:B------:R-:W-:Y:S02]  /*127f0*/  MOV R101, R2 ;  /* 0x0000000200657202 */ /* 0x000fe40000000f00 */
[----:B------:R-:W-:Y:S01]  /*12800*/  MOV R100, 0x12840 ;  /* 0x0001284000647802 */ /* 0x000fe20000000f00 */
[----:B--2---:R-:W-:Y:S01]  /*12810*/  IMAD.U32 R102, RZ, RZ, UR4 ;  /* 0x00000004ff667e24 */ /* 0x004fe2000f8e00ff */
[----:B------:R-:W-:Y:S02]  /*12820*/  MOV R99, UR5 ;  /* 0x0000000500637c02 */ /* 0x000fe40008000f00 */
[----:B-1----:R-:W-:Y:S05]  /*12830*/  CALL.REL.NOINC `($__internal_1_$__cuda_sm20_rem_u64) ;  /* 0x0000008c00647944 */ /* 0x002fea0003c00000 */
.L_x_220:
[----:B------:R-:W-:Y:S05]  /*12840*/  BSYNC.RECONVERGENT B0 ;  /* 0x0000000000007941 */ /* 0x000fea0003800200 */
.L_x_218:
        /* <DEDUP_REMOVED lines=44> */
.L_x_222:
        /* <DEDUP_REMOVED lines=17> */
.L_x_223:
[----:B------:R-:W-:Y:S05]  /*12c20*/  BSYNC.RECONVERGENT B0 ;  /* 0x0000000000007941 */ /* 0x000fea0003800200 */
.L_x_221:
        /* <DEDUP_REMOVED lines=37> */
.L_x_225:
[----:B------:R-:W2:Y:S01]  /*12e80*/  LDCU.64 UR4, c[0x0][0x460] ;  /* 0x00008c00ff0477ac */ /* 0x000ea20008000a00 */
[----:B------:R-:W-:Y:S01]  /*12e90*/  IMAD.MOV.U32 R103, RZ, RZ, R3 ;  /* 0x000000ffff677224 */ /* 0x000fe200078e0003 */
[----:B------:R-:W-:Y:S02]  /*12ea0*/  MOV R101, R2 ;  /* 0x0000000200657202 */ /* 0x000fe40000000f00 */
[----:B------:R-:W-:Y:S01]  /*12eb0*/  MOV R100, 0x12ef0 ;  /* 0x00012ef000647802 */ /* 0x000fe20000000f00 */
[----:B--2---:R-:W-:Y:S01]  /*12ec0*/  IMAD.U32 R102, RZ, RZ, UR4 ;  /* 0x00000004ff667e24 */ /* 0x004fe2000f8e00ff */
[----:B------:R-:W-:Y:S02]  /*12ed0*/  MOV R99, UR5 ;  /* 0x0000000500637c02 */ /* 0x000fe40008000f00 */
[----:B-1----:R-:W-:Y:S05]  /*12ee0*/  CALL.REL.NOINC `($__internal_1_$__cuda_sm20_rem_u64) ;  /* 0x0000008400b87944 */ /* 0x002fea0003c00000 */
.L_x_226:
[----:B------:R-:W-:Y:S05]  /*12ef0*/  BSYNC.RECONVERGENT B0 ;  /* 0x0000000000007941 */ /* 0x000fea0003800200 */
.L_x_224:
        /* <DEDUP_REMOVED lines=44> */
.L_x_228:
        /* <DEDUP_REMOVED lines=17> */
.L_x_229:
[----:B------:R-:W-:Y:S05]  /*132d0*/  BSYNC.RECONVERGENT B0 ;  /* 0x0000000000007941 */ /* 0x000fea0003800200 */
.L_x_227:
[----:B------:R-:W1:Y:S01]  /*132e0*/  LDCU.64 UR6, c[0x0][0x380] ;  /* 0x00007000ff0677ac */ /* 0x000e620008000a00 */
[----:B------:R-:W-:Y:S01]  /*132f0*/  VIADD R95, R95, 0x1b ;  /* 0x0000001b5f5f7836 */ /* 0x000fe20000000000 */
[--C-:B------:R-:W-:Y:S01]  /*13300*/  SHF.R.U64 R7, R68, 0x3, R8.reuse ;  /* 0x0000000344077819 */ /* 0x100fe20000001208 */
[----:B------:R-:W-:Y:S01]  /*13310*/  BSSY.RECONVERGENT B0, `(.L_x_230) ;  /* 0x0000028000007945 */ /* 0x000fe20003800200 */
[----:B------:R-:W2:Y:S01]  /*13320*/  LDCU.64 UR4, c[0x0][0x468] ;  /* 0x00008d00ff0477ac */ /* 0x000ea20008000a00 */
[----:B------:R-:W-:Y:S02]  /*13330*/  SHF.R.U32.HI R8, RZ, 0x3, R8 ;  /* 0x00000003ff087819 */ /* 0x000fe40000011608 */
[----:B------:R-:W-:Y:S02]  /*13340*/  ISETP.GE.U32.AND P2, PT, R6, R7, PT ;  /* 0x000000070600720c */ /* 0x000fe40003f46070 */
[----:B------:R-:W-:Y:S02]  /*13350*/  SHF.R.S32.HI R7, RZ, 0x1f, R6 ;  /* 0x0000001fff077819 */ /* 0x000fe40000011406 */
[----:B-1----:R-:W-:-:S04]  /*13360*/  ISETP.GE.AND P1, PT, R95, UR6, PT ;  /* 0x000000065f007c0c */ /* 0x002fc8000bf26270 */
[----:B------:R-:W-:-:S04]  /*13370*/  ISETP.LT.AND P0, PT, R94, UR7, !P1 ;  /* 0x000000075e007c0c */ /* 0x000fc8000cf01270 */
[----:B------:R-:W-:Y:S02]  /*13380*/  ISETP.GE.U32.AND.EX P2, PT, R7, R8, P0, P2 ;  /* 0x000000080700720c */ /* 0x000fe40000746120 */
[----:B--2---:R-:W-:-:S04]  /*13390*/  IADD3 R103, P0, PT, R3, UR4, RZ ;  /* 0x0000000403677c10 */ /* 0x004fc8000ff1e0ff */
[----:B------:R-:W-:Y:S02]  /*133a0*/  IADD3.X R101, PT, PT, R2, UR5, RZ, P0, !PT ;  /* 0x0000000502657c10 */ /* 0x000fe400087fe4ff */
[----:B------:R-:W-:Y:S02]  /*133b0*/  ISETP.LT.AND P0, PT, R0, UR7, !P1 ;  /* 0x0000000700007c0c */ /* 0x000fe4000cf01270 */
[----:B------:R-:W-:-:S03]  /*133c0*/  LOP3.LUT R9, R101, R9, RZ, 0xfc, !PT ;  /* 0x0000000965097212 */ /* 0x000fc600078efcff */
[----:B------:R1:W-:Y:S01]  /*133d0*/  @P2 STG.E.64 desc[UR22][R4.64], R18 ;  /* 0x0000001204002986 */ /* 0x0003e2000c101b16 */
[----:B------:R-:W-:-:S13]  /*133e0*/  ISETP.NE.U32.AND P1, PT, R9, RZ, PT ;  /* 0x000000ff0900720c */ /* 0x000fda0003f25070 */
[----:B------:R-:W-:Y:S05]  /*133f0*/  @P1 BRA `(.L_x_231) ;  /* 0x0000000000501947 */ /* 0x000fea0003800000 */
[----:B------:R-:W2:Y:S01]  /*13400*/  I2F.U32.RP R8, R11 ;  /* 0x0000000b00087306 */ /* 0x000ea20000209000 */
[----:B------:R-:W-:-:S07]  /*13410*/  MOV R105, RZ ;  /* 0x000000ff00697202 */ /* 0x000fce0000000f00 */
[----:B--2---:R-:W2:Y:S02]  /*13420*/  MUFU.RCP R2, R8 ;  /* 0x0000000800027308 */ /* 0x004ea40000001000 */
[----:B--2---:R-:W-:-:S06]  /*13430*/  VIADD R2, R2, 0xffffffe ;  /* 0x0ffffffe02027836 */ /* 0x004fcc0000000000 */
[----:B------:R-:W2:Y:S02]  /*13440*/  F2I.FTZ.U32.TRUNC.NTZ R3, R2 ;  /* 0x0000000200037305 */ /* 0x000ea4000021f000 */
[----:B--2---:R-:W-:Y:S01]  /*13450*/  IMAD.MOV R0, RZ, RZ, -R3 ;  /* 0x000000ffff007224 */ /* 0x004fe200078e0a03 */
[----:B------:R-:W-:-:S03]  /*13460*/  MOV R2, RZ ;  /* 0x000000ff00027202 */ /* 0x000fc60000000f00 */
        /* <DEDUP_REMOVED lines=13> */
.L_x_231:
[----:B------:R-:W2:Y:S01]  /*13540*/  LDCU.64 UR4, c[0x0][0x460] ;  /* 0x00008c00ff0477ac */ /* 0x000ea20008000a00 */
[----:B------:R-:W-:Y:S01]  /*13550*/  MOV R100, 0x13590 ;  /* 0x0001359000647802 */ /* 0x000fe20000000f00 */
[----:B--2---:R-:W-:Y:S01]  /*13560*/  IMAD.U32 R102, RZ, RZ, UR4 ;  /* 0x00000004ff667e24 */ /* 0x004fe2000f8e00ff */
[----:B------:R-:W-:Y:S02]  /*13570*/  MOV R99, UR5 ;  /* 0x0000000500637c02 */ /* 0x000fe40008000f00 */
[----:B-1----:R-:W-:Y:S05]  /*13580*/  CALL.REL.NOINC `($__internal_1_$__cuda_sm20_rem_u64) ;  /* 0x0000008000107944 */ /* 0x002fea0003c00000 */
.L_x_232:
[----:B------:R-:W-:Y:S05]  /*13590*/  BSYNC.RECONVERGENT B0 ;  /* 0x0000000000007941 */ /* 0x000fea0003800200 */
.L_x_230:
[--C-:B------:R-:W-:Y:S02]  /*135a0*/  SHF.R.U64 R3, R104, 0x3, R105.reuse ;  /* 0x0000000368037819 */ /* 0x100fe40000001269 */
[----:B------:R-:W-:Y:S02]  /*135b0*/  SHF.R.U32.HI R0, RZ, 0x3, R105 ;  /* 0x00000003ff007819 */ /* 0x000fe40000011669 */
[----:B------:R-:W-:-:S04]  /*135c0*/  ISETP.GE.U32.AND P1, PT, R6, R3, PT ;  /* 0x000000030600720c */ /* 0x000fc80003f26070 */
[----:B------:R-:W-:-:S13]  /*135d0*/  ISETP.GE.U32.AND.EX P0, PT, R7, R0, P0, P1 ;  /* 0x000000000700720c */ /* 0x000fda0000706110 */
[----:B------:R-:W-:Y:S05]  /*135e0*/  @!P0 BRA `(.L_x_233) ;  /* 0x0000007800988947 */ /* 0x000fea0003800000 */
[----:B------:R3:W-:Y:S01]  /*135f0*/  STG.E.64 desc[UR22][R4.64+0x100], R112 ;  /* 0x0001007004007986 */ /* 0x0007e2000c101b16 */
[----:B------:R-:W-:Y:S05]  /*13600*/  BRA `(.L_x_233) ;  /* 0x0000007800907947 */ /* 0x000fea0003800000 */
.L_x_208:
[----:B------:R-:W1:Y:S01]  /*13610*/  LDCU UR6, c[0x0][0x380] ;  /* 0x00007000ff0677ac */ /* 0x000e620008000800 */
[----:B------:R-:W-:Y:S02]  /*13620*/  ISETP.GE.AND P0, PT, R94, UR9, PT ;  /* 0x000000095e007c0c */ /* 0x000fe4000bf06270 */
[----:B------:R-:W-:Y:S01]  /*13630*/  ISETP.GE.AND P4, PT, R0, UR9, PT ;  /* 0x0000000900007c0c */ /* 0x000fe2000bf86270 */
[----:B------:R-:W2:Y:S01]  /*13640*/  LDCU.64 UR4, c[0x0][0x468] ;  /* 0x00008d00ff0477ac */ /* 0x000ea20008000a00 */
[----:B------:R-:W-:Y:S01]  /*13650*/  VIADD R0, R95, 0x19 ;  /* 0x000000195f007836 */ /* 0x000fe20000000000 */
[C---:B-1----:R-:W-:Y:S02]  /*13660*/  ISETP.LT.AND P6, PT, R7.reuse, UR6, !P0 ;  /* 0x0000000607007c0c */ /* 0x042fe4000c7c1270 */
[----:B------:R-:W-:Y:S02]  /*13670*/  ISETP.LT.AND P2, PT, R7, UR6, !P4 ;  /* 0x0000000607007c0c */ /* 0x000fe4000e741270 */
[----:B------:R-:W-:-:S02]  /*13680*/  ISETP.LT.AND P1, PT, R0, UR6, !P0 ;  /* 0x0000000600007c0c */ /* 0x000fc4000c721270 */
[----:B--2---:R-:W-:-:S04]  /*13690*/  IADD3 R2, P3, PT, R10, UR4, RZ ;  /* 0x000000040a027c10 */ /* 0x004fc8000ff7e0ff */
[----:B------:R-:W-:Y:S02]  /*136a0*/  IADD3.X R3, PT, PT, R11, UR5, RZ, P3, !PT ;  /* 0x000000050b037c10 */ /* 0x000fe40009ffe4ff */
[----:B------:R-:W-:Y:S01]  /*136b0*/  ISETP.LT.AND P3, PT, R0, UR6, !P4 ;  /* 0x0000000600007c0c */ /* 0x000fe2000e761270 */
[----:B------:R-:W-:Y:S02]  /*136c0*/  @P6 IMAD.MOV.U32 R6, RZ, RZ, R10 ;  /* 0x000000ffff066224 */ /* 0x000fe400078e000a */
[----:B------:R-:W-:Y:S02]  /*136d0*/  @P6 IMAD.MOV.U32 R7, RZ, RZ, R11 ;  /* 0x000000ffff076224 */ /* 0x000fe400078e000b */
[C---:B------:R-:W-:Y:S02]  /*136e0*/  VIADD R0, R95.reuse, 0x1a ;  /* 0x0000001a5f007836 */ /* 0x040fe40000000000 */
[----:B------:R-:W-:Y:S01]  /*136f0*/  VIADD R95, R95, 0x1b ;  /* 0x0000001b5f5f7836 */ /* 0x000fe20000000000 */
[----:B------:R1:W-:Y:S01]  /*13700*/  @P6 STG.E.64 desc[UR22][R6.64], R20 ;  /* 0x0000001406006986 */ /* 0x0003e2000c101b16 */
[----:B------:R-:W-:-:S03]  /*13710*/  IADD3 R22, P6, PT, R2, UR4, RZ ;  /* 0x0000000402167c10 */ /* 0x000fc6000ffde0ff */
[----:B------:R2:W-:Y:S01]  /*13720*/  @P2 STG.E.64 desc[UR22][R10.64+0x100], R8 ;  /* 0x000100080a002986 */ /* 0x0005e2000c101b16 */
[C---:B------:R-:W-:Y:S02]  /*13730*/  ISETP.LT.AND P2, PT, R0.reuse, UR6, !P0 ;  /* 0x0000000600007c0c */ /* 0x040fe4000c741270 */
[----:B------:R-:W-:Y:S01]  /*13740*/  ISETP.LT.AND P0, PT, R95, UR6, !P0 ;  /* 0x000000065f007c0c */ /* 0x000fe2000c701270 */
[----:B------:R2:W-:Y:S01]  /*13750*/  @P1 STG.E.64 desc[UR22][R2.64], R12 ;  /* 0x0000000c02001986 */ /* 0x0005e2000c101b16 */
[----:B------:R-:W-:Y:S02]  /*13760*/  ISETP.LT.AND P1, PT, R0, UR6, !P4 ;  /* 0x0000000600007c0c */ /* 0x000fe4000e721270 */
[----:B------:R-:W-:Y:S01]  /*13770*/  IADD3.X R23, PT, PT, R3, UR5, RZ, P6, !PT ;  /* 0x0000000503177c10 */ /* 0x000fe2000b7fe4ff */
[----:B------:R2:W-:Y:S01]  /*13780*/  @P3 STG.E.64 desc[UR22][R2.64+0x100], R14 ;  /* 0x0001000e02003986 */ /* 0x0005e2000c101b16 */
[----:B------:R-:W-:-:S05]  /*13790*/  ISETP.LT.AND P4, PT, R95, UR6, !P4 ;  /* 0x000000065f007c0c */ /* 0x000fca000e781270 */
[----:B------:R2:W-:Y:S04]  /*137a0*/  @P2 STG.E.64 desc[UR22][R22.64], R4 ;  /* 0x0000000416002986 */ /* 0x0005e8000c101b16 */
[----:B------:R2:W-:Y:S01]  /*137b0*/  @P1 STG.E.64 desc[UR22][R22.64+0x100], R16 ;  /* 0x0001001016001986 */ /* 0x0005e2000c101b16 */
[----:B-1----:R-:W-:-:S04]  /*137c0*/  IADD3 R6, P6, PT, R22, UR4, RZ ;  /* 0x0000000416067c10 */ /* 0x002fc8000ffde0ff */
[----:B------:R-:W-:-:S05]  /*137d0*/  IADD3.X R7, PT, PT, R23, UR5, RZ, P6, !PT ;  /* 0x0000000517077c10 */ /* 0x000fca000b7fe4ff */
[----:B------:R2:W-:Y:S01]  /*137e0*/  @P0 STG.E.64 desc[UR22][R6.64], R18 ;  /* 0x0000001206000986 */ /* 0x0005e2000c101b16 */
[----:B------:R-:W-:Y:S05]  /*137f0*/  @!P4 BRA `(.L_x_233) ;  /* 0x000000780014c947 */ /* 0x000fea0003800000 */
[----:B------:R1:W-:Y:S01]  /*13800*/  STG.E.64 desc[UR22][R6.64+0x100], R112 ;  /* 0x0001007006007986 */ /* 0x0003e2000c101b16 */
[----:B------:R-:W-:Y:S05]  /*13810*/  BRA `(.L_x_233) ;  /* 0x00000078000c7947 */ /* 0x000fea0003800000 */
.L_x_18:
[----:B------:R-:W-:Y:S01]  /*13820*/  BAR.SYNC.DEFER_BLOCKING 0x0 ;  /* 0x0000000000007b1d */ /* 0x000fe20000010000 */
[----:B------:R-:W-:-:S05]  /*13830*/  ISETP.GE.AND P0, PT, R77, R74, PT ;  /* 0x0000004a4d00720c */ /* 0x000fca0003f06270 */
[----:B------:R-:W-:Y:S01]  /*13840*/  BSSY.RECONVERGENT B1, `(.L_x_234) ;  /* 0x00001db000017945 */ /* 0x000fe20003800200 */
[----:B------:R-:W-:-:S04]  /*13850*/  DEPBAR.LE SB5, 0xd ;  /* 0x0000d3400000791a */ /* 0x000fc80000000000 */
[----:B------:R-:W-:Y:S04]  /*13860*/  STS.128 [R93], R4 ;  /* 0x000000045d007388 */ /* 0x000fe80000000c00 */
[----:B------:R-:W-:Y:S04]  /*13870*/  STS.128 [R93+0x40], R8 ;  /* 0x000040085d007388 */ /* 0x000fe80000000c00 */
[----:B------:R-:W-:Y:S01]  /*13880*/  STS.128 [R93+0x80], R12 ;  /* 0x0000800c5d007388 */ /* 0x000fe20000000c00 */
[----:B------:R-:W-:-:S04]  /*13890*/  DEPBAR.LE SB5, 0xc ;  /* 0x0000d3000000791a */ /* 0x000fc80000000000 */
[----:B------:R-:W-:Y:S01]  /*138a0*/  STS.128 [R93+0xc0], R16 ;  /* 0x0000c0105d007388 */ /* 0x000fe20000000c00 */
[----:B------:R-:W-:Y:S06]  /*138b0*/  BAR.SYNC.DEFER_BLOCKING 0x0 ;  /* 0x0000000000007b1d */ /* 0x000fec0000010000 */
[----:B--23--:R-:W2:Y:S04]  /*138c0*/  LDS.64 R70, [R75+UR12] ;  /* 0x0000000c4b467984 */ /* 0x00cea80008000a00 */
[----:B------:R-:W3:Y:S04]  /*138d0*/  LDS.64 R96, [R75+UR12+0x100] ;  /* 0x0001000c4b607984 */ /* 0x000ee80008000a00 */
[----:B------:R-:W4:Y:S04]  /*138e0*/  LDS.64 R88, [R75+UR12+0x220] ;  /* 0x0002200c4b587984 */ /* 0x000f280008000a00 */
[----:B------:R-:W4:Y:S04]  /*138f0*/  LDS.64 R78, [R75+UR12+0x320] ;  /* 0x0003200c4b4e7984 */ /* 0x000f280008000a00 */
[----:B-1----:R-:W1:Y:S04]  /*13900*/  LDS.64 R72, [R75+UR12+0x440] ;  /* 0x0004400c4b487984 */ /* 0x002e680008000a00 */
[----:B------:R-:W1:Y:S04]  /*13910*/  LDS.64 R2, [R75+UR12+0x540] ;  /* 0x0005400c4b027984 */ /* 0x000e680008000a00 */
[----:B------:R-:W1:Y:S04]  /*13920*/  LDS.64 R6, [R75+UR12+0x660] ;  /* 0x0006600c4b067984 */ /* 0x000e680008000a00 */
[----:B------:R-:W1:Y:S01]  /*13930*/  LDS.64 R4, [R75+UR12+0x760] ;  /* 0x0007600c4b047984 */ /* 0x000e620008000a00 */
[----:B--2---:R-:W-:-:S02]  /*13940*/  DMUL R70, R70, R114 ;  /* 0x0000007246467228 */ /* 0x004fc40000000000 */
[-C--:B---3--:R-:W-:Y:S02]  /*13950*/  DMUL R18, R96, R114.reuse ;  /* 0x0000007260127228 */ /* 0x088fe40000000000 */
[-C--:B----4-:R-:W-:Y:S02]  /*13960*/  DMUL R14, R88, R114.reuse ;  /* 0x00000072580e7228 */ /* 0x090fe40000000000 */
[-C--:B------:R-:W-:Y:S02]  /*13970*/  DMUL R12, R78, R114.reuse ;  /* 0x000000724e0c7228 */ /* 0x080fe40000000000 */
[-C--:B-1----:R-:W-:Y:S02]  /*13980*/  DMUL R10, R72, R114.reuse ;  /* 0x00000072480a7228 */ /* 0x082fe40000000000 */
[-C--:B------:R-:W-:Y:S02]  /*13990*/  DMUL R8, R2, R114.reuse ;  /* 0x0000007202087228 */ /* 0x080fe40000000000 */
[----:B------:R-:W-:-:S02]  /*139a0*/  DMUL R6, R6, R114 ;  /* 0x0000007206067228 */ /* 0x000fc40000000000 */
[----:B------:R-:W-:Y:S01]  /*139b0*/  DMUL R4, R4, R114 ;  /* 0x0000007204047228 */ /* 0x000fe20000000000 */
[----:B------:R-:W-:Y:S10]  /*139c0*/  @!P0 BRA `(.L_x_235) ;  /* 0x0000000000848947 */ /* 0x000ff40003800000 */
[----:B------:R-:W1:Y:S01]  /*139d0*/  LDCU.64 UR6, c[0x0][0x380] ;  /* 0x00007000ff0677ac */ /* 0x000e620008000a00 */
[C---:B------:R-:W-:Y:S02]  /*139e0*/  VIADD R0, R95.reuse, 0x1 ;  /* 0x000000015f007836 */ /* 0x040fe40000000000 */
[C---:B------:R-:W-:Y:S01]  /*139f0*/  VIADD R2, R95.reuse, 0x3 ;  /* 0x000000035f027836 */ /* 0x040fe20000000000 */
[----:B------:R-:W2:Y:S01]  /*13a00*/  LDCU.64 UR4, c[0x0][0x468] ;  /* 0x00008d00ff0477ac */ /* 0x000ea20008000a00 */
[----:B-1----:R-:W-:Y:S02]  /*13a10*/  ISETP.GE.AND P0, PT, R94, UR7, PT ;  /* 0x000000075e007c0c */ /* 0x002fe4000bf06270 */
[----:B------:R-:W-:Y:S02]  /*13a20*/  ISETP.GE.AND P4, PT, R76, UR7, PT ;  /* 0x000000074c007c0c */ /* 0x000fe4000bf86270 */
[C---:B------:R-:W-:Y:S02]  /*13a30*/  ISETP.LT.AND P3, PT, R95.reuse, UR6, !P0 ;  /* 0x000000065f007c0c */ /* 0x040fe4000c761270 */
[----:B------:R-:W-:-:S02]  /*13a40*/  ISETP.LT.AND P2, PT, R95, UR6, !P4 ;  /* 0x000000065f007c0c */ /* 0x000fc4000e741270 */
[----:B------:R-:W-:Y:S02]  /*13a50*/  ISETP.LT.AND P1, PT, R0, UR6, !P0 ;  /* 0x0000000600007c0c */ /* 0x000fe4000c721270 */
[----:B--2---:R-:W-:-:S04]  /*13a60*/  IADD3 R16, P6, PT, R80, UR4, RZ ;  /* 0x0000000450107c10 */ /* 0x004fc8000ffde0ff */
[----:B------:R-:W-:Y:S02]  /*13a70*/  IADD3.X R17, PT, PT, R81, UR5, RZ, P6, !PT ;  /* 0x0000000551117c10 */ /* 0x000fe4000b7fe4ff */
[----:B------:R-:W-:Y:S01]  /*13a80*/  IADD3 R72, P6, PT, R16, UR4, RZ ;  /* 0x0000000410487c10 */ /* 0x000fe2000ffde0ff */
[----:B------:R1:W-:Y:S01]  /*13a90*/  @P3 STG.E.64 desc[UR22][R80.64], R70 ;  /* 0x0000004650003986 */ /* 0x0003e2000c101b16 */
[----:B------:R-:W-:Y:S01]  /*13aa0*/  ISETP.LT.AND P3, PT, R0, UR6, !P4 ;  /* 0x0000000600007c0c */ /* 0x000fe2000e761270 */
[----:B------:R-:W-:Y:S01]  /*13ab0*/  @P2 IMAD.MOV.U32 R78, RZ, RZ, R80 ;  /* 0x000000ffff4e2224 */ /* 0x000fe200078e0050 */
[----:B------:R-:W-:Y:S01]  /*13ac0*/  IADD3.X R73, PT, PT, R17, UR5, RZ, P6, !PT ;  /* 0x0000000511497c10 */ /* 0x000fe2000b7fe4ff */
[----:B------:R-:W-:Y:S02]  /*13ad0*/  @P2 IMAD.MOV.U32 R79, RZ, RZ, R81 ;  /* 0x000000ffff4f2224 */ /* 0x000fe400078e0051 */
[----:B------:R-:W-:-:S03]  /*13ae0*/  VIADD R0, R95, 0x2 ;  /* 0x000000025f007836 */ /* 0x000fc60000000000 */
[----:B------:R2:W-:Y:S02]  /*13af0*/  @P2 STG.E.64 desc[UR22][R78.64+0x100], R18 ;  /* 0x000100124e002986 */ /* 0x0005e4000c101b16 */
[C---:B------:R-:W-:Y:S02]  /*13b00*/  ISETP.LT.AND P2, PT, R0.reuse, UR6, !P0 ;  /* 0x0000000600007c0c */ /* 0x040fe4000c741270 */
[----:B------:R2:W-:Y:S01]  /*13b10*/  @P1 STG.E.64 desc[UR22][R16.64], R14 ;  /* 0x0000000e10001986 */ /* 0x0005e2000c101b16 */
[----:B------:R-:W-:Y:S02]  /*13b20*/  ISETP.LT.AND P1, PT, R0, UR6, !P4 ;  /* 0x0000000600007c0c */ /* 0x000fe4000e721270 */
[C---:B------:R-:W-:Y:S01]  /*13b30*/  ISETP.LT.AND P0, PT, R2.reuse, UR6, !P0 ;  /* 0x0000000602007c0c */ /* 0x040fe2000c701270 */
[----:B------:R2:W-:Y:S01]  /*13b40*/  @P3 STG.E.64 desc[UR22][R16.64+0x100], R12 ;  /* 0x0001000c10003986 */ /* 0x0005e2000c101b16 */
[----:B------:R-:W-:-:S06]  /*13b50*/  ISETP.LT.AND P4, PT, R2, UR6, !P4 ;  /* 0x0000000602007c0c */ /* 0x000fcc000e781270 */
        /* <DEDUP_REMOVED lines=8> */
.L_x_235:
[----:B------:R-:W-:Y:S01]  /*13be0*/  LOP3.LUT R0, R83, R86, RZ, 0xfc, !PT ;  /* 0x0000005653007212 */ /* 0x000fe200078efcff */
[----:B------:R-:W-:Y:S03]  /*13bf0*/  BSSY.RECONVERGENT B0, `(.L_x_237) ;  /* 0x000002c000007945 */ /* 0x000fe60003800200 */
        /* <DEDUP_REMOVED lines=11> */
[----:B------:R-:W-:-:S04]  /*13cb0*/  IMAD.HI.U32 R16, R3, R84, RZ ;  /* 0x0000005403107227 */ /* 0x000fc800078e00ff */
[----:B------:R-:W-:Y:S01]  /*13cc0*/  IMAD.MOV.U32 R3, RZ, RZ, RZ ;  /* 0x000000ffff037224 */ /* 0x000fe200078e00ff */
        /* <DEDUP_REMOVED lines=11> */
.L_x_238:
        /* <DEDUP_REMOVED lines=19> */
.L_x_239:
[----:B------:R-:W-:Y:S05]  /*13eb0*/  BSYNC.RECONVERGENT B0 ;  /* 0x0000000000007941 */ /* 0x000fea0003800200 */
.L_x_237:
        /* <DEDUP_REMOVED lines=12> */
[----:B------:R-:W-:Y:S02]  /*13f80*/  @P2 IMAD.MOV.U32 R72, RZ, RZ, R80 ;  /* 0x000000ffff482224 */ /* 0x000fe400078e0050 */
[----:B------:R-:W-:Y:S01]  /*13f90*/  @P2 IMAD.MOV.U32 R73, RZ, RZ, R81 ;  /* 0x000000ffff492224 */ /* 0x000fe200078e0051 */
[----:B------:R-:W-:-:S04]  /*13fa0*/  ISETP.NE.U32.AND P1, PT, R86, RZ, PT ;  /* 0x000000ff5600720c */ /* 0x000fc80003f25070 */
[----:B------:R1:W-:Y:S09]  /*13fb0*/  @P2 STG.E.64 desc[UR22][R72.64], R70 ;  /* 0x0000004648002986 */ /* 0x0003f2000c101b16 */
        /* <DEDUP_REMOVED lines=21> */
.L_x_241:
[----:B------:R-:W2:Y:S01]  /*14110*/  LDCU.64 UR4, c[0x0][0x460] ;  /* 0x00008c00ff0477ac */ /* 0x000ea20008000a00 */
[----:B------:R-:W-:Y:S01]  /*14120*/  IMAD.MOV.U32 R103, RZ, RZ, R2 ;  /* 0x000000ffff677224 */ /* 0x000fe200078e0002 */
[----:B------:R-:W-:Y:S02]  /*14130*/  MOV R101, R0 ;  /* 0x0000000000657202 */ /* 0x000fe40000000f00 */
[----:B------:R-:W-:Y:S01]  /*14140*/  MOV R100, 0x14180 ;  /* 0x0001418000647802 */ /* 0x000fe20000000f00 */
[----:B--2---:R-:W-:Y:S01]  /*14150*/  IMAD.U32 R102, RZ, RZ, UR4 ;  /* 0x00000004ff667e24 */ /* 0x004fe2000f8e00ff */
[----:B------:R-:W-:Y:S02]  /*14160*/  MOV R99, UR5 ;  /* 0x0000000500637c02 */ /* 0x000fe40008000f00 */
[----:B-1---5:R-:W-:Y:S05]  /*14170*/  CALL.REL.NOINC `($__internal_1_$__cuda_sm20_rem_u64) ;  /* 0x0000007400147944 */ /* 0x022fea0003c00000 */
.L_x_242:
[----:B------:R-:W-:Y:S05]  /*14180*/  BSYNC.RECONVERGENT B0 ;  /* 0x0000000000007941 */ /* 0x000fea0003800200 */
.L_x_240:
        /* <DEDUP_REMOVED lines=44> */
.L_x_244:
        /* <DEDUP_REMOVED lines=17> */
.L_x_245:
[----:B------:R-:W-:Y:S05]  /*14560*/  BSYNC.RECONVERGENT B0 ;  /* 0x0000000000007941 */ /* 0x000fea0003800200 */
.L_x_243:
        /* <DEDUP_REMOVED lines=37> */
.L_x_247:
[----:B------:R-:W2:Y:S01]  /*147c0*/  LDCU.64 UR4, c[0x0][0x460] ;  /* 0x00008c00ff0477ac */ /* 0x000ea20008000a00 */
[----:B------:R-:W-:Y:S01]  /*147d0*/  IMAD.MOV.U32 R103, RZ, RZ, R2 ;  /* 0x000000ffff677224 */ /* 0x000fe200078e0002 */
[----:B------:R-:W-:Y:S02]  /*147e0*/  MOV R101, R0 ;  /* 0x0000000000657202 */ /* 0x000fe40000000f00 */
[----:B------:R-:W-:Y:S01]  /*147f0*/  MOV R100, 0x14830 ;  /* 0x0001483000647802 */ /* 0x000fe20000000f00 */
[----:B--2---:R-:W-:Y:S01]  /*14800*/  IMAD.U32 R102, RZ, RZ, UR4 ;  /* 0x00000004ff667e24 */ /* 0x004fe2000f8e00ff */
[----:B------:R-:W-:Y:S02]  /*14810*/  MOV R99, UR5 ;  /* 0x0000000500637c02 */ /* 0x000fe40008000f00 */
[----:B-1---5:R-:W-:Y:S05]  /*14820*/  CALL.REL.NOINC `($__internal_1_$__cuda_sm20_rem_u64) ;  /* 0x0000006c00687944 */ /* 0x022fea0003c00000 */
.L_x_248:
[----:B------:R-:W-:Y:S05]  /*14830*/  BSYNC.RECONVERGENT B0 ;  /* 0x0000000000007941 */ /* 0x000fea0003800200 */
.L_x_246:
        /* <DEDUP_REMOVED lines=44> */
.L_x_250:
        /* <DEDUP_REMOVED lines=17> */
.L_x_251:
[----:B------:R-:W-:Y:S05]  /*14c10*/  BSYNC.RECONVERGENT B0 ;  /* 0x0000000000007941 */ /* 0x000fea0003800200 */
.L_x_249:
        /* <DEDUP_REMOVED lines=37> */
.L_x_253:
[----:B------:R-:W2:Y:S01]  /*14e70*/  LDCU.64 UR4, c[0x0][0x460] ;  /* 0x00008c00ff0477ac */ /* 0x000ea20008000a00 */
[----:B------:R-:W-:Y:S01]  /*14e80*/  IMAD.MOV.U32 R103, RZ, RZ, R2 ;  /* 0x000000ffff677224 */ /* 0x000fe200078e0002 */
[----:B------:R-:W-:Y:S02]  /*14e90*/  MOV R101, R0 ;  /* 0x0000000000657202 */ /* 0x000fe40000000f00 */
[----:B------:R-:W-:Y:S01]  /*14ea0*/  MOV R100, 0x14ee0 ;  /* 0x00014ee000647802 */ /* 0x000fe20000000f00 */
[----:B--2---:R-:W-:Y:S01]  /*14eb0*/  IMAD.U32 R102, RZ, RZ, UR4 ;  /* 0x00000004ff667e24 */ /* 0x004fe2000f8e00ff */
[----:B------:R-:W-:Y:S02]  /*14ec0*/  MOV R99, UR5 ;  /* 0x0000000500637c02 */ /* 0x000fe40008000f00 */
[----:B-1---5:R-:W-:Y:S05]  /*14ed0*/  CALL.REL.NOINC `($__internal_1_$__cuda_sm20_rem_u64) ;  /* 0x0000006400bc7944 */ /* 0x022fea0003c00000 */
.L_x_254:
[----:B------:R-:W-:Y:S05]  /*14ee0*/  BSYNC.RECONVERGENT B0 ;  /* 0x0000000000007941 */ /* 0x000fea0003800200 */
.L_x_252:
        /* <DEDUP_REMOVED lines=44> */
.L_x_256:
        /* <DEDUP_REMOVED lines=17> */
.L_x_257:
[----:B------:R-:W-:Y:S05]  /*152c0*/  BSYNC.RECONVERGENT B0 ;  /* 0x0000000000007941 */ /* 0x000fea0003800200 */
.L_x_255:
        /* <DEDUP_REMOVED lines=37> */
.L_x_259:
[----:B------:R-:W2:Y:S01]  /*15520*/  LDCU.64 UR4, c[0x0][0x460] ;  /* 0x00008c00ff0477ac */ /* 0x000ea20008000a00 */
[----:B------:R-:W-:Y:S01]  /*15530*/  MOV R100, 0x15570 ;  /* 0x0001557000647802 */ /* 0x000fe20000000f00 */
[----:B--2---:R-:W-:Y:S01]  /*15540*/  IMAD.U32 R102, RZ, RZ, UR4 ;  /* 0x00000004ff667e24 */ /* 0x004fe2000f8e00ff */
[----:B------:R-:W-:Y:S02]  /*15550*/  MOV R99, UR5 ;  /* 0x0000000500637c02 */ /* 0x000fe40008000f00 */
[----:B-1---5:R-:W-:Y:S05]  /*15560*/  CALL.REL.NOINC `($__internal_1_$__cuda_sm20_rem_u64) ;  /* 0x0000006000187944 */ /* 0x022fea0003c00000 */
.L_x_260:
[----:B------:R-:W-:Y:S05]  /*15570*/  BSYNC.RECONVERGENT B0 ;  /* 0x0000000000007941 */ /* 0x000fea0003800200 */
.L_x_258:
[----:B------:R-:W1:Y:S01]  /*15580*/  LDCU UR7, c[0x0][0x384] ;  /* 0x00007080ff0777ac */ /* 0x000e620008000800 */
[--C-:B------:R-:W-:Y:S02]  /*15590*/  SHF.R.U64 R7, R104, 0x3, R105.reuse ;  /* 0x0000000368077819 */ /* 0x100fe40000001269 */
[----:B------:R-:W-:Y:S02]  /*155a0*/  SHF.R.U32.HI R0, RZ, 0x3, R105 ;  /* 0x00000003ff007819 */ /* 0x000fe40000011669 */
[----:B------:R-:W-:Y:S02]  /*155b0*/  ISETP.GE.U32.AND P1, PT, R8, R7, PT ;  /* 0x000000070800720c */ /* 0x000fe40003f26070 */
[----:B-1----:R-:W-:-:S04]  /*155c0*/  ISETP.LT.AND P0, PT, R76, UR7, !P0 ;  /* 0x000000074c007c0c */ /* 0x002fc8000c701270 */
[----:B------:R-:W-:-:S13]  /*155d0*/  ISETP.GE.U32.AND.EX P0, PT, R3, R0, P0, P1 ;  /* 0x000000000300720c */ /* 0x000fda0000706110 */
[----:B------:R1:W-:Y:S02]  /*155e0*/  @P0 STG.E.64 desc[UR22][R10.64+0x100], R4 ;  /* 0x000100040a000986 */ /* 0x0003e4000c101b16 */
.L_x_236:
[----:B------:R-:W-:Y:S05]  /*155f0*/  BSYNC.RECONVERGENT B1 ;  /* 0x0000000000017941 */ /* 0x000fea0003800200 */
.L_x_234:
[----:B------:R-:W-:Y:S01]  /*15600*/  BAR.SYNC.DEFER_BLOCKING 0x0 ;  /* 0x0000000000007b1d */ /* 0x000fe20000010000 */
[----:B------:R-:W-:Y:S01]  /*15610*/  ISETP.GE.AND P0, PT, R77, R74, PT ;  /* 0x0000004a4d00720c */ /* 0x000fe20003f06270 */
[----:B------:R-:W-:-:S04]  /*15620*/  VIADD R0, R95, 0x8 ;  /* 0x000000085f007836 */ /* 0x000fc80000000000 */
[----:B------:R-:W4:Y:S01]  /*15630*/  LDCU.64 UR4, c[0x0][0x480] ;  /* 0x00009000ff0477ac */ /* 0x000f220008000a00 */
[----:B------:R-:W-:Y:S01]  /*15640*/  BSSY.RECONVERGENT B1, `(.L_x_261) ;  /* 0x00001dd000017945 */ /* 0x000fe20003800200 */
[----:B------:R-:W-:-:S04]  /*15650*/  DEPBAR.LE SB5, 0x8 ;  /* 0x0000d2000000791a */ /* 0x000fc80000000000 */
[----:B------:R-:W-:Y:S04]  /*15660*/  STS.128 [R93], R32 ;  /* 0x000000205d007388 */ /* 0x000fe80000000c00 */
[----:B------:R-:W-:Y:S04]  /*15670*/  STS.128 [R93+0x40], R28 ;  /* 0x0000401c5d007388 */ /* 0x000fe80000000c00 */
[----:B------:R-:W-:Y:S04]  /*15680*/  STS.128 [R93+0x80], R24 ;  /* 0x000080185d007388 */ /* 0x000fe80000000c00 */
[----:B------:R-:W-:Y:S01]  /*15690*/  STS.128 [R93+0xc0], R20 ;  /* 0x0000c0145d007388 */ /* 0x000fe20000000c00 */
[----:B------:R-:W-:Y:S06]  /*156a0*/  BAR.SYNC.DEFER_BLOCKING 0x0 ;  /* 0x0000000000007b1d */ /* 0x000fec0000010000 */
[----:B--2---:R-:W2:Y:S04]  /*156b0*/  LDS.64 R12, [R75+UR12] ;  /* 0x0000000c4b0c7984 */ /* 0x004ea80008000a00 */
[----:B------:R-:W4:Y:S04]  /*156c0*/  LDS.64 R2, [R75+UR12+0x100] ;  /* 0x0001000c4b027984 */ /* 0x000f280008000a00 */
[----:B------:R-:W4:Y:S04]  /*156d0*/  LDS.64 R16, [R75+UR12+0x220] ;  /* 0x0002200c4b107984 */ /* 0x000f280008000a00 */
[----:B------:R-:W4:Y:S04]  /*156e0*/  LDS.64 R14, [R75+UR12+0x320] ;  /* 0x0003200c4b0e7984 */ /* 0x000f280008000a00 */
[----:B-1----:R-:W1:Y:S04]  /*156f0*/  LDS.64 R10, [R75+UR12+0x440] ;  /* 0x0004400c4b0a7984 */ /* 0x002e680008000a00 */
[----:B------:R-:W1:Y:S04]  /*15700*/  LDS.64 R8, [R75+UR12+0x540] ;  /* 0x0005400c4b087984 */ /* 0x000e680008000a00 */
[----:B------:R-:W1:Y:S04]  /*15710*/  LDS.64 R6, [R75+UR12+0x660] ;  /* 0x0006600c4b067984 */ /* 0x000e680008000a00 */
[----:B---3--:R-:W3:Y:S01]  /*15720*/  LDS.64 R4, [R75+UR12+0x760] ;  /* 0x0007600c4b047984 */ /* 0x008ee20008000a00 */
[-C--:B--2---:R-:W-:Y:S01]  /*15730*/  DMUL R22, R12, R114.reuse ;  /* 0x000000720c167228 */ /* 0x084fe20000000000 */
[----:B----4-:R-:W-:Y:S01]  /*15740*/  IADD3 R12, P1, PT, R80, UR4, RZ ;  /* 0x00000004500c7c10 */ /* 0x010fe2000ff3e0ff */
[----:B------:R-:W-:-:S03]  /*15750*/  DMUL R20, R2, R114 ;  /* 0x0000007202147228 */ /* 0x000fc60000000000 */
[----:B------:R-:W-:Y:S01]  /*15760*/  IADD3.X R13, PT, PT, R81, UR5, RZ, P1, !PT ;  /* 0x00000005510d7c10 */ /* 0x000fe20008ffe4ff */
[-C--:B------:R-:W-:Y:S02]  /*15770*/  DMUL R16, R16, R114.reuse ;  /* 0x0000007210107228 */ /* 0x080fe40000000000 */
[-C--:B------:R-:W-:Y:S02]  /*15780*/  DMUL R14, R14, R114.reuse ;  /* 0x000000720e0e7228 */ /* 0x080fe40000000000 */
[-C--:B-1----:R-:W-:Y:S02]  /*15790*/  DMUL R10, R10, R114.reuse ;  /* 0x000000720a0a7228 */ /* 0x082fe40000000000 */
[-C--:B------:R-:W-:Y:S02]  /*157a0*/  DMUL R8, R8, R114.reuse ;  /* 0x0000007208087228 */ /* 0x080fe40000000000 */
[-C--:B------:R-:W-:Y:S02]  /*157b0*/  DMUL R6, R6, R114.reuse ;  /* 0x0000007206067228 */ /* 0x080fe40000000000 */
[----:B---3--:R-:W-:Y:S01]  /*157c0*/  DMUL R4, R4, R114 ;  /* 0x0000007204047228 */ /* 0x008fe20000000000 */
        /* <DEDUP_REMOVED lines=33> */
.L_x_264:
        /* <DEDUP_REMOVED lines=18> */
.L_x_265:
[----:B------:R-:W-:Y:S05]  /*15b00*/  BSYNC.RECONVERGENT B0 ;  /* 0x0000000000007941 */ /* 0x000fea0003800200 */
.L_x_263:
        /* <DEDUP_REMOVED lines=35> */
.L_x_267:
[----:B------:R-:W2:Y:S01]  /*15d40*/  LDCU.64 UR4, c[0x0][0x460] ;  /* 0x00008c00ff0477ac */ /* 0x000ea20008000a00 */
[----:B------:R-:W-:Y:S01]  /*15d50*/  IMAD.MOV.U32 R103, RZ, RZ, R2 ;  /* 0x000000ffff677224 */ /* 0x000fe200078e0002 */
[----:B------:R-:W-:Y:S02]  /*15d60*/  MOV R101, R0 ;  /* 0x0000000000657202 */ /* 0x000fe40000000f00 */
[----:B------:R-:W-:Y:S01]  /*15d70*/  MOV R100, 0x15db0 ;  /* 0x00015db000647802 */ /* 0x000fe20000000f00 */
[----:B--2---:R-:W-:Y:S01]  /*15d80*/  IMAD.U32 R102, RZ, RZ, UR4 ;  /* 0x00000004ff667e24 */ /* 0x004fe2000f8e00ff */
[----:B------:R-:W-:Y:S02]  /*15d90*/  MOV R99, UR5 ;  /* 0x0000000500637c02 */ /* 0x000fe40008000f00 */
[----:B-1---5:R-:W-:Y:S05]  /*15da0*/  CALL.REL.NOINC `($__internal_1_$__cuda_sm20_rem_u64) ;  /* 0x0000005800087944 */ /* 0x022fea0003c00000 */
.L_x_268:
[----:B------:R-:W-:Y:S05]  /*15db0*/  BSYNC.RECONVERGENT B0 ;  /* 0x0000000000007941 */ /* 0x000fea0003800200 */
.L_x_266:
        /* <DEDUP_REMOVED lines=42> */
.L_x_270:
        /* <DEDUP_REMOVED lines=17> */
.L_x_271:
[----:B------:R-:W-:Y:S05]  /*16170*/  BSYNC.RECONVERGENT B0 ;  /* 0x0000000000007941 */ /* 0x000fea0003800200 */
.L_x_269:
        /* <DEDUP_REMOVED lines=37> */
.L_x_273:
[----:B------:R-:W2:Y:S01]  /*163d0*/  LDCU.64 UR4, c[0x0][0x460] ;  /* 0x00008c00ff0477ac */ /* 0x000ea20008000a00 */
[----:B------:R-:W-:Y:S01]  /*163e0*/  IMAD.MOV.U32 R103, RZ, RZ, R2 ;  /* 0x000000ffff677224 */ /* 0x000fe200078e0002 */
[----:B------:R-:W-:Y:S02]  /*163f0*/  MOV R101, R0 ;  /* 0x0000000000657202 */ /* 0x000fe40000000f00 */
[----:B------:R-:W-:Y:S01]  /*16400*/  MOV R100, 0x16440 ;  /* 0x0001644000647802 */ /* 0x000fe20000000f00 */
[----:B--2---:R-:W-:Y:S01]  /*16410*/  IMAD.U32 R102, RZ, RZ, UR4 ;  /* 0x00000004ff667e24 */ /* 0x004fe2000f8e00ff */
[----:B------:R-:W-:Y:S02]  /*16420*/  MOV R99, UR5 ;  /* 0x0000000500637c02 */ /* 0x000fe40008000f00 */
[----:B-1---5:R-:W-:Y:S05]  /*16430*/  CALL.REL.NOINC `($__internal_1_$__cuda_sm20_rem_u64) ;  /* 0x0000005000647944 */ /* 0x022fea0003c00000 */
.L_x_274:
[----:B------:R-:W-:Y:S05]  /*16440*/  BSYNC.RECONVERGENT B0 ;  /* 0x0000000000007941 */ /* 0x000fea0003800200 */
.L_x_272:
        /* <DEDUP_REMOVED lines=44> */
.L_x_276:
        /* <DEDUP_REMOVED lines=17> */
.L_x_277:
[----:B------:R-:W-:Y:S05]  /*16820*/  BSYNC.RECONVERGENT B0 ;  /* 0x0000000000007941 */ /* 0x000fea0003800200 */
.L_x_275:
        /* <DEDUP_REMOVED lines=37> */
.L_x_279:
[----:B------:R-:W2:Y:S01]  /*16a80*/  LDCU.64 UR4, c[0x0][0x460] ;  /* 0x00008c00ff0477ac */ /* 0x000ea20008000a00 */
[----:B------:R-:W-:Y:S01]  /*16a90*/  IMAD.MOV.U32 R103, RZ, RZ, R2 ;  /* 0x000000ffff677224 */ /* 0x000fe200078e0002 */
[----:B------:R-:W-:Y:S02]  /*16aa0*/  MOV R101, R0 ;  /* 0x0000000000657202 */ /* 0x000fe40000000f00 */
[----:B------:R-:W-:Y:S01]  /*16ab0*/  MOV R100, 0x16af0 ;  /* 0x00016af000647802 */ /* 0x000fe20000000f00 */
[----:B--2---:R-:W-:Y:S01]  /*16ac0*/  IMAD.U32 R102, RZ, RZ, UR4 ;  /* 0x00000004ff667e24 */ /* 0x004fe2000f8e00ff */
[----:B------:R-:W-:Y:S02]  /*16ad0*/  MOV R99, UR5 ;  /* 0x0000000500637c02 */ /* 0x000fe40008000f00 */
[----:B-1---5:R-:W-:Y:S05]  /*16ae0*/  CALL.REL.NOINC `($__internal_1_$__cuda_sm20_rem_u64) ;  /* 0x0000004800b87944 */ /* 0x022fea0003c00000 */
.L_x_280:
[----:B------:R-:W-:Y:S05]  /*16af0*/  BSYNC.RECONVERGENT B0 ;  /* 0x0000000000007941 */ /* 0x000fea0003800200 */
.L_x_278:
        /* <DEDUP_REMOVED lines=44> */
.L_x_282:
        /* <DEDUP_REMOVED lines=17> */
.L_x_283:
[----:B------:R-:W-:Y:S05]  /*16ed0*/  BSYNC.RECONVERGENT B0 ;  /* 0x0000000000007941 */ /* 0x000fea0003800200 */
.L_x_281:
        /* <DEDUP_REMOVED lines=37> */
.L_x_285:
[----:B------:R-:W2:Y:S01]  /*17130*/  LDCU.64 UR4, c[0x0][0x460] ;  /* 0x00008c00ff0477ac */ /* 0x000ea20008000a00 */
[----:B------:R-:W-:Y:S01]  /*17140*/  MOV R100, 0x17180 ;  /* 0x0001718000647802 */ /* 0x000fe20000000f00 */
[----:B--2---:R-:W-:Y:S01]  /*17150*/  IMAD.U32 R102, RZ, RZ, UR4 ;  /* 0x00000004ff667e24 */ /* 0x004fe2000f8e00ff */
[----:B------:R-:W-:Y:S02]  /*17160*/  MOV R99, UR5 ;  /* 0x0000000500637c02 */ /* 0x000fe40008000f00 */
[----:B-1---5:R-:W-:Y:S05]  /*17170*/  CALL.REL.NOINC `($__internal_1_$__cuda_sm20_rem_u64) ;  /* 0x0000004400147944 */ /* 0x022fea0003c00000 */
.L_x_286:
[----:B------:R-:W-:Y:S05]  /*17180*/  BSYNC.RECONVERGENT B0 ;  /* 0x0000000000007941 */ /* 0x000fea0003800200 */
.L_x_284:
        /* <DEDUP_REMOVED lines=9> */
.L_x_262:
        /* <DEDUP_REMOVED lines=31> */
.L_x_287:
[----:B------:R-:W-:Y:S05]  /*17410*/  BSYNC.RECONVERGENT B1 ;  /* 0x0000000000017941 */ /* 0x000fea0003800200 */
.L_x_261:
[----:B------:R-:W-:Y:S01]  /*17420*/  BAR.SYNC.DEFER_BLOCKING 0x0 ;  /* 0x0000000000007b1d */ /* 0x000fe20000010000 */
[----:B------:R-:W-:Y:S01]  /*17430*/  ISETP.GE.AND P0, PT, R77, R74, PT ;  /* 0x0000004a4d00720c */ /* 0x000fe20003f06270 */
[----:B------:R-:W-:-:S04]  /*17440*/  VIADD R0, R95, 0x10 ;  /* 0x000000105f007836 */ /* 0x000fc80000000000 */
[----:B------:R-:W2:Y:S01]  /*17450*/  LDCU.64 UR4, c[0x0][0x480] ;  /* 0x00009000ff0477ac */ /* 0x000ea20008000a00 */
[----:B------:R-:W-:Y:S01]  /*17460*/  BSSY.RECONVERGENT B1, `(.L_x_288) ;  /* 0x00001de000017945 */ /* 0x000fe20003800200 */
[----:B------:R-:W-:-:S04]  /*17470*/  DEPBAR.LE SB5, 0x6 ;  /* 0x0000d1800000791a */ /* 0x000fc80000000000 */
[----:B------:R-:W-:Y:S01]  /*17480*/  STS.128 [R93], R36 ;  /* 0x000000245d007388 */ /* 0x000fe20000000c00 */
[----:B--2---:R-:W-:-:S03]  /*17490*/  IADD3 R12, P1, PT, R12, UR4, RZ ;  /* 0x000000040c0c7c10 */ /* 0x004fc6000ff3e0ff */
[----:B------:R-:W-:Y:S01]  /*174a0*/  STS.128 [R93+0x40], R40 ;  /* 0x000040285d007388 */ /* 0x000fe20000000c00 */
[----:B------:R-:W-:Y:S01]  /*174b0*/  IADD3.X R13, PT, PT, R13, UR5, RZ, P1, !PT ;  /* 0x000000050d0d7c10 */ /* 0x000fe20008ffe4ff */
[----:B------:R-:W-:-:S04]  /*174c0*/  DEPBAR.LE SB5, 0x4 ;  /* 0x0000d1000000791a */ /* 0x000fc80000000000 */
[----:B------:R-:W-:Y:S04]  /*174d0*/  STS.128 [R93+0x80], R44 ;  /* 0x0000802c5d007388 */ /* 0x000fe80000000c00 */
[----:B------:R-:W-:Y:S01]  /*174e0*/  STS.128 [R93+0xc0], R48 ;  /* 0x0000c0305d007388 */ /* 0x000fe20000000c00 */
[----:B------:R-:W-:Y:S06]  /*174f0*/  BAR.SYNC.DEFER_BLOCKING 0x0 ;  /* 0x0000000000007b1d */ /* 0x000fec0000010000 */
[----:B---3--:R-:W2:Y:S04]  /*17500*/  LDS.64 R22, [R75+UR12] ;  /* 0x0000000c4b167984 */ /* 0x008ea80008000a00 */
        /* <DEDUP_REMOVED lines=48> */
.L_x_291:
        /* <DEDUP_REMOVED lines=18> */
.L_x_292:
[----:B------:R-:W-:Y:S05]  /*17930*/  BSYNC.RECONVERGENT B0 ;  /* 0x0000000000007941 */ /* 0x000fea0003800200 */
.L_x_290:
        /* <DEDUP_REMOVED lines=35> */
.L_x_294:
[----:B------:R-:W2:Y:S01]  /*17b70*/  LDCU.64 UR4, c[0x0][0x460] ;  /* 0x00008c00ff0477ac */ /* 0x000ea20008000a00 */
[----:B------:R-:W-:Y:S01]  /*17b80*/  IMAD.MOV.U32 R103, RZ, RZ, R2 ;  /* 0x000000ffff677224 */ /* 0x000fe200078e0002 */
[----:B------:R-:W-:Y:S02]  /*17b90*/  MOV R101, R0 ;  /* 0x0000000000657202 */ /* 0x000fe40000000f00 */
[----:B------:R-:W-:Y:S01]  /*17ba0*/  MOV R100, 0x17be0 ;  /* 0x00017be000647802 */ /* 0x000fe20000000f00 */
[----:B--2---:R-:W-:Y:S01]  /*17bb0*/  IMAD.U32 R102, RZ, RZ, UR4 ;  /* 0x00000004ff667e24 */ /* 0x004fe2000f8e00ff */
[----:B------:R-:W-:Y:S02]  /*17bc0*/  MOV R99, UR5 ;  /* 0x0000000500637c02 */ /* 0x000fe40008000f00 */
[----:B-1---5:R-:W-:Y:S05]  /*17bd0*/  CALL.REL.NOINC `($__internal_1_$__cuda_sm20_rem_u64) ;  /* 0x00000038007c7944 */ /* 0x022fea0003c00000 */
.L_x_295:
[----:B------:R-:W-:Y:S05]  /*17be0*/  BSYNC.RECONVERGENT B0 ;  /* 0x0000000000007941 */ /* 0x000fea0003800200 */
.L_x_293:
        /* <DEDUP_REMOVED lines=42> */
.L_x_297:
        /* <DEDUP_REMOVED lines=17> */
.L_x_298:
[----:B------:R-:W-:Y:S05]  /*17fa0*/  BSYNC.RECONVERGENT B0 ;  /* 0x0000000000007941 */ /* 0x000fea0003800200 */
.L_x_296:
        /* <DEDUP_REMOVED lines=37> */
.L_x_300:
[----:B------:R-:W2:Y:S01]  /*18200*/  LDCU.64 UR4, c[0x0][0x460] ;  /* 0x00008c00ff0477ac */ /* 0x000ea20008000a00 */
[----:B------:R-:W-:Y:S01]  /*18210*/  IMAD.MOV.U32 R103, RZ, RZ, R2 ;  /* 0x000000ffff677224 */ /* 0x000fe200078e0002 */
[----:B------:R-:W-:Y:S02]  /*18220*/  MOV R101, R0 ;  /* 0x0000000000657202 */ /* 0x000fe40000000f00 */
[----:B------:R-:W-:Y:S01]  /*18230*/  MOV R100, 0x18270 ;  /* 0x0001827000647802 */ /* 0x000fe20000000f00 */
[----:B--2---:R-:W-:Y:S01]  /*18240*/  IMAD.U32 R102, RZ, RZ, UR4 ;  /* 0x00000004ff667e24 */ /* 0x004fe2000f8e00ff */
[----:B------:R-:W-:Y:S02]  /*18250*/  MOV R99, UR5 ;  /* 0x0000000500637c02 */ /* 0x000fe40008000f00 */
[----:B-1---5:R-:W-:Y:S05]  /*18260*/  CALL.REL.NOINC `($__internal_1_$__cuda_sm20_rem_u64) ;  /* 0x0000003000d87944 */ /* 0x022fea0003c00000 */
.L_x_301:
[----:B------:R-:W-:Y:S05]  /*18270*/  BSYNC.RECONVERGENT B0 ;  /* 0x0000000000007941 */ /* 0x000fea0003800200 */
.L_x_299:
        /* <DEDUP_REMOVED lines=44> */
.L_x_303:
        /* <DEDUP_REMOVED lines=17> */
.L_x_304:
[----:B------:R-:W-:Y:S05]  /*18650*/  BSYNC.RECONVERGENT B0 ;  /* 0x0000000000007941 */ /* 0x000fea0003800200 */
.L_x_302:
        /* <DEDUP_REMOVED lines=37> */
.L_x_306:
[----:B------:R-:W2:Y:S01]  /*188b0*/  LDCU.64 UR4, c[0x0][0x460] ;  /* 0x00008c00ff0477ac */ /* 0x000ea20008000a00 */
[----:B------:R-:W-:Y:S01]  /*188c0*/  IMAD.MOV.U32 R103, RZ, RZ, R2 ;  /* 0x000000ffff677224 */ /* 0x000fe200078e0002 */
[----:B------:R-:W-:Y:S02]  /*188d0*/  MOV R101, R0 ;  /* 0x0000000000657202 */ /* 0x000fe40000000f00 */
[----:B------:R-:W-:Y:S01]  /*188e0*/  MOV R100, 0x18920 ;  /* 0x0001892000647802 */ /* 0x000fe20000000f00 */
[----:B--2---:R-:W-:Y:S01]  /*188f0*/  IMAD.U32 R102, RZ, RZ, UR4 ;  /* 0x00000004ff667e24 */ /* 0x004fe2000f8e00ff */
[----:B------:R-:W-:Y:S02]  /*18900*/  MOV R99, UR5 ;  /* 0x0000000500637c02 */ /* 0x000fe40008000f00 */
[----:B-1---5:R-:W-:Y:S05]  /*18910*/  CALL.REL.NOINC `($__internal_1_$__cuda_sm20_rem_u64) ;  /* 0x0000002c002c7944 */ /* 0x022fea0003c00000 */
.L_x_307:
[----:B------:R-:W-:Y:S05]  /*18920*/  BSYNC.RECONVERGENT B0 ;  /* 0x0000000000007941 */ /* 0x000fea0003800200 */
.L_x_305:
        /* <DEDUP_REMOVED lines=44> */
.L_x_309:
        /* <DEDUP_REMOVED lines=17> */
.L_x_310:
[----:B------:R-:W-:Y:S05]  /*18d00*/  BSYNC.RECONVERGENT B0 ;  /* 0x0000000000007941 */ /* 0x000fea0003800200 */
.L_x_308:
        /* <DEDUP_REMOVED lines=37> */
.L_x_312:
[----:B------:R-:W2:Y:S01]  /*18f60*/  LDCU.64 UR4, c[0x0][0x460] ;  /* 0x00008c00ff0477ac */ /* 0x000ea20008000a00 */
[----:B------:R-:W-:Y:S01]  /*18f70*/  MOV R100, 0x18fb0 ;  /* 0x00018fb000647802 */ /* 0x000fe20000000f00 */
[----:B--2---:R-:W-:Y:S01]  /*18f80*/  IMAD.U32 R102, RZ, RZ, UR4 ;  /* 0x00000004ff667e24 */ /* 0x004fe2000f8e00ff */
[----:B------:R-:W-:Y:S02]  /*18f90*/  MOV R99, UR5 ;  /* 0x0000000500637c02 */ /* 0x000fe40008000f00 */
[----:B-1---5:R-:W-:Y:S05]  /*18fa0*/  CALL.REL.NOINC `($__internal_1_$__cuda_sm20_rem_u64) ;  /* 0x0000002400887944 */ /* 0x022fea0003c00000 */
.L_x_313:
[----:B------:R-:W-:Y:S05]  /*18fb0*/  BSYNC.RECONVERGENT B0 ;  /* 0x0000000000007941 */ /* 0x000fea0003800200 */
.L_x_311:
        /* <DEDUP_REMOVED lines=9> */
.L_x_289:
        /* <DEDUP_REMOVED lines=31> */
.L_x_314:
[----:B------:R-:W-:Y:S05]  /*19240*/  BSYNC.RECONVERGENT B1 ;  /* 0x0000000000017941 */ /* 0x000fea0003800200 */
.L_x_288:
[----:B------:R-:W-:Y:S01]  /*19250*/  BAR.SYNC.DEFER_BLOCKING 0x0 ;  /* 0x0000000000007b1d */ /* 0x000fe20000010000 */
[----:B------:R-:W-:Y:S01]  /*19260*/  ISETP.GE.AND P0, PT, R77, R74, PT ;  /* 0x0000004a4d00720c */ /* 0x000fe20003f06270 */
[----:B------:R-:W-:-:S04]  /*19270*/  VIADD R0, R95, 0x18 ;  /* 0x000000185f007836 */ /* 0x000fc80000000000 */
[----:B------:R-:W3:Y:S01]  /*19280*/  LDCU.64 UR4, c[0x0][0x480] ;  /* 0x00009000ff0477ac */ /* 0x000ee20008000a00 */
[----:B-----5:R-:W-:Y:S01]  /*19290*/  STS.128 [R93], R64 ;  /* 0x000000405d007388 */ /* 0x020fe20000000c00 */
[----:B---3--:R-:W-:-:S03]  /*192a0*/  IADD3 R18, P1, PT, R12, UR4, RZ ;  /* 0x000000040c127c10 */ /* 0x008fc6000ff3e0ff */
[----:B------:R-:W-:Y:S01]  /*192b0*/  STS.128 [R93+0x40], R60 ;  /* 0x0000403c5d007388 */ /* 0x000fe20000000c00 */
[----:B------:R-:W-:-:S03]  /*192c0*/  IADD3.X R19, PT, PT, R13, UR5, RZ, P1, !PT ;  /* 0x000000050d137c10 */ /* 0x000fc60008ffe4ff */
[----:B------:R-:W-:Y:S04]  /*192d0*/  STS.128 [R93+0x80], R56 ;  /* 0x000080385d007388 */ /* 0x000fe80000000c00 */
[----:B------:R-:W-:Y:S01]  /*192e0*/  STS.128 [R93+0xc0], R52 ;  /* 0x0000c0345d007388 */ /* 0x000fe20000000c00 */
[----:B------:R-:W-:Y:S06]  /*192f0*/  BAR.SYNC.DEFER_BLOCKING 0x0 ;  /* 0x0000000000007b1d */ /* 0x000fec0000010000 */
[----:B------:R-:W2:Y:S04]  /*19300*/  LDS.64 R20, [R75+UR12] ;  /* 0x0000000c4b147984 */ /* 0x000ea80008000a00 */
[----:B------:R-:W3:Y:S04]  /*19310*/  LDS.64 R16, [R75+UR12+0x100] ;  /* 0x0001000c4b107984 */ /* 0x000ee80008000a00 */
[----:B------:R-:W4:Y:S04]  /*19320*/  LDS.64 R14, [R75+UR12+0x220] ;  /* 0x0002200c4b0e7984 */ /* 0x000f280008000a00 */
[----:B-1----:R-:W1:Y:S04]  /*19330*/  LDS.64 R10, [R75+UR12+0x320] ;  /* 0x0003200c4b0a7984 */ /* 0x002e680008000a00 */
[----:B------:R-:W1:Y:S04]  /*19340*/  LDS.64 R4, [R75+UR12+0x440] ;  /* 0x0004400c4b047984 */ /* 0x000e680008000a00 */
[----:B------:R-:W1:Y:S04]  /*19350*/  LDS.64 R8, [R75+UR12+0x540] ;  /* 0x0005400c4b087984 */ /* 0x000e680008000a00 */
[----:B------:R-:W1:Y:S04]  /*19360*/  LDS.64 R6, [R75+UR12+0x660] ;  /* 0x0006600c4b067984 */ /* 0x000e680008000a00 */
[----:B------:R-:W1:Y:S01]  /*19370*/  LDS.64 R2, [R75+UR12+0x760] ;  /* 0x0007600c4b027984 */ /* 0x000e620008000a00 */
[----:B--2---:R-:W-:-:S02]  /*19380*/  DMUL R20, R20, R114 ;  /* 0x0000007214147228 */ /* 0x004fc40000000000 */
[-C--:B---3--:R-:W-:Y:S02]  /*19390*/  DMUL R16, R16, R114.reuse ;  /* 0x0000007210107228 */ /* 0x088fe40000000000 */
[-C--:B----4-:R-:W-:Y:S02]  /*193a0*/  DMUL R14, R14, R114.reuse ;  /* 0x000000720e0e7228 */ /* 0x090fe40000000000 */
[-C--:B-1----:R-:W-:Y:S02]  /*193b0*/  DMUL R10, R10, R114.reuse ;  /* 0x000000720a0a7228 */ /* 0x082fe40000000000 */
[-C--:B------:R-:W-:Y:S02]  /*193c0*/  DMUL R4, R4, R114.reuse ;  /* 0x0000007204047228 */ /* 0x080fe40000000000 */
        /* <DEDUP_REMOVED lines=36> */
.L_x_317:
        /* <DEDUP_REMOVED lines=18> */
.L_x_318:
[----:B------:R-:W-:Y:S05]  /*19730*/  BSYNC.RECONVERGENT B0 ;  /* 0x0000000000007941 */ /* 0x000fea0003800200 */
.L_x_316:
        /* <DEDUP_REMOVED lines=35> */
.L_x_320:
[----:B------:R-:W2:Y:S01]  /*19970*/  LDCU.64 UR4, c[0x0][0x460] ;  /* 0x00008c00ff0477ac */ /* 0x000ea20008000a00 */
[----:B------:R-:W-:Y:S01]  /*19980*/  IMAD.MOV.U32 R103, RZ, RZ, R2 ;  /* 0x000000ffff677224 */ /* 0x000fe200078e0002 */
[----:B------:R-:W-:Y:S02]  /*19990*/  MOV R101, R0 ;  /* 0x0000000000657202 */ /* 0x000fe40000000f00 */
[----:B------:R-:W-:Y:S01]  /*199a0*/  MOV R100, 0x199e0 ;  /* 0x000199e000647802 */ /* 0x000fe20000000f00 */
[----:B--2---:R-:W-:Y:S01]  /*199b0*/  IMAD.U32 R102, RZ, RZ, UR4 ;  /* 0x00000004ff667e24 */ /* 0x004fe2000f8e00ff */
[----:B------:R-:W-:Y:S02]  /*199c0*/  MOV R99, UR5 ;  /* 0x0000000500637c02 */ /* 0x000fe40008000f00 */
[----:B-1----:R-:W-:Y:S05]  /*199d0*/  CALL.REL.NOINC `($__internal_1_$__cuda_sm20_rem_u64) ;  /* 0x0000001800fc7944 */ /* 0x002fea0003c00000 */
.L_x_321:
[----:B------:R-:W-:Y:S05]  /*199e0*/  BSYNC.RECONVERGENT B0 ;  /* 0x0000000000007941 */ /* 0x000fea0003800200 */
.L_x_319:
        /* <DEDUP_REMOVED lines=44> */
.L_x_323:
        /* <DEDUP_REMOVED lines=17> */
.L_x_324:
[----:B------:R-:W-:Y:S05]  /*19dc0*/  BSYNC.RECONVERGENT B0 ;  /* 0x0000000000007941 */ /* 0x000fea0003800200 */
.L_x_322:
        /* <DEDUP_REMOVED lines=37> */
.L_x_326:
[----:B------:R-:W2:Y:S01]  /*1a020*/  LDCU.64 UR4, c[0x0][0x460] ;  /* 0x00008c00ff0477ac */ /* 0x000ea20008000a00 */
[----:B------:R-:W-:Y:S01]  /*1a030*/  IMAD.MOV.U32 R103, RZ, RZ, R2 ;  /* 0x000000ffff677224 */ /* 0x000fe200078e0002 */
[----:B------:R-:W-:Y:S02]  /*1a040*/  MOV R101, R0 ;  /* 0x0000000000657202 */ /* 0x000fe40000000f00 */
[----:B------:R-:W-:Y:S01]  /*1a050*/  MOV R100, 0x1a090 ;  /* 0x0001a09000647802 */ /* 0x000fe20000000f00 */
[----:B--2---:R-:W-:Y:S01]  /*1a060*/  IMAD.U32 R102, RZ, RZ, UR4 ;  /* 0x00000004ff667e24 */ /* 0x004fe2000f8e00ff */
[----:B------:R-:W-:Y:S02]  /*1a070*/  MOV R99, UR5 ;  /* 0x0000000500637c02 */ /* 0x000fe40008000f00 */
[----:B-1----:R-:W-:Y:S05]  /*1a080*/  CALL.REL.NOINC `($__internal_1_$__cuda_sm20_rem_u64) ;  /* 0x0000001400507944 */ /* 0x002fea0003c00000 */
.L_x_327:
[----:B------:R-:W-:Y:S05]  /*1a090*/  BSYNC.RECONVERGENT B0 ;  /* 0x0000000000007941 */ /* 0x000fea0003800200 */
.L_x_325:
        /* <DEDUP_REMOVED lines=44> */
.L_x_329:
        /* <DEDUP_REMOVED lines=17> */
.L_x_330:
[----:B------:R-:W-:Y:S05]  /*1a470*/  BSYNC.RECONVERGENT B0 ;  /* 0x0000000000007941 */ /* 0x000fea0003800200 */
.L_x_328:
        /* <DEDUP_REMOVED lines=37> */
.L_x_332:
[----:B------:R-:W2:Y:S01]  /*1a6d0*/  LDCU.64 UR4, c[0x0][0x460] ;  /* 0x00008c00ff0477ac */ /* 0x000ea20008000a00 */
[----:B------:R-:W-:Y:S01]  /*1a6e0*/  IMAD.MOV.U32 R103, RZ, RZ, R2 ;  /* 0x000000ffff677224 */ /* 0x000fe200078e0002 */
[----:B------:R-:W-:Y:S02]  /*1a6f0*/  MOV R101, R0 ;  /* 0x0000000000657202 */ /* 0x000fe40000000f00 */
[----:B------:R-:W-:Y:S01]  /*1a700*/  MOV R100, 0x1a740 ;  /* 0x0001a74000647802 */ /* 0x000fe20000000f00 */
[----:B--2---:R-:W-:Y:S01]  /*1a710*/  IMAD.U32 R102, RZ, RZ, UR4 ;  /* 0x00000004ff667e24 */ /* 0x004fe2000f8e00ff */
[----:B------:R-:W-:Y:S02]  /*1a720*/  MOV R99, UR5 ;  /* 0x0000000500637c02 */ /* 0x000fe40008000f00 */
[----:B-1----:R-:W-:Y:S05]  /*1a730*/  CALL.REL.NOINC `($__internal_1_$__cuda_sm20_rem_u64) ;  /* 0x0000000c00a47944 */ /* 0x002fea0003c00000 */
.L_x_333:
[----:B------:R-:W-:Y:S05]  /*1a740*/  BSYNC.RECONVERGENT B0 ;  /* 0x0000000000007941 */ /* 0x000fea0003800200 */
.L_x_331:
        /* <DEDUP_REMOVED lines=42> */
.L_x_335:
[----:B------:R-:W1:Y:S01]  /*1a9f0*/  LDCU.64 UR4, c[0x0][0x460] ;  /* 0x00008c00ff0477ac */ /* 0x000e620008000a00 */
[----:B------:R-:W-:Y:S01]  /*1aa00*/  IMAD.MOV.U32 R98, RZ, RZ, R68 ;  /* 0x000000ffff627224 */ /* 0x000fe200078e0044 */
[----:B------:R-:W-:Y:S02]  /*1aa10*/  MOV R97, R69 ;  /* 0x0000004500617202 */ /* 0x000fe40000000f00 */
[----:B------:R-:W-:Y:S01]  /*1aa20*/  MOV R104, 0x1aa60 ;  /* 0x0001aa6000687802 */ /* 0x000fe20000000f00 */
[----:B-1----:R-:W-:Y:S01]  /*1aa30*/  IMAD.U32 R103, RZ, RZ, UR4 ;  /* 0x00000004ff677e24 */ /* 0x002fe2000f8e00ff */
[----:B------:R-:W-:Y:S02]  /*1aa40*/  MOV R106, UR5 ;  /* 0x00000005006a7c02 */ /* 0x000fe40008000f00 */
[----:B--2---:R-:W-:Y:S05]  /*1aa50*/  CALL.REL.NOINC `($__internal_0_$__cuda_sm20_div_u64) ;  /* 0x0000000400c87944 */ /* 0x004fea0003c00000 */
        /* <DEDUP_REMOVED lines=10> */
.L_x_336:
[----:B------:R-:W-:Y:S05]  /*1ab00*/  BSYNC.RECONVERGENT B0 ;  /* 0x0000000000007941 */ /* 0x000fea0003800200 */
.L_x_334:
        /* <DEDUP_REMOVED lines=18> */
[----:B------:R-:W1:Y:S01]  /*1ac30*/  I2F.U32.RP R2, R9 ;  /* 0x0000000900027306 */ /* 0x000e620000209000 */
[----:B------:R-:W-:-:S07]  /*1ac40*/  MOV R105, RZ ;  /* 0x000000ff00697202 */ /* 0x000fce0000000f00 */
[----:B-1----:R-:W1:Y:S02]  /*1ac50*/  MUFU.RCP R6, R2 ;  /* 0x0000000200067308 */ /* 0x002e640000001000 */
[----:B-1----:R-:W-:-:S06]  /*1ac60*/  VIADD R6, R6, 0xffffffe ;  /* 0x0ffffffe06067836 */ /* 0x002fcc0000000000 */
        /* <DEDUP_REMOVED lines=16> */
.L_x_338:
[----:B------:R-:W2:Y:S01]  /*1ad70*/  LDCU.64 UR4, c[0x0][0x460] ;  /* 0x00008c00ff0477ac */ /* 0x000ea20008000a00 */
[----:B------:R-:W-:Y:S01]  /*1ad80*/  MOV R100, 0x1adc0 ;  /* 0x0001adc000647802 */ /* 0x000fe20000000f00 */
[----:B--2---:R-:W-:Y:S01]  /*1ad90*/  IMAD.U32 R102, RZ, RZ, UR4 ;  /* 0x00000004ff667e24 */ /* 0x004fe2000f8e00ff */
[----:B------:R-:W-:Y:S02]  /*1ada0*/  MOV R99, UR5 ;  /* 0x0000000500637c02 */ /* 0x000fe40008000f00 */
[----:B-1----:R-:W-:Y:S05]  /*1adb0*/  CALL.REL.NOINC `($__internal_1_$__cuda_sm20_rem_u64) ;  /* 0x0000000800047944 */ /* 0x002fea0003c00000 */
.L_x_339:
[----:B------:R-:W-:Y:S05]  /*1adc0*/  BSYNC.RECONVERGENT B0 ;  /* 0x0000000000007941 */ /* 0x000fea0003800200 */
.L_x_337:
[--C-:B------:R-:W-:Y:S02]  /*1add0*/  SHF.R.U64 R0, R104, 0x3, R105.reuse ;  /* 0x0000000368007819 */ /* 0x100fe40000001269 */
[----:B------:R-:W-:Y:S02]  /*1ade0*/  SHF.R.U32.HI R7, RZ, 0x3, R105 ;  /* 0x00000003ff077819 */ /* 0x000fe40000011669 */
[----:B------:R-:W-:-:S04]  /*1adf0*/  ISETP.GE.U32.AND P1, PT, R3, R0, PT ;  /* 0x000000000300720c */ /* 0x000fc80003f26070 */
[----:B------:R-:W-:-:S13]  /*1ae00*/  ISETP.GE.U32.AND.EX P0, PT, R8, R7, P0, P1 ;  /* 0x000000070800720c */ /* 0x000fda0000706110 */
[----:B------:R-:W-:Y:S05]  /*1ae10*/  @!P0 BRA `(.L_x_233) ;  /* 0x00000000008c8947 */ /* 0x000fea0003800000 */
[----:B------:R1:W-:Y:S01]  /*1ae20*/  STG.E.64 desc[UR22][R4.64+0x100], R114 ;  /* 0x0001007204007986 */ /* 0x0003e2000c101b16 */
[----:B------:R-:W-:Y:S05]  /*1ae30*/  BRA `(.L_x_233) ;  /* 0x0000000000847947 */ /* 0x000fea0003800000 */
.L_x_315:
[----:B------:R-:W1:Y:S01]  /*1ae40*/  LDCU UR6, c[0x0][0x380] ;  /* 0x00007000ff0677ac */ /* 0x000e620008000800 */
[----:B------:R-:W-:Y:S02]  /*1ae50*/  ISETP.GE.AND P6, PT, R94, UR7, PT ;  /* 0x000000075e007c0c */ /* 0x000fe4000bfc6270 */
[----:B------:R-:W-:Y:S01]  /*1ae60*/  ISETP.GE.AND P0, PT, R76, UR7, PT ;  /* 0x000000074c007c0c */ /* 0x000fe2000bf06270 */
[----:B------:R-:W2:Y:S01]  /*1ae70*/  LDCU.64 UR4, c[0x0][0x468] ;  /* 0x00008d00ff0477ac */ /* 0x000ea20008000a00 */
[C---:B-1----:R-:W-:Y:S02]  /*1ae80*/  ISETP.LT.AND P2, PT, R0.reuse, UR6, !P6 ;  /* 0x0000000600007c0c */ /* 0x042fe4000f741270 */
[----:B------:R-:W-:Y:S01]  /*1ae90*/  ISETP.LT.AND P3, PT, R0, UR6, !P0 ;  /* 0x0000000600007c0c */ /* 0x000fe2000c761270 */
[----:B------:R-:W-:-:S05]  /*1aea0*/  VIADD R0, R95, 0x19 ;  /* 0x000000195f007836 */ /* 0x000fca0000000000 */
[C---:B------:R-:W-:Y:S02]  /*1aeb0*/  ISETP.LT.AND P1, PT, R0.reuse, UR6, !P6 ;  /* 0x0000000600007c0c */ /* 0x040fe4000f721270 */
[----:B------:R-:W-:Y:S01]  /*1aec0*/  ISETP.LT.AND P4, PT, R0, UR6, !P0 ;  /* 0x0000000600007c0c */ /* 0x000fe2000c781270 */
[C---:B------:R-:W-:Y:S02]  /*1aed0*/  VIADD R0, R95.reuse, 0x1a ;  /* 0x0000001a5f007836 */ /* 0x040fe40000000000 */
[----:B------:R-:W-:Y:S02]  /*1aee0*/  @P2 IMAD.MOV.U32 R12, RZ, RZ, R18 ;  /* 0x000000ffff0c2224 */ /* 0x000fe400078e0012 */
[----:B------:R-:W-:Y:S02]  /*1aef0*/  @P2 IMAD.MOV.U32 R13, RZ, RZ, R19 ;  /* 0x000000ffff0d2224 */ /* 0x000fe400078e0013 */
[----:B------:R-:W-:-:S03]  /*1af00*/  VIADD R95, R95, 0x1b ;  /* 0x0000001b5f5f7836 */ /* 0x000fc60000000000 */
[----:B------:R1:W-:Y:S01]  /*1af10*/  @P2 STG.E.64 desc[UR22][R12.64], R20 ;  /* 0x000000140c002986 */ /* 0x0003e2000c101b16 */
[----:B--2---:R-:W-:-:S04]  /*1af20*/  IADD3 R2, P2, PT, R18, UR4, RZ ;  /* 0x0000000412027c10 */ /* 0x004fc8000ff5e0ff */
[----:B------:R-:W-:Y:S02]  /*1af30*/  IADD3.X R3, PT, PT, R19, UR5, RZ, P2, !PT ;  /* 0x0000000513037c10 */ /* 0x000fe400097fe4ff */
[----:B------:R-:W-:Y:S02]  /*1af40*/  ISETP.LT.AND P2, PT, R0, UR6, !P0 ;  /* 0x0000000600007c0c */ /* 0x000fe4000c741270 */
[----:B------:R-:W-:Y:S01]  /*1af50*/  ISETP.LT.AND P0, PT, R95, UR6, !P0 ;  /* 0x000000065f007c0c */ /* 0x000fe2000c701270 */
[----:B-1----:R-:W-:Y:S02]  /*1af60*/  @P3 IMAD.MOV.U32 R12, RZ, RZ, R18 ;  /* 0x000000ffff0c3224 */ /* 0x002fe400078e0012 */
[----:B------:R-:W-:-:S05]  /*1af70*/  @P3 IMAD.MOV.U32 R13, RZ, RZ, R19 ;  /* 0x000000ffff0d3224 */ /* 0x000fca00078e0013 */
[----:B------:R1:W-:Y:S01]  /*1af80*/  @P3 STG.E.64 desc[UR22][R12.64+0x100], R16 ;  /* 0x000100100c003986 */ /* 0x0003e2000c101b16 */
[----:B------:R-:W-:-:S03]  /*1af90*/  ISETP.LT.AND P3, PT, R0, UR6, !P6 ;  /* 0x0000000600007c0c */ /* 0x000fc6000f761270 */
[----:B------:R2:W-:Y:S01]  /*1afa0*/  @P1 STG.E.64 desc[UR22][R2.64], R14 ;  /* 0x0000000e02001986 */ /* 0x0005e2000c101b16 */
[----:B------:R-:W-:Y:S02]  /*1afb0*/  ISETP.LT.AND P1, PT, R95, UR6, !P6 ;  /* 0x000000065f007c0c */ /* 0x000fe4000f721270 */
[----:B------:R-:W-:Y:S01]  /*1afc0*/  IADD3 R18, P6, PT, R2, UR4, RZ ;  /* 0x0000000402127c10 */ /* 0x000fe2000ffde0ff */
[----:B------:R2:W-:Y:S03]  /*1afd0*/  @P4 STG.E.64 desc[UR22][R2.64+0x100], R10 ;  /* 0x0001000a02004986 */ /* 0x0005e6000c101b16 */
[----:B------:R-:W-:-:S05]  /*1afe0*/  IADD3.X R19, PT, PT, R3, UR5, RZ, P6, !PT ;  /* 0x0000000503137c10 */ /* 0x000fca000b7fe4ff */
[----:B------:R2:W-:Y:S04]  /*1aff0*/  @P3 STG.E.64 desc[UR22][R18.64], R4 ;  /* 0x0000000412003986 */ /* 0x0005e8000c101b16 */
[----:B------:R2:W-:Y:S01]  /*1b000*/  @P2 STG.E.64 desc[UR22][R18.64+0x100], R8 ;  /* 0x0001000812002986 */ /* 0x0005e2000c101b16 */
[----:B-1----:R-:W-:-:S04]  /*1b010*/  IADD3 R12, P4, PT, R18, UR4, RZ ;  /* 0x00000004120c7c10 */ /* 0x002fc8000ff9e0ff */
[----:B------:R-:W-:-:S05]  /*1b020*/  IADD3.X R13, PT, PT, R19, UR5, RZ, P4, !PT ;  /* 0x00000005130d7c10 */ /* 0x000fca000a7fe4ff */
[----:B------:R2:W-:Y:S04]  /*1b030*/  @P1 STG.E.64 desc[UR22][R12.64], R6 ;  /* 0x000000060c001986 */ /* 0x0005e8000c101b16 */
[----:B------:R2:W-:Y:S02]  /*1b040*/  @P0 STG.E.64 desc[UR22][R12.64+0x100], R114 ;  /* 0x000100720c000986 */ /* 0x0005e4000c101b16 */
.L_x_233:
[----:B------:R-:W-:Y:S05]  /*1b050*/  BSYNC.RECONVERGENT B2 ;  /* 0x0000000000027941 */ /* 0x000fea0003800200 */
.L_x_17:
[----:B------:R-:W-:Y:S05]  /*1b060*/  @!P5 EXIT ;  /* 0x000000000000d94d */ /* 0x000fea0003800000 */
[----:B--2---:R-:W2:Y:S01]  /*1b070*/  S2R R2, SR_TID.X ;  /* 0x0000000000027919 */ /* 0x004ea20000002100 */
[----:B------:R-:W4:Y:S01]  /*1b080*/  LDC R0, c[0x0][0x394] ;  /* 0x0000e500ff007b82 */ /* 0x000f220000000800 */
[----:B------:R-:W-:-:S07]  /*1b090*/  VIADD R3, R90, 0x1 ;  /* 0x000000015a037836 */ /* 0x000fce0000000000 */
[----:B------:R-:W-:Y:S01]  /*1b0a0*/  BAR.SYNC.DEFER_BLOCKING 0x0 ;  /* 0x0000000000007b1d */ /* 0x000fe20000010000 */
[----:B----4-:R-:W-:-:S04]  /*1b0b0*/  ISETP.NE.AND P1, PT, R3, R0, PT ;  /* 0x000000000300720c */ /* 0x010fc80003f25270 */
[----:B------:R-:W-:Y:S02]  /*1b0c0*/  SEL R3, R3, RZ, P1 ;  /* 0x000000ff03037207 */ /* 0x000fe40000800000 */
[----:B--2---:R-:W-:-:S13]  /*1b0d0*/  ISETP.NE.AND P0, PT, R2, RZ, PT ;  /* 0x000000ff0200720c */ /* 0x004fda0003f05270 */
[----:B------:R-:W-:Y:S05]  /*1b0e0*/  @P0 EXIT ;  /* 0x000000000000094d */ /* 0x000fea0003800000 */
[----:B------:R-:W-:Y:S01]  /*1b0f0*/  @!PT LDS RZ, [RZ] ;  /* 0x00000000fffff984 */ /* 0x000fe20000000800 */
[----:B------:R-:W-:Y:S01]  /*1b100*/  @!PT LDS RZ, [RZ] ;  /* 0x00000000fffff984 */ /* 0x000fe20000000800 */
[----:B------:R-:W-:Y:S01]  /*1b110*/  @!PT LDS RZ, [RZ] ;  /* 0x00000000fffff984 */ /* 0x000fe20000000800 */
[----:B------:R-:W-:Y:S01]  /*1b120*/  @!PT LDS RZ, [RZ] ;  /* 0x00000000fffff984 */ /* 0x000fe20000000800 */
[----:B------:R-:W-:Y:S06]  /*1b130*/  MEMBAR.ALL.GPU ;  /* 0x0000000000007992 */ /* 0x000fec000000a000 */
[----:B------:R-:W-:-:S00]  /*1b140*/  ERRBAR ;  /* 0x00000000000079ab */ /* 0x000fc00000000000 */
[----:B------:R-:W-:Y:S06]  /*1b150*/  CGAERRBAR ;  /* 0x00000000000075ab */ /* 0x000fec0000000000 */
[----:B------:R-:W-:Y:S01]  /*1b160*/  STG.E.STRONG.GPU desc[UR22][R110.64], R3 ;  /* 0x000000036e007986 */ /* 0x000fe2000c10f916 */
[----:B------:R-:W-:Y:S05]  /*1b170*/  EXIT ;  /* 0x000000000000794d */ /* 0x000fea0003800000 */
        .weak           $__internal_0_$__cuda_sm20_div_u64
        .type           $__internal_0_$__cuda_sm20_div_u64,@function
        .size           $__internal_0_$__cuda_sm20_div_u64,($__internal_1_$__cuda_sm20_rem_u64 - $__internal_0_$__cuda_sm20_div_u64)
$__internal_0_$__cuda_sm20_div_u64:
[----:B------:R-:W-:Y:S02]  /*1b180*/  IMAD.MOV.U32 R126, RZ, RZ, R103 ;  /* 0x000000ffff7e7224 */ /* 0x000fe400078e0067 */
[----:B------:R-:W-:-:S04]  /*1b190*/  IMAD.MOV.U32 R127, RZ, RZ, R106 ;  /* 0x000000ffff7f7224 */ /* 0x000fc800078e006a */
[----:B------:R-:W1:Y:S08]  /*1b1a0*/  I2F.U64.RP R99, R126 ;  /* 0x0000007e00637312 */ /* 0x000e700000309000 */
[----:B-1----:R-:W1:Y:S02]  /*1b1b0*/  MUFU.RCP R101, R99 ;  /* 0x0000006300657308 */ /* 0x002e640000001000 */
[----:B-1----:R-:W-:-:S06]  /*1b1c0*/  IADD3 R101, PT, PT, R101, 0x1ffffffe, RZ ;  /* 0x1ffffffe65657810 */ /* 0x002fcc0007ffe0ff */
[----:B------:R-:W1:Y:S02]  /*1b1d0*/  F2I.U64.TRUNC R122, R101 ;  /* 0x00000065007a7311 */ /* 0x000e64000020d800 */
[----:B-1----:R-:W-:-:S04]  /*1b1e0*/  IMAD.WIDE.U32 R120, R122, R103, RZ ;  /* 0x000000677a787225 */ /* 0x002fc800078e00ff */
[C---:B------:R-:W-:Y:S01]  /*1b1f0*/  IMAD R100, R122.reuse, R106, R121 ;  /* 0x0000006a7a647224 */ /* 0x040fe200078e0279 */
[----:B------:R-:W-:Y:S02]  /*1b200*/  IADD3 R102, P2, PT, RZ, -R120, RZ ;  /* 0x80000078ff667210 */ /* 0x000fe40007f5e0ff */
[----:B------:R-:W-:Y:S01]  /*1b210*/  MOV R121, R122 ;  /* 0x0000007a00797202 */ /* 0x000fe20000000f00 */
[----:B------:R-:W-:Y:S02]  /*1b220*/  IMAD R100, R123, R103, R100 ;  /* 0x000000677b647224 */ /* 0x000fe400078e0264 */
[----:B------:R-:W-:-:S04]  /*1b230*/  IMAD.HI.U32 R120, R122, R102, RZ ;  /* 0x000000667a787227 */ /* 0x000fc800078e00ff */
[----:B------:R-:W-:-:S04]  /*1b240*/  IMAD.X R100, RZ, RZ, ~R100, P2 ;  /* 0x000000ffff647224 */ /* 0x000fc800010e0e64 */
[----:B------:R-:W-:-:S04]  /*1b250*/  IMAD.WIDE.U32 R120, P4, R122, R100, R120 ;  /* 0x000000647a787225 */ /* 0x000fc80007880078 */
[C---:B------:R-:W-:Y:S02]  /*1b260*/  IMAD R99, R123.reuse, R100, RZ ;  /* 0x000000647b637224 */ /* 0x040fe400078e02ff */
[----:B------:R-:W-:-:S04]  /*1b270*/  IMAD.HI.U32 R102, P3, R123, R102, R120 ;  /* 0x000000667b667227 */ /* 0x000fc80007860078 */
[----:B------:R-:W-:Y:S01]  /*1b280*/  IMAD.HI.U32 R100, R123, R100, RZ ;  /* 0x000000647b647227 */ /* 0x000fe200078e00ff */
[----:B------:R-:W-:-:S03]  /*1b290*/  IADD3 R121, P2, PT, R99, R102, RZ ;  /* 0x0000006663797210 */ /* 0x000fc60007f5e0ff */
[----:B------:R-:W-:Y:S02]  /*1b2a0*/  IMAD.X R100, R100, 0x1, R123, P4 ;  /* 0x0000000164647824 */ /* 0x000fe400020e067b */
[----:B------:R-:W-:-:S03]  /*1b2b0*/  IMAD.WIDE.U32 R122, R121, R103, RZ ;  /* 0x00000067797a7225 */ /* 0x000fc600078e00ff */
[----:B------:R-:W-:Y:S01]  /*1b2c0*/  IADD3.X R101, PT, PT, RZ, RZ, R100, P2, P3 ;  /* 0x000000ffff657210 */ /* 0x000fe200017e6464 */
[----:B------:R-:W-:Y:S01]  /*1b2d0*/  IMAD R100, R121, R106, R123 ;  /* 0x0000006a79647224 */ /* 0x000fe200078e027b */
[----:B------:R-:W-:-:S03]  /*1b2e0*/  IADD3 R102, P2, PT, RZ, -R122, RZ ;  /* 0x8000007aff667210 */ /* 0x000fc60007f5e0ff */
[----:B------:R-:W-:Y:S02]  /*1b2f0*/  IMAD R100, R101, R103, R100 ;  /* 0x0000006765647224 */ /* 0x000fe400078e0264 */
[----:B------:R-:W-:-:S03]  /*1b300*/  IMAD.HI.U32 R120, R121, R102, RZ ;  /* 0x0000006679787227 */ /* 0x000fc600078e00ff */
[----:B------:R-:W-:-:S05]  /*1b310*/  IADD3.X R100, PT, PT, RZ, ~R100, RZ, P2, !PT ;  /* 0x80000064ff647210 */ /* 0x000fca00017fe4ff */
[----:B------:R-:W-:-:S04]  /*1b320*/  IMAD.WIDE.U32 R120, P4, R121, R100, R120 ;  /* 0x0000006479787225 */ /* 0x000fc80007880078 */
[C---:B------:R-:W-:Y:S02]  /*1b330*/  IMAD R99, R101.reuse, R100, RZ ;  /* 0x0000006465637224 */ /* 0x040fe400078e02ff */
[----:B------:R-:W-:Y:S01]  /*1b340*/  IMAD.HI.U32 R102, P3, R101, R102, R120 ;  /* 0x0000006665667227 */ /* 0x000fe20007860078 */
[----:B------:R-:W-:-:S03]  /*1b350*/  MOV R121, RZ ;  /* 0x000000ff00797202 */ /* 0x000fc60000000f00 */
[----:B------:R-:W-:Y:S01]  /*1b360*/  IMAD.HI.U32 R100, R101, R100, RZ ;  /* 0x0000006465647227 */ /* 0x000fe200078e00ff */
[----:B------:R-:W-:-:S03]  /*1b370*/  IADD3 R99, P2, PT, R99, R102, RZ ;  /* 0x0000006663637210 */ /* 0x000fc60007f5e0ff */
[----:B------:R-:W-:Y:S02]  /*1b380*/  IMAD.X R100, R100, 0x1, R101, P4 ;  /* 0x0000000164647824 */ /* 0x000fe400020e0665 */
[----:B------:R-:W-:-:S03]  /*1b390*/  IMAD.HI.U32 R120, R99, R98, RZ ;  /* 0x0000006263787227 */ /* 0x000fc600078e00ff */
[----:B------:R-:W-:Y:S01]  /*1b3a0*/  IADD3.X R102, PT, PT, RZ, RZ, R100, P2, P3 ;  /* 0x000000ffff667210 */ /* 0x000fe200017e6464 */
[----:B------:R-:W-:-:S04]  /*1b3b0*/  IMAD.WIDE.U32 R100, R99, R97, R120 ;  /* 0x0000006163647225 */ /* 0x000fc800078e0078 */
[C---:B------:R-:W-:Y:S02]  /*1b3c0*/  IMAD R105, R102.reuse, R97, RZ ;  /* 0x0000006166697224 */ /* 0x040fe400078e02ff */
[----:B------:R-:W-:-:S04]  /*1b3d0*/  IMAD.HI.U32 R100, P3, R102, R98, R100 ;  /* 0x0000006266647227 */ /* 0x000fc80007860064 */
[----:B------:R-:W-:Y:S01]  /*1b3e0*/  IMAD.HI.U32 R99, R102, R97, RZ ;  /* 0x0000006166637227 */ /* 0x000fe200078e00ff */
[----:B------:R-:W-:-:S03]  /*1b3f0*/  IADD3 R105, P2, PT, R105, R100, RZ ;  /* 0x0000006469697210 */ /* 0x000fc60007f5e0ff */
[----:B------:R-:W-:Y:S02]  /*1b400*/  IMAD.X R99, RZ, RZ, R99, P3 ;  /* 0x000000ffff637224 */ /* 0x000fe400018e0663 */
[----:B------:R-:W-:-:S03]  /*1b410*/  IMAD.WIDE.U32 R100, R105, R103, RZ ;  /* 0x0000006769647225 */ /* 0x000fc600078e00ff */
[----:B------:R-:W-:Y:S01]  /*1b420*/  IADD3.X R108, PT, PT, RZ, R99, RZ, P2, !PT ;  /* 0x00000063ff6c7210 */ /* 0x000fe200017fe4ff */
[----:B------:R-:W-:Y:S01]  /*1b430*/  IMAD R99, R105, R106, R101 ;  /* 0x0000006a69637224 */ /* 0x000fe200078e0265 */
[----:B------:R-:W-:-:S03]  /*1b440*/  IADD3 R98, P2, PT, -R100, R98, RZ ;  /* 0x0000006264627210 */ /* 0x000fc60007f5e1ff */
[-C--:B------:R-:W-:Y:S01]  /*1b450*/  IMAD R100, R108, R103.reuse, R99 ;  /* 0x000000676c647224 */ /* 0x080fe200078e0263 */
[----:B------:R-:W-:Y:S02]  /*1b460*/  ISETP.GE.U32.AND P4, PT, R98, R103, PT ;  /* 0x000000676200720c */ /* 0x000fe40003f86070 */
[----:B------:R-:W-:Y:S01]  /*1b470*/  IADD3 R99, P3, PT, -R103, R98, RZ ;  /* 0x0000006267637210 */ /* 0x000fe20007f7e1ff */
[----:B------:R-:W-:Y:S01]  /*1b480*/  IMAD.X R97, R97, 0x1, ~R100, P2 ;  /* 0x0000000161617824 */ /* 0x000fe200010e0e64 */
[----:B------:R-:W-:-:S04]  /*1b490*/  IADD3 R102, P2, PT, R105, 0x1, RZ ;  /* 0x0000000169667810 */ /* 0x000fc80007f5e0ff */
[----:B------:R-:W-:Y:S01]  /*1b4a0*/  ISETP.GE.U32.AND.EX P4, PT, R97, R106, PT, P4 ;  /* 0x0000006a6100720c */ /* 0x000fe20003f86140 */
[----:B------:R-:W-:Y:S01]  /*1b4b0*/  IMAD.X R101, RZ, RZ, R108, P2 ;  /* 0x000000ffff657224 */ /* 0x000fe200010e066c */
[----:B------:R-:W-:Y:S02]  /*1b4c0*/  IADD3.X R100, PT, PT, ~R106, R97, RZ, P3, !PT ;  /* 0x000000616a647210 */ /* 0x000fe40001ffe5ff */
[----:B------:R-:W-:Y:S02]  /*1b4d0*/  SEL R98, R99, R98, P4 ;  /* 0x0000006263627207 */ /* 0x000fe40002000000 */
[----:B------:R-:W-:Y:S02]  /*1b4e0*/  SEL R102, R102, R105, P4 ;  /* 0x0000006966667207 */ /* 0x000fe40002000000 */
[----:B------:R-:W-:Y:S02]  /*1b4f0*/  SEL R97, R100, R97, P4 ;  /* 0x0000006164617207 */ /* 0x000fe40002000000 */
[----:B------:R-:W-:-:S02]  /*1b500*/  SEL R101, R101, R108, P4 ;  /* 0x0000006c65657207 */ /* 0x000fc40002000000 */
[----:B------:R-:W-:Y:S02]  /*1b510*/  ISETP.GE.U32.AND P4, PT, R98, R103, PT ;  /* 0x000000676200720c */ /* 0x000fe40003f86070 */
[----:B------:R-:W-:Y:S02]  /*1b520*/  IADD3 R99, P3, PT, R102, 0x1, RZ ;  /* 0x0000000166637810 */ /* 0x000fe40007f7e0ff */
[----:B------:R-:W-:Y:S02]  /*1b530*/  ISETP.NE.U32.AND P2, PT, R103, RZ, PT ;  /* 0x000000ff6700720c */ /* 0x000fe40003f45070 */
[----:B------:R-:W-:Y:S02]  /*1b540*/  ISETP.GE.U32.AND.EX P4, PT, R97, R106, PT, P4 ;  /* 0x0000006a6100720c */ /* 0x000fe40003f86140 */
[----:B------:R-:W-:Y:S02]  /*1b550*/  IADD3.X R98, PT, PT, RZ, R101, RZ, P3, !PT ;  /* 0x00000065ff627210 */ /* 0x000fe40001ffe4ff */
[----:B------:R-:W-:-:S02]  /*1b560*/  MOV R105, 0x0 ;  /* 0x0000000000697802 */ /* 0x000fc40000000f00 */
[----:B------:R-:W-:Y:S02]  /*1b570*/  ISETP.NE.AND.EX P2, PT, R106, RZ, PT, P2 ;  /* 0x000000ff6a00720c */ /* 0x000fe40003f45320 */
[----:B------:R-:W-:Y:S02]  /*1b580*/  SEL R99, R99, R102, P4 ;  /* 0x0000006663637207 */ /* 0x000fe40002000000 */
[----:B------:R-:W-:Y:S02]  /*1b590*/  SEL R98, R98, R101, P4 ;  /* 0x0000006562627207 */ /* 0x000fe40002000000 */
[----:B------:R-:W-:Y:S02]  /*1b5a0*/  SEL R99, R99, 0xffffffff, P2 ;  /* 0xffffffff63637807 */ /* 0x000fe40001000000 */
[----:B------:R-:W-:Y:S01]  /*1b5b0*/  SEL R98, R98, 0xffffffff, P2 ;  /* 0xffffffff62627807 */ /* 0x000fe20001000000 */
[----:B------:R-:W-:Y:S06]  /*1b5c0*/  RET.REL.NODEC R104 `(_ZN7cutlass6KernelINS_4gemm6kernel15Rank2KUniversalINS1_11threadblock13MmaMultistageINS1_9GemmShapeILi64ELi64ELi16EEENS_9transform11threadblock28PredicatedTileAccessIteratorINS_11MatrixShapeILi64ELi16EEEdNS_6layout11ColumnMajorELi1ENS8_31PitchLinearWarpStripedThreadMapINS_16PitchLinearShapeILi64ELi16EEELi128ENSG_ILi16ELi2EEELi1EEENS_5ArrayIdLi1ELb1EEELb0ENSD_9NoPermuteEEENS9_25RegularTileAccessIteratorISC_dNSD_43ColumnMajorTensorOpMultiplicandCongruous64bELi1ESJ_Li8EEELNS_4arch14CacheOperation4KindE0ENSA_INSB_ILi16ELi64EEEdNSD_8RowMajorELi0ESJ_SL_Lb0ESM_EENSO_ISU_dNSD_40RowMajorTensorOpMultiplicandCongruous64bELi0ESJ_Li8EEELST_0EdSV_NS4_9MmaPolicyINS1_4warp11MmaTensorOpINS6_ILi32ELi32ELi16EEEdSP_dSX_dSV_NS10_17MmaTensorOpPolicyINSR_3MmaINS6_ILi8ELi8ELi4EEELi32EdSV_dSE_dSV_NSR_13OpMultiplyAddEEENSB_ILi1ELi1EEEEELi1ELb0EbEENSB_ILi0ELi0EEES1B_Li1EEELi3ELNS1_23SharedMemoryClearOptionE0EbEES1E_NS_8epilogue11threadblock8EpilogueIS7_S1A_Li1ENS1G_27PredicatedTileIteratorBlas3INS1G_26OutputTileOptimalThreadMapINS1G_15OutputTileShapeILi64ELi8ELi2ELi1ELi1EEENS1K_ILi1ELi4ELi1ELi1ELi4EEELi128ELi1ELi64EEEdLNS_8BlasModeE1EEENS1F_4warp24FragmentIteratorTensorOpIS12_S15_dNSK_IdLi2ELb1EEESV_EENS1Q_20TileIteratorTensorOpIS12_S15_dSV_EENS1G_18SharedLoadIteratorINS1N_18CompactedThreadMapEdLi8EEENS1F_6thread17LinearCombinationIdLi1EddLNS1Z_9ScaleType4KindE0ELNS_15FloatRoundStyleE2EdEENSB_ILi0ELi4EEELi1ELi1EEENS4_30GemmIdentityThreadblockSwizzleILi1EEELNS_8FillModeE1ELS1O_1EEEEEvNT_6ParamsE) ;  /* 0xfffffe48688c7950 */ /* 0x000fec0003c3ffff */
        .weak           $__internal_1_$__cuda_sm20_rem_u64
        .type           $__internal_1_$__cuda_sm20_rem_u64,@function
        .size           $__internal_1_$__cuda_sm20_rem_u64,(.L_x_341 - $__internal_1_$__cuda_sm20_rem_u64)
$__internal_1_$__cuda_sm20_rem_u64:
[----:B------:R-:W-:Y:S01]  /*1b5d0*/  MOV R126, R102 ;  /* 0x00000066007e7202 */ /* 0x000fe20000000f00 */
        /* <DEDUP_REMOVED lines=45> */
[----:B------:R-:W-:-:S04]  /*1b8b0*/  ISETP.GE.U32.AND P3, PT, R103, R102, PT ;  /* 0x000000666700720c */ /* 0x000fc80003f66070 */
[----:B------:R-:W-:Y:S02]  /*1b8c0*/  IADD3.X R98, PT, PT, ~R98, R101, RZ, P2, !PT ;  /* 0x0000006562627210 */ /* 0x000fe400017fe5ff */
[----:B------:R-:W-:Y:S02]  /*1b8d0*/  IADD3 R104, P2, PT, -R102, R103, RZ ;  /* 0x0000006766687210 */ /* 0x000fe40007f5e1ff */
[C---:B------:R-:W-:Y:S02]  /*1b8e0*/  ISETP.GE.U32.AND.EX P3, PT, R98.reuse, R99, PT, P3 ;  /* 0x000000636200720c */ /* 0x040fe40003f66130 */
[----:B------:R-:W-:Y:S01]  /*1b8f0*/  MOV R101, 0x0 ;  /* 0x0000000000657802 */ /* 0x000fe20000000f00 */
[----:B------:R-:W-:Y:S01]  /*1b900*/  IMAD.X R97, R98, 0x1, ~R99, P2 ;  /* 0x0000000162617824 */ /* 0x000fe200010e0e63 */
[----:B------:R-:W-:Y:S02]  /*1b910*/  SEL R103, R104, R103, P3 ;  /* 0x0000006768677207 */ /* 0x000fe40001800000 */
[----:B------:R-:W-:-:S02]  /*1b920*/  ISETP.NE.U32.AND P2, PT, R102, RZ, PT ;  /* 0x000000ff6600720c */ /* 0x000fc40003f45070 */
[----:B------:R-:W-:Y:S02]  /*1b930*/  SEL R98, R97, R98, P3 ;  /* 0x0000006261627207 */ /* 0x000fe40001800000 */
[----:B------:R-:W-:Y:S02]  /*1b940*/  ISETP.GE.U32.AND P4, PT, R103, R102, PT ;  /* 0x000000666700720c */ /* 0x000fe40003f86070 */
[----:B------:R-:W-:Y:S02]  /*1b950*/  IADD3 R104, P3, PT, -R102, R103, RZ ;  /* 0x0000006766687210 */ /* 0x000fe40007f7e1ff */
[----:B------:R-:W-:Y:S02]  /*1b960*/  ISETP.GE.U32.AND.EX P4, PT, R98, R99, PT, P4 ;  /* 0x000000636200720c */ /* 0x000fe40003f86140 */
[C---:B------:R-:W-:Y:S02]  /*1b970*/  IADD3.X R97, PT, PT, ~R99.reuse, R98, RZ, P3, !PT ;  /* 0x0000006263617210 */ /* 0x040fe40001ffe5ff */
[----:B------:R-:W-:-:S02]  /*1b980*/  ISETP.NE.AND.EX P2, PT, R99, RZ, PT, P2 ;  /* 0x000000ff6300720c */ /* 0x000fc40003f45320 */
[----:B------:R-:W-:Y:S02]  /*1b990*/  SEL R104, R104, R103, P4 ;  /* 0x0000006768687207 */ /* 0x000fe40002000000 */
[----:B------:R-:W-:Y:S02]  /*1b9a0*/  SEL R97, R97, R98, P4 ;  /* 0x0000006261617207 */ /* 0x000fe40002000000 */
[----:B------:R-:W-:Y:S02]  /*1b9b0*/  SEL R104, R104, 0xffffffff, P2 ;  /* 0xffffffff68687807 */ /* 0x000fe40001000000 */
[----:B------:R-:W-:Y:S01]  /*1b9c0*/  SEL R105, R97, 0xffffffff, P2 ;  /* 0xffffffff61697807 */ /* 0x000fe20001000000 */
[----:B------:R-:W-:Y:S06]  /*1b9d0*/  RET.REL.NODEC R100 `(_ZN7cutlass6KernelINS_4gemm6kernel15Rank2KUniversalINS1_11threadblock13MmaMultistageINS1_9GemmShapeILi64ELi64ELi16EEENS_9transform11threadblock28PredicatedTileAccessIteratorINS_11MatrixShapeILi64ELi16EEEdNS_6layout11ColumnMajorELi1ENS8_31PitchLinearWarpStripedThreadMapINS_16PitchLinearShapeILi64ELi16EEELi128ENSG_ILi16ELi2EEELi1EEENS_5ArrayIdLi1ELb1EEELb0ENSD_9NoPermuteEEENS9_25RegularTileAccessIteratorISC_dNSD_43ColumnMajorTensorOpMultiplicandCongruous64bELi1ESJ_Li8EEELNS_4arch14CacheOperation4KindE0ENSA_INSB_ILi16ELi64EEEdNSD_8RowMajorELi0ESJ_SL_Lb0ESM_EENSO_ISU_dNSD_40RowMajorTensorOpMultiplicandCongruous64bELi0ESJ_Li8EEELST_0EdSV_NS4_9MmaPolicyINS1_4warp11MmaTensorOpINS6_ILi32ELi32ELi16EEEdSP_dSX_dSV_NS10_17MmaTensorOpPolicyINSR_3MmaINS6_ILi8ELi8ELi4EEELi32EdSV_dSE_dSV_NSR_13OpMultiplyAddEEENSB_ILi1ELi1EEEEELi1ELb0EbEENSB_ILi0ELi0EEES1B_Li1EEELi3ELNS1_23SharedMemoryClearOptionE0EbEES1E_NS_8epilogue11threadblock8EpilogueIS7_S1A_Li1ENS1G_27PredicatedTileIteratorBlas3INS1G_26OutputTileOptimalThreadMapINS1G_15OutputTileShapeILi64ELi8ELi2ELi1ELi1EEENS1K_ILi1ELi4ELi1ELi1ELi4EEELi128ELi1ELi64EEEdLNS_8BlasModeE1EEENS1F_4warp24FragmentIteratorTensorOpIS12_S15_dNSK_IdLi2ELb1EEESV_EENS1Q_20TileIteratorTensorOpIS12_S15_dSV_EENS1G_18SharedLoadIteratorINS1N_18CompactedThreadMapEdLi8EEENS1F_6thread17LinearCombinationIdLi1EddLNS1Z_9ScaleType4KindE0ELNS_15FloatRoundStyleE2EdEENSB_ILi0ELi4EEELi1ELi1EEENS4_30GemmIdentityThreadblockSwizzleILi1EEELNS_8FillModeE1ELS1O_1EEEEEvNT_6ParamsE) ;  /* 0xfffffe4464887950 */ /* 0x000fec0003c3ffff */
.L_x_340:
[----:B------:R-:W-:-:S00]  /*1b9e0*/  BRA `(.L_x_340) ;  /* 0xfffffffc00fc7947 */ /* 0x000fc0000383ffff */
[----:B------:R-:W-:-:S00]  /*1b9f0*/  NOP ;  /* 0x0000000000007918 */ /* 0x000fc00000000000 */
        /* <DEDUP_REMOVED lines=8> */
.L_x_341:


//--------------------- .nv.shared._ZN7cutlass6KernelINS_4gemm6kernel15Rank2KUniversalINS1_11threadblock13MmaMultistageINS1_9GemmShapeILi64ELi64ELi16EEENS_9transform11threadblock28PredicatedTileAccessIteratorINS_11MatrixShapeILi64ELi16EEEdNS_6layout11ColumnMajorELi1ENS8_31PitchLinearWarpStripedThreadMapINS_16PitchLinearShapeILi64ELi16EEELi128ENSG_ILi16ELi2EEELi1EEENS_5ArrayIdLi1ELb1EEELb0ENSD_9NoPermuteEEENS9_25RegularTileAccessIteratorISC_dNSD_43ColumnMajorTensorOpMultiplicandCongruous64bELi1ESJ_Li8EEELNS_4arch14CacheOperation4KindE0ENSA_INSB_ILi16ELi64EEEdNSD_8RowMajorELi0ESJ_SL_Lb0ESM_EENSO_ISU_dNSD_40RowMajorTensorOpMultiplicandCongruous64bELi0ESJ_Li8EEELST_0EdSV_NS4_9MmaPolicyINS1_4warp11MmaTensorOpINS6_ILi32ELi32ELi16EEEdSP_dSX_dSV_NS10_17MmaTensorOpPolicyINSR_3MmaINS6_ILi8ELi8ELi4EEELi32EdSV_dSE_dSV_NSR_13OpMultiplyAddEEENSB_ILi1ELi1EEEEELi1ELb0EbEENSB_ILi0ELi0EEES1B_Li1EEELi3ELNS1_23SharedMemoryClearOptionE0EbEES1E_NS_8epilogue11threadblock8EpilogueIS7_S1A_Li1ENS1G_27PredicatedTileIteratorBlas3INS1G_26OutputTileOptimalThreadMapINS1G_15OutputTileShapeILi64ELi8ELi2ELi1ELi1EEENS1K_ILi1ELi4ELi1ELi1ELi4EEELi128ELi1ELi64EEEdLNS_8BlasModeE1EEENS1F_4warp24FragmentIteratorTensorOpIS12_S15_dNSK_IdLi2ELb1EEESV_EENS1Q_20TileIteratorTensorOpIS12_S15_dSV_EENS1G_18SharedLoadIteratorINS1N_18CompactedThreadMapEdLi8EEENS1F_6thread17LinearCombinationIdLi1EddLNS1Z_9ScaleType4KindE0ELNS_15FloatRoundStyleE2EdEENSB_ILi0ELi4EEELi1ELi1EEENS4_30GemmIdentityThreadblockSwizzleILi1EEELNS_8FillModeE1ELS1O_1EEEEEvNT_6ParamsE --------------------------
	.section	.nv.shared._ZN7cutlass6KernelINS_4gemm6kernel15Rank2KUniversalINS1_11threadblock13MmaMultistageINS1_9GemmShapeILi64ELi64ELi16EEENS_9transform11threadblock28PredicatedTileAccessIteratorINS_11MatrixShapeILi64ELi16EEEdNS_6layout11ColumnMajorELi1ENS8_31PitchLinearWarpStripedThreadMapINS_16PitchLinearShapeILi64ELi16EEELi128ENSG_ILi16ELi2EEELi1EEENS_5ArrayIdLi1ELb1EEELb0ENSD_9NoPermuteEEENS9_25RegularTileAccessIteratorISC_dNSD_43ColumnMajorTensorOpMultiplicandCongruous64bELi1ESJ_Li8EEELNS_4arch14CacheOperation4KindE0ENSA_INSB_ILi16ELi64EEEdNSD_8RowMajorELi0ESJ_SL_Lb0ESM_EENSO_ISU_dNSD_40RowMajorTensorOpMultiplicandCongruous64bELi0ESJ_Li8EEELST_0EdSV_NS4_9MmaPolicyINS1_4warp11MmaTensorOpINS6_ILi32ELi32ELi16EEEdSP_dSX_dSV_NS10_17MmaTensorOpPolicyINSR_3MmaINS6_ILi8ELi8ELi4EEELi32EdSV_dSE_dSV_NSR_13OpMultiplyAddEEENSB_ILi1ELi1EEEEELi1ELb0EbEENSB_ILi0ELi0EEES1B_Li1EEELi3ELNS1_23SharedMemoryClearOptionE0EbEES1E_NS_8epilogue11threadblock8EpilogueIS7_S1A_Li1ENS1G_27PredicatedTileIteratorBlas3INS1G_26OutputTileOptimalThreadMapINS1G_15OutputTileShapeILi64ELi8ELi2ELi1ELi1EEENS1K_ILi1ELi4ELi1ELi1ELi4EEELi128ELi1ELi64EEEdLNS_8BlasModeE1EEENS1F_4warp24FragmentIteratorTensorOpIS12_S15_dNSK_IdLi2ELb1EEESV_EENS1Q_20TileIteratorTensorOpIS12_S15_dSV_EENS1G_18SharedLoadIteratorINS1N_18CompactedThreadMapEdLi8EEENS1F_6thread17LinearCombinationIdLi1EddLNS1Z_9ScaleType4KindE0ELNS_15FloatRoundStyleE2EdEENSB_ILi0ELi4EEELi1ELi1EEENS4_30GemmIdentityThreadblockSwizzleILi1EEELNS_8FillModeE1ELS1O_1EEEEEvNT_6ParamsE,"aw",@nobits
	.sectionflags	@""
	.align	16
	.zero		1024


//--------------------- .nv.shared.reserved.0     --------------------------
	.section	.nv.shared.reserved.0,"aw",@nobits
	.weak		__nv_reservedSMEM_offset_0_alias
	.size		__nv_reservedSMEM_offset_0_alias, 0, 64
	.other		__nv_reservedSMEM_offset_0_alias,@"STO_CUDA_RESERVED_SHARED STV_DEFAULT"
__nv_reservedSMEM_offset_0_alias:
	.zero		0
	.zero		64


//--------------------- .nv.global                --------------------------
	.section	.nv.global,"aw",@nobits
.nv.global:
	.type		_ZN39_INTERNAL_92e76fe2_4_k_cu_16d6765b_27844cute1_E,@object
	.size		_ZN39_INTERNAL_92e76fe2_4_k_cu_16d6765b_27844cute1_E,(_ZN39_INTERNAL_92e76fe2_4_k_cu_16d6765b_27844cuda3std3__45__cpo6cbeginE - _ZN39_INTERNAL_92e76fe2_4_k_cu_16d6765b_27844cute1_E)
_ZN39_INTERNAL_92e76fe2_4_k_cu_16d6765b_27844cute1_E:
	.zero		1
	.type		_ZN39_INTERNAL_92e76fe2_4_k_cu_16d6765b_27844cuda3std3__45__cpo6cbeginE,@object
	.size		_ZN39_INTERNAL_92e76fe2_4_k_cu_16d6765b_27844cuda3std3__45__cpo6cbeginE,(_ZN39_INTERNAL_92e76fe2_4_k_cu_16d6765b_27844cuda3std3__48in_placeE - _ZN39_INTERNAL_92e76fe2_4_k_cu_16d6765b_27844cuda3std3__45__cpo6cbeginE)
_ZN39_INTERNAL_92e76fe2_4_k_cu_16d6765b_27844cuda3std3__45__cpo6cbeginE:
	.zero		1
	.type		_ZN39_INTERNAL_92e76fe2_4_k_cu_16d6765b_27844cuda3std3__48in_placeE,@object
	.size		_ZN39_INTERNAL_92e76fe2_4_k_cu_16d6765b_27844cuda3std3__48in_placeE,(_ZN39_INTERNAL_92e76fe2_4_k_cu_16d6765b_27844cuda3std6ranges3__45__cpo9iter_moveE - _ZN39_INTERNAL_92e76fe2_4_k_cu_16d6765b_27844cuda3std3__48in_placeE)
_ZN39_INTERNAL_92e76fe2_4_k_cu_16d6765b_27844cuda3std3__48in_placeE:
	.zero		1
	.type		_ZN39_INTERNAL_92e76fe2_4_k_cu_16d6765b_27844cuda3std6ranges3__45__cpo9iter_moveE,@object
	.size		_ZN39_INTERNAL_92e76fe2_4_k_cu_16d6765b_27844cuda3std6ranges3__45__cpo9iter_moveE,(_ZN39_INTERNAL_92e76fe2_4_k_cu_16d6765b_27844cuda3std3__45__cpo5beginE - _ZN39_INTERNAL_92e76fe2_4_k_cu_16d6765b_27844cuda3std6ranges3__45__cpo9iter_moveE)
_ZN39_INTERNAL_92e76fe2_4_k_cu_16d6765b_27844cuda3std6ranges3__45__cpo9iter_moveE:
	.zero		1
	.type		_ZN39_INTERNAL_92e76fe2_4_k_cu_16d6765b_27844cuda3std3__45__cpo5beginE,@object
	.size		_ZN39_INTERNAL_92e76fe2_4_k_cu_16d6765b_27844cuda3std3__45__cpo5beginE,(_ZN39_INTERNAL_92e76fe2_4_k_cu_16d6765b_27844cuda3std3__441_GLOBAL__N__92e76fe2_4_k_cu_16d6765b_27846ignoreE - _ZN39_INTERNAL_92e76fe2_4_k_cu_16d6765b_27844cuda3std3__45__cpo5beginE)
_ZN39_INTERNAL_92e76fe2_4_k_cu_16d6765b_27844cuda3std3__45__cpo5beginE:
	.zero		1
	.type		_ZN39_INTERNAL_92e76fe2_4_k_cu_16d6765b_27844cuda3std3__441_GLOBAL__N__92e76fe2_4_k_cu_16d6765b_27846ignoreE,@object
	.size		_ZN39_INTERNAL_92e76fe2_4_k_cu_16d6765b_27844cuda3std3__441_GLOBAL__N__92e76fe2_4_k_cu_16d6765b_27846ignoreE,(_ZN39_INTERNAL_92e76fe2_4_k_cu_16d6765b_27844cute7productE - _ZN39_INTERNAL_92e76fe2_4_k_cu_16d6765b_27844cuda3std3__441_GLOBAL__N__92e76fe2_4_k_cu_16d6765b_27846ignoreE)
_ZN39_INTERNAL_92e76fe2_4_k_cu_16d6765b_27844cuda3std3__441_GLOBAL__N__92e76fe2_4_k_cu_16d6765b_27846ignoreE:
	.zero		1
	.type		_ZN39_INTERNAL_92e76fe2_4_k_cu_16d6765b_27844cute7productE,@object
	.size		_ZN39_INTERNAL_92e76fe2_4_k_cu_16d6765b_27844cute7productE,(_ZN39_INTERNAL_92e76fe2_4_k_cu_16d6765b_27844cuda3std3__45__cpo3endE - _ZN39_INTERNAL_92e76fe2_4_k_cu_16d6765b_27844cute7productE)
_ZN39_INTERNAL_92e76fe2_4_k_cu_16d6765b_27844cute7productE:
	.zero		1
	.type		_ZN39_INTERNAL_92e76fe2_4_k_cu_16d6765b_27844cuda3std3__45__cpo3endE,@object
	.size		_ZN39_INTERNAL_92e76fe2_4_k_cu_16d6765b_27844cuda3std3__45__cpo3endE,(_ZN39_INTERNAL_92e76fe2_4_k_cu_16d6765b_27844cuda3std3__419piecewise_constructE - _ZN39_INTERNAL_92e76fe2_4_k_cu_16d6765b_27844cuda3std3__45__cpo3endE)
_ZN39_INTERNAL_92e76fe2_4_k_cu_16d6765b_27844cuda3std3__45__cpo3endE:
	.zero		1
	.type		_ZN39_INTERNAL_92e76fe2_4_k_cu_16d6765b_27844cuda3std3__419piecewise_constructE,@object
	.size		_ZN39_INTERNAL_92e76fe2_4_k_cu_16d6765b_27844cuda3std3__419piecewise_constructE,(_ZN39_INTERNAL_92e76fe2_4_k_cu_16d6765b_27844cuda3std3__45__cpo4cendE - _ZN39_INTERNAL_92e76fe2_4_k_cu_16d6765b_27844cuda3std3__419piecewise_constructE)
_ZN39_INTERNAL_92e76fe2_4_k_cu_16d6765b_27844cuda3std3__419piecewise_constructE:
	.zero		1
	.type		_ZN39_INTERNAL_92e76fe2_4_k_cu_16d6765b_27844cuda3std3__45__cpo4cendE,@object
	.size		_ZN39_INTERNAL_92e76fe2_4_k_cu_16d6765b_27844cuda3std3__45__cpo4cendE,(_ZN39_INTERNAL_92e76fe2_4_k_cu_16d6765b_27844cuda3std6ranges3__45__cpo4swapE - _ZN39_INTERNAL_92e76fe2_4_k_cu_16d6765b_27844cuda3std3__45__cpo4cendE)
_ZN39_INTERNAL_92e76fe2_4_k_cu_16d6765b_27844cuda3std3__45__cpo4cendE:
	.zero		1
	.type		_ZN39_INTERNAL_92e76fe2_4_k_cu_16d6765b_27844cuda3std6ranges3__45__cpo4swapE,@object
	.size		_ZN39_INTERNAL_92e76fe2_4_k_cu_16d6765b_27844cuda3std6ranges3__45__cpo4swapE,(.L_7 - _ZN39_INTERNAL_92e76fe2_4_k_cu_16d6765b_27844cuda3std6ranges3__45__cpo4swapE)
_ZN39_INTERNAL_92e76fe2_4_k_cu_16d6765b_27844cuda3std6ranges3__45__cpo4swapE:
	.zero		1
.L_7:


//--------------------- .nv.constant0._ZN7cutlass6KernelINS_4gemm6kernel15Rank2KUniversalINS1_11threadblock13MmaMultistageINS1_9GemmShapeILi64ELi64ELi16EEENS_9transform11threadblock28PredicatedTileAccessIteratorINS_11MatrixShapeILi64ELi16EEEdNS_6layout11ColumnMajorELi1ENS8_31PitchLinearWarpStripedThreadMapINS_16PitchLinearShapeILi64ELi16EEELi128ENSG_ILi16ELi2EEELi1EEENS_5ArrayIdLi1ELb1EEELb0ENSD_9NoPermuteEEENS9_25RegularTileAccessIteratorISC_dNSD_43ColumnMajorTensorOpMultiplicandCongruous64bELi1ESJ_Li8EEELNS_4arch14CacheOperation4KindE0ENSA_INSB_ILi16ELi64EEEdNSD_8RowMajorELi0ESJ_SL_Lb0ESM_EENSO_ISU_dNSD_40RowMajorTensorOpMultiplicandCongruous64bELi0ESJ_Li8EEELST_0EdSV_NS4_9MmaPolicyINS1_4warp11MmaTensorOpINS6_ILi32ELi32ELi16EEEdSP_dSX_dSV_NS10_17MmaTensorOpPolicyINSR_3MmaINS6_ILi8ELi8ELi4EEELi32EdSV_dSE_dSV_NSR_13OpMultiplyAddEEENSB_ILi1ELi1EEEEELi1ELb0EbEENSB_ILi0ELi0EEES1B_Li1EEELi3ELNS1_23SharedMemoryClearOptionE0EbEES1E_NS_8epilogue11threadblock8EpilogueIS7_S1A_Li1ENS1G_27PredicatedTileIteratorBlas3INS1G_26OutputTileOptimalThreadMapINS1G_15OutputTileShapeILi64ELi8ELi2ELi1ELi1EEENS1K_ILi1ELi4ELi1ELi1ELi4EEELi128ELi1ELi64EEEdLNS_8BlasModeE1EEENS1F_4warp24FragmentIteratorTensorOpIS12_S15_dNSK_IdLi2ELb1EEESV_EENS1Q_20TileIteratorTensorOpIS12_S15_dSV_EENS1G_18SharedLoadIteratorINS1N_18CompactedThreadMapEdLi8EEENS1F_6thread17LinearCombinationIdLi1EddLNS1Z_9ScaleType4KindE0ELNS_15FloatRoundStyleE2EdEENSB_ILi0ELi4EEELi1ELi1EEENS4_30GemmIdentityThreadblockSwizzleILi1EEELNS_8FillModeE1ELS1O_1EEEEEvNT_6ParamsE --------------------------
	.section	.nv.constant0._ZN7cutlass6KernelINS_4gemm6kernel15Rank2KUniversalINS1_11threadblock13MmaMultistageINS1_9GemmShapeILi64ELi64ELi16EEENS_9transform11threadblock28PredicatedTileAccessIteratorINS_11MatrixShapeILi64ELi16EEEdNS_6layout11ColumnMajorELi1ENS8_31PitchLinearWarpStripedThreadMapINS_16PitchLinearShapeILi64ELi16EEELi128ENSG_ILi16ELi2EEELi1EEENS_5ArrayIdLi1ELb1EEELb0ENSD_9NoPermuteEEENS9_25RegularTileAccessIteratorISC_dNSD_43ColumnMajorTensorOpMultiplicandCongruous64bELi1ESJ_Li8EEELNS_4arch14CacheOperation4KindE0ENSA_INSB_ILi16ELi64EEEdNSD_8RowMajorELi0ESJ_SL_Lb0ESM_EENSO_ISU_dNSD_40RowMajorTensorOpMultiplicandCongruous64bELi0ESJ_Li8EEELST_0EdSV_NS4_9MmaPolicyINS1_4warp11MmaTensorOpINS6_ILi32ELi32ELi16EEEdSP_dSX_dSV_NS10_17MmaTensorOpPolicyINSR_3MmaINS6_ILi8ELi8ELi4EEELi32EdSV_dSE_dSV_NSR_13OpMultiplyAddEEENSB_ILi1ELi1EEEEELi1ELb0EbEENSB_ILi0ELi0EEES1B_Li1EEELi3ELNS1_23SharedMemoryClearOptionE0EbEES1E_NS_8epilogue11threadblock8EpilogueIS7_S1A_Li1ENS1G_27PredicatedTileIteratorBlas3INS1G_26OutputTileOptimalThreadMapINS1G_15OutputTileShapeILi64ELi8ELi2ELi1ELi1EEENS1K_ILi1ELi4ELi1ELi1ELi4EEELi128ELi1ELi64EEEdLNS_8BlasModeE1EEENS1F_4warp24FragmentIteratorTensorOpIS12_S15_dNSK_IdLi2ELb1EEESV_EENS1Q_20TileIteratorTensorOpIS12_S15_dSV_EENS1G_18SharedLoadIteratorINS1N_18CompactedThreadMapEdLi8EEENS1F_6thread17LinearCombinationIdLi1EddLNS1Z_9ScaleType4KindE0ELNS_15FloatRoundStyleE2EdEENSB_ILi0ELi4EEELi1ELi1EEENS4_30GemmIdentityThreadblockSwizzleILi1EEELNS_8FillModeE1ELS1O_1EEEEEvNT_6ParamsE,"a",@progbits
	.sectionflags	@""
	.align	4
.nv.constant0._ZN7cutlass6KernelINS_4gemm6kernel15Rank2KUniversalINS1_11threadblock13MmaMultistageINS1_9GemmShapeILi64ELi64ELi16EEENS_9transform11threadblock28PredicatedTileAccessIteratorINS_11MatrixShapeILi64ELi16EEEdNS_6layout11ColumnMajorELi1ENS8_31PitchLinearWarpStripedThreadMapINS_16PitchLinearShapeILi64ELi16EEELi128ENSG_ILi16ELi2EEELi1EEENS_5ArrayIdLi1ELb1EEELb0ENSD_9NoPermuteEEENS9_25RegularTileAccessIteratorISC_dNSD_43ColumnMajorTensorOpMultiplicandCongruous64bELi1ESJ_Li8EEELNS_4arch14CacheOperation4KindE0ENSA_INSB_ILi16ELi64EEEdNSD_8RowMajorELi0ESJ_SL_Lb0ESM_EENSO_ISU_dNSD_40RowMajorTensorOpMultiplicandCongruous64bELi0ESJ_Li8EEELST_0EdSV_NS4_9MmaPolicyINS1_4warp11MmaTensorOpINS6_ILi32ELi32ELi16EEEdSP_dSX_dSV_NS10_17MmaTensorOpPolicyINSR_3MmaINS6_ILi8ELi8ELi4EEELi32EdSV_dSE_dSV_NSR_13OpMultiplyAddEEENSB_ILi1ELi1EEEEELi1ELb0EbEENSB_ILi0ELi0EEES1B_Li1EEELi3ELNS1_23SharedMemoryClearOptionE0EbEES1E_NS_8epilogue11threadblock8EpilogueIS7_S1A_Li1ENS1G_27PredicatedTileIteratorBlas3INS1G_26OutputTileOptimalThreadMapINS1G_15OutputTileShapeILi64ELi8ELi2ELi1ELi1EEENS1K_ILi1ELi4ELi1ELi1ELi4EEELi128ELi1ELi64EEEdLNS_8BlasModeE1EEENS1F_4warp24FragmentIteratorTensorOpIS12_S15_dNSK_IdLi2ELb1EEESV_EENS1Q_20TileIteratorTensorOpIS12_S15_dSV_EENS1G_18SharedLoadIteratorINS1N_18CompactedThreadMapEdLi8EEENS1F_6thread17LinearCombinationIdLi1EddLNS1Z_9ScaleType4KindE0ELNS_15FloatRoundStyleE2EdEENSB_ILi0ELi4EEELi1ELi1EEENS4_30GemmIdentityThreadblockSwizzleILi1EEELNS_8FillModeE1ELS1O_1EEEEEvNT_6ParamsE:
	.zero		1328


//--------------------- SYMBOLS --------------------------

	.type		.nv.reservedSmem.offset0,@object
	.size		.nv.reservedSmem.offset0,0x4
	.type		.nv.reservedSmem.cap,@object
	.size		.nv.reservedSmem.cap,0x4
